	.target	sm_80

	.elftype	@"ET_EXEC"


//--------------------- .note.nv.tkinfo           --------------------------
	.section	.note.nv.tkinfo,"",@"SHT_NOTE"
	.sectionflags	@"SHF_NOTE_NV_TKINFO"
	.tkinfo
        /*0018*/ 	.word	0x00000002
        /*0030*/ 	.string	""
        /*0030*/ 	.string	"ptxas"
        /*0030*/ 	.string	"Cuda compilation tools, release 13.0, V13.0.88"
        /*0030*/ 	.string	"Build cuda_13.0.r13.0/compiler.36424714_0"
        /*0030*/ 	.string	"-v  -suppress-debug-info  -lineinfo  -arch sm_80 "



//--------------------- .note.nv.cuinfo           --------------------------
	.section	.note.nv.cuinfo,"",@"SHT_NOTE"
	.sectionflags	@"SHF_NOTE_NV_CUINFO"
        /*0018*/ 	.short	0x0002
        /*001a*/ 	.short	0x0050
        /*001c*/ 	.short	0x0082
	.zero		2


//--------------------- .nv.info                  --------------------------
	.section	.nv.info,"",@"SHT_CUDA_INFO"
	.align	4


	//----- nvinfo : EIATTR_REGCOUNT
	.align		4
        /*0000*/ 	.byte	0x04, 0x2f
        /*0002*/ 	.short	(.L_1 - .L_0)
	.align		4
.L_0:
        /*0004*/ 	.word	index@(matmul_kernel)
        /*0008*/ 	.word	0x00000040


	//----- nvinfo : EIATTR_FRAME_SIZE
	.align		4
.L_1:
        /*000c*/ 	.byte	0x04, 0x11
        /*000e*/ 	.short	(.L_3 - .L_2)
	.align		4
.L_2:
        /*0010*/ 	.word	index@(matmul_kernel)
        /*0014*/ 	.word	0x000023e8


	//----- nvinfo : EIATTR_MIN_STACK_SIZE
	.align		4
.L_3:
        /*0018*/ 	.byte	0x04, 0x12
        /*001a*/ 	.short	(.L_5 - .L_4)
	.align		4
.L_4:
        /*001c*/ 	.word	index@(matmul_kernel)
        /*0020*/ 	.word	0x000023e8
.L_5:


//--------------------- .nv.info.matmul_kernel    --------------------------
	.section	.nv.info.matmul_kernel,"",@"SHT_CUDA_INFO"
	.sectionflags	@""
	.align	4


	//----- nvinfo : EIATTR_CUDA_API_VERSION
	.align		4
        /*0000*/ 	.byte	0x04, 0x37
        /*0002*/ 	.short	(.L_7 - .L_6)
.L_6:
        /*0004*/ 	.word	0x00000082


	//----- nvinfo : EIATTR_SW2861232_WAR
	.align		4
.L_7:
        /*0008*/ 	.byte	0x01, 0x35
	.zero		2


	//----- nvinfo : EIATTR_PARAM_CBANK
	.align		4
        /*000c*/ 	.byte	0x04, 0x0a
        /*000e*/ 	.short	(.L_9 - .L_8)
	.align		4
.L_8:
        /*0010*/ 	.word	index@(.nv.constant0.matmul_kernel)
        /*0014*/ 	.short	0x0160
        /*0016*/ 	.short	0x0050


	//----- nvinfo : EIATTR_CBANK_PARAM_SIZE
	.align		4
.L_9:
        /*0018*/ 	.byte	0x03, 0x19
        /*001a*/ 	.short	0x0050


	//----- nvinfo : EIATTR_KPARAM_INFO
	.align		4
        /*001c*/ 	.byte	0x04, 0x17
        /*001e*/ 	.short	(.L_11 - .L_10)
.L_10:
        /*0020*/ 	.word	0x00000000
        /*0024*/ 	.short	0x000d
        /*0026*/ 	.short	0x0048
        /*0028*/ 	.byte	0x00, 0xf4, 0x21, 0x00


	//----- nvinfo : EIATTR_KPARAM_INFO
	.align		4
.L_11:
        /*002c*/ 	.byte	0x04, 0x17
        /*002e*/ 	.short	(.L_13 - .L_12)
.L_12:
        /*0030*/ 	.word	0x00000000
        /*0034*/ 	.short	0x000c
        /*0036*/ 	.short	0x0040
        /*0038*/ 	.byte	0x00, 0xf4, 0x21, 0x00


	//----- nvinfo : EIATTR_KPARAM_INFO
	.align		4
.L_13:
        /*003c*/ 	.byte	0x04, 0x17
        /*003e*/ 	.short	(.L_15 - .L_14)
.L_14:
        /*0040*/ 	.word	0x00000000
        /*0044*/ 	.short	0x000b
        /*0046*/ 	.short	0x0038
        /*0048*/ 	.byte	0x00, 0xf0, 0x11, 0x00


	//----- nvinfo : EIATTR_KPARAM_INFO
	.align		4
.L_15:
        /*004c*/ 	.byte	0x04, 0x17
        /*004e*/ 	.short	(.L_17 - .L_16)
.L_16:
        /*0050*/ 	.word	0x00000000
        /*0054*/ 	.short	0x000a
        /*0056*/ 	.short	0x0034
        /*0058*/ 	.byte	0x00, 0xf0, 0x11, 0x00


	//----- nvinfo : EIATTR_KPARAM_INFO
	.align		4
.L_17:
        /*005c*/ 	.byte	0x04, 0x17
        /*005e*/ 	.short	(.L_19 - .L_18)
.L_18:
        /*0060*/ 	.word	0x00000000
        /*0064*/ 	.short	0x0009
        /*0066*/ 	.short	0x0030
        /*0068*/ 	.byte	0x00, 0xf0, 0x11, 0x00


	//----- nvinfo : EIATTR_KPARAM_INFO
	.align		4
.L_19:
        /*006c*/ 	.byte	0x04, 0x17
        /*006e*/ 	.short	(.L_21 - .L_20)
.L_20:
        /*0070*/ 	.word	0x00000000
        /*0074*/ 	.short	0x0008
        /*0076*/ 	.short	0x002c
        /*0078*/ 	.byte	0x00, 0xf0, 0x11, 0x00


	//----- nvinfo : EIATTR_KPARAM_INFO
	.align		4
.L_21:
        /*007c*/ 	.byte	0x04, 0x17
        /*007e*/ 	.short	(.L_23 - .L_22)
.L_22:
        /*0080*/ 	.word	0x00000000
        /*0084*/ 	.short	0x0007
        /*0086*/ 	.short	0x0028
        /*0088*/ 	.byte	0x00, 0xf0, 0x11, 0x00


	//----- nvinfo : EIATTR_KPARAM_INFO
	.align		4
.L_23:
        /*008c*/ 	.byte	0x04, 0x17
        /*008e*/ 	.short	(.L_25 - .L_24)
.L_24:
        /*0090*/ 	.word	0x00000000
        /*0094*/ 	.short	0x0006
        /*0096*/ 	.short	0x0024
        /*0098*/ 	.byte	0x00, 0xf0, 0x11, 0x00


	//----- nvinfo : EIATTR_KPARAM_INFO
	.align		4
.L_25:
        /*009c*/ 	.byte	0x04, 0x17
        /*009e*/ 	.short	(.L_27 - .L_26)
.L_26:
        /*00a0*/ 	.word	0x00000000
        /*00a4*/ 	.short	0x0005
        /*00a6*/ 	.short	0x0020
        /*00a8*/ 	.byte	0x00, 0xf0, 0x11, 0x00


	//----- nvinfo : EIATTR_KPARAM_INFO
	.align		4
.L_27:
        /*00ac*/ 	.byte	0x04, 0x17
        /*00ae*/ 	.short	(.L_29 - .L_28)
.L_28:
        /*00b0*/ 	.word	0x00000000
        /*00b4*/ 	.short	0x0004
        /*00b6*/ 	.short	0x001c
        /*00b8*/ 	.byte	0x00, 0xf0, 0x11, 0x00


	//----- nvinfo : EIATTR_KPARAM_INFO
	.align		4
.L_29:
        /*00bc*/ 	.byte	0x04, 0x17
        /*00be*/ 	.short	(.L_31 - .L_30)
.L_30:
        /*00c0*/ 	.word	0x00000000
        /*00c4*/ 	.short	0x0003
        /*00c6*/ 	.short	0x0018
        /*00c8*/ 	.byte	0x00, 0xf0, 0x11, 0x00


	//----- nvinfo : EIATTR_KPARAM_INFO
	.align		4
.L_31:
        /*00cc*/ 	.byte	0x04, 0x17
        /*00ce*/ 	.short	(.L_33 - .L_32)
.L_32:
        /*00d0*/ 	.word	0x00000000
        /*00d4*/ 	.short	0x0002
        /*00d6*/ 	.short	0x0010
        /*00d8*/ 	.byte	0x00, 0xf4, 0x21, 0x00


	//----- nvinfo : EIATTR_KPARAM_INFO
	.align		4
.L_33:
        /*00dc*/ 	.byte	0x04, 0x17
        /*00de*/ 	.short	(.L_35 - .L_34)
.L_34:
        /*00e0*/ 	.word	0x00000000
        /*00e4*/ 	.short	0x0001
        /*00e6*/ 	.short	0x0008
        /*00e8*/ 	.byte	0x00, 0xf4, 0x21, 0x00


	//----- nvinfo : EIATTR_KPARAM_INFO
	.align		4
.L_35:
        /*00ec*/ 	.byte	0x04, 0x17
        /*00ee*/ 	.short	(.L_37 - .L_36)
.L_36:
        /*00f0*/ 	.word	0x00000000
        /*00f4*/ 	.short	0x0000
        /*00f6*/ 	.short	0x0000
        /*00f8*/ 	.byte	0x00, 0xf4, 0x21, 0x00


	//----- nvinfo : EIATTR_MAXREG_COUNT
	.align		4
.L_37:
        /*00fc*/ 	.byte	0x03, 0x1b
        /*00fe*/ 	.short	0x00ff


	//----- nvinfo : EIATTR_NUM_BARRIERS
	.align		4
        /*0100*/ 	.byte	0x02, 0x4c
        /*0102*/ 	.byte	0x01
	.zero		1


	//----- nvinfo : EIATTR_ANNOTATIONS
	.align		4
        /*0104*/ 	.byte	0x04, 0x55
        /*0106*/ 	.short	(.L_39 - .L_38)


	//   ....[0]....
.L_38:
        /*0108*/ 	.word	0x00000001
        /*010c*/ 	.byte	0xe0, 0x04, 0x00, 0x00, 0x01, 0x00, 0x00, 0x00, 0x50, 0x05, 0x00, 0x00, 0x01, 0x00, 0x00, 0x00
        /* <DEDUP_REMOVED lines=531> */
        /*224c*/ 	.byte	0x30, 0xb1, 0x00, 0x00


	//----- nvinfo : EIATTR_MERCURY_ISA_VERSION
	.align		4
.L_39:
        /*2250*/ 	.byte	0x03, 0x5f
        /*2252*/ 	.short	0x0000


	//----- nvinfo : EIATTR_COOP_GROUP_MASK_REGIDS
	.align		4
        /*2254*/ 	.byte	0x04, 0x29
        /*2256*/ 	.short	(.L_41 - .L_40)


	//   ....[0]....
.L_40:
        /*2258*/ 	.word	0xffffffff


	//   ....[1]....
        /*225c*/ 	.word	0xffffffff


	//   ....[2]....
        /*2260*/ 	.word	0xffffffff


	//   ....[3]....
        /*2264*/ 	.word	0xffffffff


	//   ....[4]....
        /*2268*/ 	.word	0xffffffff


	//   ....[5]....
        /*226c*/ 	.word	0xffffffff


	//   ....[6]....
        /*2270*/ 	.word	0xffffffff


	//   ....[7]....
        /*2274*/ 	.word	0xffffffff


	//   ....[8]....
        /*2278*/ 	.word	0xffffffff


	//   ....[9]....
        /*227c*/ 	.word	0xffffffff


	//   ....[10]....
        /*2280*/ 	.word	0xffffffff


	//   ....[11]....
        /*2284*/ 	.word	0xffffffff


	//   ....[12]....
        /*2288*/ 	.word	0xffffffff


	//   ....[13]....
        /*228c*/ 	.word	0xffffffff


	//   ....[14]....
        /*2290*/ 	.word	0xffffffff


	//----- nvinfo : EIATTR_COOP_GROUP_INSTR_OFFSETS
	.align		4
.L_41:
        /*2294*/ 	.byte	0x04, 0x28
        /*2296*/ 	.short	(.L_43 - .L_42)


	//   ....[0]....
.L_42:
        /*2298*/ 	.word	0x0003d210


	//   ....[1]....
        /*229c*/ 	.word	0x0003d310


	//   ....[2]....
        /*22a0*/ 	.word	0x0003d360


	//   ....[3]....
        /*22a4*/ 	.word	0x0003d3d0


	//   ....[4]....
        /*22a8*/ 	.word	0x0003d680


	//   ....[5]....
        /*22ac*/ 	.word	0x0003d6f0


	//   ....[6]....
        /*22b0*/ 	.word	0x0003d7a0


	//   ....[7]....
        /*22b4*/ 	.word	0x0003d810


	//   ....[8]....
        /*22b8*/ 	.word	0x0003d8a0


	//   ....[9]....
        /*22bc*/ 	.word	0x0003d970


	//   ....[10]....
        /*22c0*/ 	.word	0x0003dd40


	//   ....[11]....
        /*22c4*/ 	.word	0x0003ddb0


	//   ....[12]....
        /*22c8*/ 	.word	0x0003de80


	//   ....[13]....
        /*22cc*/ 	.word	0x0003ded0


	//   ....[14]....
        /*22d0*/ 	.word	0x0003e050


	//----- nvinfo : EIATTR_EXIT_INSTR_OFFSETS
	.align		4
.L_43:
        /*22d4*/ 	.byte	0x04, 0x1c
        /*22d6*/ 	.short	(.L_45 - .L_44)


	//   ....[0]....
.L_44:
        /*22d8*/ 	.word	0x00043560


	//   ....[1]....
        /*22dc*/ 	.word	0x00043590


	//----- nvinfo : EIATTR_REQNTID
	.align		4
.L_45:
        /*22e0*/ 	.byte	0x04, 0x10
        /*22e2*/ 	.short	(.L_47 - .L_46)
.L_46:
        /*22e4*/ 	.word	0x00000020
        /*22e8*/ 	.word	0x00000001
        /*22ec*/ 	.word	0x00000001
.L_47:


//--------------------- .nv.callgraph             --------------------------
	.section	.nv.callgraph,"",@"SHT_CUDA_CALLGRAPH"
	.align	4
	.sectionentsize	8
	.align		4
        /*0000*/ 	.word	0x00000000
	.align		4
        /*0004*/ 	.word	0xffffffff
	.align		4
        /*0008*/ 	.word	0x00000000
	.align		4
        /*000c*/ 	.word	0xfffffffe
	.align		4
        /*0010*/ 	.word	0x00000000
	.align		4
        /*0014*/ 	.word	0xfffffffd
	.align		4
        /*0018*/ 	.word	0x00000000
	.align		4
        /*001c*/ 	.word	0xfffffffc


//--------------------- .nv.rel.action            --------------------------
	.section	.nv.rel.action,"",@"SHT_CUDA_RELOCINFO"
	.align	8
	.sectionentsize	8
        /*0000*/ 	.byte	0x73, 0x00, 0x00, 0x00, 0x00, 0x00, 0x00, 0x00, 0x00, 0x00, 0x00, 0x11, 0x25, 0x00, 0x05, 0x36


//--------------------- .nv.constant0.matmul_kernel --------------------------
	.section	.nv.constant0.matmul_kernel,"a",@progbits
	.sectionflags	@""
	.align	4
.nv.constant0.matmul_kernel:
	.zero		432


//--------------------- .text.matmul_kernel       --------------------------
	.section	.text.matmul_kernel,"ax",@progbits
	.sectioninfo	@"SHI_REGISTERS=64"
	.align	128
        .global         matmul_kernel
        .type           matmul_kernel,@function
        .size           matmul_kernel,(.L_x_5 - matmul_kernel)
        .other          matmul_kernel,@"STO_CUDA_ENTRY STV_DEFAULT"
matmul_kernel:
.text.matmul_kernel:
[----:B------:R-:W-:-:S03]  /*0000*/  IMAD.MOV.U32 R1, RZ, RZ, c[0x0][0x28] ;  /* 0x00000a00ff017624 */ /* 0x000fc600078e00ff */
[----:B------:R-:W-:Y:S01]  /*0010*/  IMAD.MOV.U32 R0, RZ, RZ, c[0x0][0x17c] ;  /* 0x00005f00ff007624 */ /* 0x000fe200078e00ff */
[----:B------:R-:W0:Y:S01]  /*0020*/  S2R R5, SR_CTAID.X ;  /* 0x0000000000057919 */ /* 0x000e220000002500 */
[----:B------:R-:W-:Y:S01]  /*0030*/  IADD3 R1, R1, -0x23e8, RZ ;  /* 0xffffdc1801017810 */ /* 0x000fe20007ffe0ff */
[----:B------:R-:W-:Y:S02]  /*0040*/  ULDC.64 UR4, c[0x0][0x118] ;  /* 0x0000460000047ab9 */ /* 0x000fe40000000a00 */
[----:B------:R-:W-:Y:S01]  /*0050*/  IADD3 R0, R0, 0x7f, RZ ;  /* 0x0000007f00007810 */ /* 0x000fe20007ffe0ff */
[----:B------:R-:W1:Y:S03]  /*0060*/  S2R R12, SR_TID.X ;  /* 0x00000000000c7919 */ /* 0x000e660000002100 */
[----:B------:R-:W-:-:S04]  /*0070*/  SHF.R.S32.HI R3, RZ, 0x1f, R0 ;  /* 0x0000001fff037819 */ /* 0x000fc80000011400 */
[----:B------:R-:W-:-:S04]  /*0080*/  LEA.HI R3, R3, R0, RZ, 0x7 ;  /* 0x0000000003037211 */ /* 0x000fc800078f38ff */
[----:B------:R-:W-:-:S05]  /*0090*/  SHF.R.S32.HI R3, RZ, 0x7, R3 ;  /* 0x00000007ff037819 */ /* 0x000fca0000011403 */
[----:B------:R-:W-:Y:S01]  /*00a0*/  IMAD.SHL.U32 R4, R3, 0x8, RZ ;  /* 0x0000000803047824 */ /* 0x000fe200078e00ff */
[----:B0-----:R-:W-:-:S04]  /*00b0*/  IABS R8, R5 ;  /* 0x0000000500087213 */ /* 0x001fc80000000000 */
[-C--:B------:R-:W-:Y:S02]  /*00c0*/  IABS R7, R4.reuse ;  /* 0x0000000400077213 */ /* 0x080fe40000000000 */
[----:B------:R-:W-:Y:S02]  /*00d0*/  IABS R10, R4 ;  /* 0x00000004000a7213 */ /* 0x000fe40000000000 */
[----:B------:R-:W0:Y:S01]  /*00e0*/  I2F.RP R0, R7 ;  /* 0x0000000700007306 */ /* 0x000e220000209400 */
[----:B-1----:R-:W-:-:S07]  /*00f0*/  LOP3.LUT R13, R12, 0x1f, RZ, 0xc0, !PT ;  /* 0x0000001f0c0d7812 */ /* 0x002fce00078ec0ff */
[----:B0-----:R-:W0:Y:S02]  /*0100*/  MUFU.RCP R0, R0 ;  /* 0x0000000000007308 */ /* 0x001e240000001000 */
[----:B0-----:R-:W-:Y:S01]  /*0110*/  IADD3 R2, R0, 0xffffffe, RZ ;  /* 0x0ffffffe00027810 */ /* 0x001fe20007ffe0ff */
[----:B------:R-:W-:-:S05]  /*0120*/  IMAD.MOV R0, RZ, RZ, -R10 ;  /* 0x000000ffff007224 */ /* 0x000fca00078e0a0a */
[----:B------:R0:W1:Y:S02]  /*0130*/  F2I.FTZ.U32.TRUNC.NTZ R3, R2 ;  /* 0x0000000200037305 */ /* 0x000064000021f000 */
[----:B0-----:R-:W-:Y:S02]  /*0140*/  IMAD.MOV.U32 R2, RZ, RZ, RZ ;  /* 0x000000ffff027224 */ /* 0x001fe400078e00ff */
[----:B-1----:R-:W-:-:S04]  /*0150*/  IMAD.MOV R6, RZ, RZ, -R3 ;  /* 0x000000ffff067224 */ /* 0x002fc800078e0a03 */
[----:B------:R-:W-:Y:S02]  /*0160*/  IMAD R9, R6, R7, RZ ;  /* 0x0000000706097224 */ /* 0x000fe400078e02ff */
[----:B------:R-:W-:Y:S02]  /*0170*/  IMAD.MOV.U32 R6, RZ, RZ, R8 ;  /* 0x000000ffff067224 */ /* 0x000fe400078e0008 */
[----:B------:R-:W-:-:S06]  /*0180*/  IMAD.HI.U32 R3, R3, R9, R2 ;  /* 0x0000000903037227 */ /* 0x000fcc00078e0002 */
[----:B------:R-:W-:-:S04]  /*0190*/  IMAD.HI.U32 R3, R3, R6, RZ ;  /* 0x0000000603037227 */ /* 0x000fc800078e00ff */
[----:B------:R-:W-:-:S05]  /*01a0*/  IMAD R0, R3, R0, R6 ;  /* 0x0000000003007224 */ /* 0x000fca00078e0206 */
[----:B------:R-:W-:-:S13]  /*01b0*/  ISETP.GT.U32.AND P1, PT, R7, R0, PT ;  /* 0x000000000700720c */ /* 0x000fda0003f24070 */
[----:B------:R-:W-:Y:S01]  /*01c0*/  @!P1 IMAD.IADD R0, R0, 0x1, -R7 ;  /* 0x0000000100009824 */ /* 0x000fe200078e0a07 */
[----:B------:R-:W-:Y:S02]  /*01d0*/  @!P1 IADD3 R3, R3, 0x1, RZ ;  /* 0x0000000103039810 */ /* 0x000fe40007ffe0ff */
[----:B------:R-:W-:Y:S02]  /*01e0*/  ISETP.NE.AND P1, PT, R4, RZ, PT ;  /* 0x000000ff0400720c */ /* 0x000fe40003f25270 */
[----:B------:R-:W-:Y:S02]  /*01f0*/  ISETP.GE.U32.AND P0, PT, R0, R7, PT ;  /* 0x000000070000720c */ /* 0x000fe40003f06070 */
[----:B------:R-:W-:-:S04]  /*0200*/  LOP3.LUT R0, R5, R4, RZ, 0x3c, !PT ;  /* 0x0000000405007212 */ /* 0x000fc800078e3cff */
[----:B------:R-:W-:Y:S01]  /*0210*/  ISETP.GE.AND P2, PT, R0, RZ, PT ;  /* 0x000000ff0000720c */ /* 0x000fe20003f46270 */
[----:B------:R-:W-:-:S05]  /*0220*/  IMAD.MOV.U32 R0, RZ, RZ, c[0x0][0x178] ;  /* 0x00005e00ff007624 */ /* 0x000fca00078e00ff */
[----:B------:R-:W-:Y:S02]  /*0230*/  IADD3 R0, R0, 0x3f, RZ ;  /* 0x0000003f00007810 */ /* 0x000fe40007ffe0ff */
[----:B------:R-:W-:-:S05]  /*0240*/  @P0 IADD3 R3, R3, 0x1, RZ ;  /* 0x0000000103030810 */ /* 0x000fca0007ffe0ff */
[----:B------:R-:W-:Y:S01]  /*0250*/  IMAD.MOV.U32 R2, RZ, RZ, R3 ;  /* 0x000000ffff027224 */ /* 0x000fe200078e0003 */
[----:B------:R-:W-:-:S03]  /*0260*/  SHF.R.S32.HI R3, RZ, 0x1f, R0 ;  /* 0x0000001fff037819 */ /* 0x000fc60000011400 */
[----:B------:R-:W-:Y:S01]  /*0270*/  @!P2 IMAD.MOV R2, RZ, RZ, -R2 ;  /* 0x000000ffff02a224 */ /* 0x000fe200078e0a02 */
[----:B------:R-:W-:Y:S02]  /*0280*/  @!P1 LOP3.LUT R2, RZ, R4, RZ, 0x33, !PT ;  /* 0x00000004ff029212 */ /* 0x000fe400078e33ff */
[----:B------:R-:W-:-:S03]  /*0290*/  LEA.HI R3, R3, R0, RZ, 0x6 ;  /* 0x0000000003037211 */ /* 0x000fc600078f30ff */
[----:B------:R-:W-:Y:S02]  /*02a0*/  IMAD.SHL.U32 R6, R2, 0x8, RZ ;  /* 0x0000000802067824 */ /* 0x000fe400078e00ff */
[----:B------:R-:W-:-:S03]  /*02b0*/  IMAD.MOV R2, RZ, RZ, -R2 ;  /* 0x000000ffff027224 */ /* 0x000fc600078e0a02 */
[----:B------:R-:W-:Y:S01]  /*02c0*/  LEA.HI.SX32 R3, R3, -R6, 0x1a ;  /* 0x8000000603037211 */ /* 0x000fe200078fd2ff */
[----:B------:R-:W-:-:S03]  /*02d0*/  IMAD R11, R4, R2, R5 ;  /* 0x00000002040b7224 */ /* 0x000fc600078e0205 */
[----:B------:R-:W-:-:S04]  /*02e0*/  IMNMX R8, R3, 0x8, PT ;  /* 0x0000000803087817 */ /* 0x000fc80003800200 */
[-C--:B------:R-:W-:Y:S02]  /*02f0*/  IABS R7, R8.reuse ;  /* 0x0000000800077213 */ /* 0x080fe40000000000 */
[----:B------:R-:W-:Y:S02]  /*0300*/  IABS R4, R8 ;  /* 0x0000000800047213 */ /* 0x000fe40000000000 */
[----:B------:R-:W0:Y:S08]  /*0310*/  I2F.RP R0, R7 ;  /* 0x0000000700007306 */ /* 0x000e300000209400 */
[----:B0-----:R-:W0:Y:S02]  /*0320*/  MUFU.RCP R0, R0 ;  /* 0x0000000000007308 */ /* 0x001e240000001000 */
[----:B0-----:R-:W-:Y:S01]  /*0330*/  IADD3 R3, R0, 0xffffffe, RZ ;  /* 0x0ffffffe00037810 */ /* 0x001fe20007ffe0ff */
[----:B------:R-:W-:-:S05]  /*0340*/  IMAD.MOV R0, RZ, RZ, -R4 ;  /* 0x000000ffff007224 */ /* 0x000fca00078e0a04 */
[----:B------:R-:W0:Y:S02]  /*0350*/  F2I.FTZ.U32.TRUNC.NTZ R3, R3 ;  /* 0x0000000300037305 */ /* 0x000e24000021f000 */
[----:B0-----:R-:W-:-:S04]  /*0360*/  IMAD.MOV R9, RZ, RZ, -R3 ;  /* 0x000000ffff097224 */ /* 0x001fc800078e0a03 */
[----:B------:R-:W-:Y:S01]  /*0370*/  IMAD.MOV.U32 R2, RZ, RZ, R9 ;  /* 0x000000ffff027224 */ /* 0x000fe200078e0009 */
[----:B------:R-:W-:-:S03]  /*0380*/  IABS R9, R11 ;  /* 0x0000000b00097213 */ /* 0x000fc60000000000 */
[----:B------:R-:W-:Y:S02]  /*0390*/  IMAD R5, R2, R7, RZ ;  /* 0x0000000702057224 */ /* 0x000fe400078e02ff */
[----:B------:R-:W-:-:S04]  /*03a0*/  IMAD.MOV.U32 R2, RZ, RZ, RZ ;  /* 0x000000ffff027224 */ /* 0x000fc800078e00ff */
        /* <DEDUP_REMOVED lines=10> */
[----:B------:R-:W-:-:S05]  /*0450*/  IMAD.MOV.U32 R0, RZ, RZ, 0x3f ;  /* 0x0000003fff007424 */ /* 0x000fca00078e00ff */
[----:B------:R-:W-:Y:S02]  /*0460*/  IADD3 R0, R0, c[0x0][0x180], RZ ;  /* 0x0000600000007a10 */ /* 0x000fe40007ffe0ff */
[----:B------:R-:W-:Y:S02]  /*0470*/  @P0 IADD3 R2, R2, 0x1, RZ ;  /* 0x0000000102020810 */ /* 0x000fe40007ffe0ff */
[----:B------:R-:W-:-:S03]  /*0480*/  ISETP.GT.AND P0, PT, R0, 0x3f, PT ;  /* 0x0000003f0000780c */ /* 0x000fc60003f04270 */
[----:B------:R-:W-:Y:S01]  /*0490*/  @!P2 IMAD.MOV R2, RZ, RZ, -R2 ;  /* 0x000000ffff02a224 */ /* 0x000fe200078e0a02 */
[----:B------:R-:W-:-:S05]  /*04a0*/  @!P1 LOP3.LUT R2, RZ, R8, RZ, 0x33, !PT ;  /* 0x00000008ff029212 */ /* 0x000fca00078e33ff */
[----:B------:R-:W-:Y:S02]  /*04b0*/  IMAD.MOV R3, RZ, RZ, -R2 ;  /* 0x000000ffff037224 */ /* 0x000fe400078e0a02 */
[----:B------:R-:W-:Y:S02]  /*04c0*/  IMAD.SHL.U32 R14, R2, 0x80, RZ ;  /* 0x00000080020e7824 */ /* 0x000fe400078e00ff */
[----:B------:R-:W-:-:S03]  /*04d0*/  IMAD R3, R8, R3, R11 ;  /* 0x0000000308037224 */ /* 0x000fc600078e020b */
[----:B------:R-:W-:Y:S01]  /*04e0*/  STL [R1+0x59c], R14 ;  /* 0x00059c0e01007387 */ /* 0x000fe20000100800 */
[----:B------:R-:W-:Y:S02]  /*04f0*/  IMAD.IADD R2, R6, 0x1, R3 ;  /* 0x0000000106027824 */ /* 0x000fe400078e0203 */
[----:B------:R-:W-:Y:S02]  /*0500*/  IMAD.MOV.U32 R3, RZ, RZ, R14 ;  /* 0x000000ffff037224 */ /* 0x000fe400078e000e */
[----:B------:R-:W-:-:S03]  /*0510*/  IMAD.SHL.U32 R2, R2, 0x40, RZ ;  /* 0x0000004002027824 */ /* 0x000fc600078e00ff */
[C---:B------:R-:W-:Y:S02]  /*0520*/  IADD3 R4, R3.reuse, 0x1, RZ ;  /* 0x0000000103047810 */ /* 0x040fe40007ffe0ff */
[C---:B------:R-:W-:Y:S02]  /*0530*/  IADD3 R6, R3.reuse, 0x2, RZ ;  /* 0x0000000203067810 */ /* 0x040fe40007ffe0ff */
[C---:B------:R-:W-:Y:S01]  /*0540*/  IADD3 R5, R3.reuse, 0x3, RZ ;  /* 0x0000000303057810 */ /* 0x040fe20007ffe0ff */
[----:B------:R0:W-:Y:S01]  /*0550*/  STL [R1+0x1374], R4 ;  /* 0x0013740401007387 */ /* 0x0001e20000100800 */
[C---:B------:R-:W-:Y:S02]  /*0560*/  IADD3 R60, R3.reuse, 0x5, RZ ;  /* 0x00000005033c7810 */ /* 0x040fe40007ffe0ff */
[C---:B------:R-:W-:Y:S01]  /*0570*/  IADD3 R61, R3.reuse, 0x38, RZ ;  /* 0x00000038033d7810 */ /* 0x040fe20007ffe0ff */
[----:B------:R1:W-:Y:S04]  /*0580*/  STL [R1+0x1370], R6 ;  /* 0x0013700601007387 */ /* 0x0003e80000100800 */
[----:B------:R2:W-:Y:S01]  /*0590*/  STL [R1+0x136c], R5 ;  /* 0x00136c0501007387 */ /* 0x0005e20000100800 */
[----:B0-----:R-:W-:-:S02]  /*05a0*/  IADD3 R4, R3, 0x4, RZ ;  /* 0x0000000403047810 */ /* 0x001fc40007ffe0ff */
[----:B-1----:R-:W-:-:S03]  /*05b0*/  IADD3 R6, R3, 0x6, RZ ;  /* 0x0000000603067810 */ /* 0x002fc60007ffe0ff */
[----:B------:R0:W-:Y:S01]  /*05c0*/  STL [R1+0x1368], R4 ;  /* 0x0013680401007387 */ /* 0x0001e20000100800 */
[----:B--2---:R-:W-:-:S03]  /*05d0*/  IADD3 R5, R3, 0x7, RZ ;  /* 0x0000000703057810 */ /* 0x004fc60007ffe0ff */
[----:B------:R1:W-:Y:S04]  /*05e0*/  STL [R1+0x1378], R6 ;  /* 0x0013780601007387 */ /* 0x0003e80000100800 */
[----:B------:R-:W-:Y:S01]  /*05f0*/  STL [R1+0x1364], R60 ;  /* 0x0013643c01007387 */ /* 0x000fe20000100800 */
[----:B0-----:R-:W-:-:S03]  /*0600*/  IADD3 R4, R3, 0x8, RZ ;  /* 0x0000000803047810 */ /* 0x001fc60007ffe0ff */
[----:B------:R0:W-:Y:S01]  /*0610*/  STL [R1+0x137c], R5 ;  /* 0x00137c0501007387 */ /* 0x0001e20000100800 */
[----:B-1----:R-:W-:-:S03]  /*0620*/  IADD3 R6, R3, 0xb, RZ ;  /* 0x0000000b03067810 */ /* 0x002fc60007ffe0ff */
[----:B------:R1:W-:Y:S01]  /*0630*/  STL [R1+0x1380], R4 ;  /* 0x0013800401007387 */ /* 0x0003e20000100800 */
[C---:B0-----:R-:W-:Y:S02]  /*0640*/  IADD3 R5, R3.reuse, 0x9, RZ ;  /* 0x0000000903057810 */ /* 0x041fe40007ffe0ff */
[----:B-1----:R-:W-:-:S03]  /*0650*/  IADD3 R4, R3, 0xa, RZ ;  /* 0x0000000a03047810 */ /* 0x002fc60007ffe0ff */
[----:B------:R0:W-:Y:S04]  /*0660*/  STL [R1+0x1388], R5 ;  /* 0x0013880501007387 */ /* 0x0001e80000100800 */
[----:B------:R1:W-:Y:S04]  /*0670*/  STL [R1+0x1384], R4 ;  /* 0x0013840401007387 */ /* 0x0003e80000100800 */
[----:B------:R2:W-:Y:S01]  /*0680*/  STL [R1+0x1390], R6 ;  /* 0x0013900601007387 */ /* 0x0005e20000100800 */
[C---:B0-----:R-:W-:Y:S02]  /*0690*/  IADD3 R5, R3.reuse, 0xc, RZ ;  /* 0x0000000c03057810 */ /* 0x041fe40007ffe0ff */
[----:B-1----:R-:W-:-:S03]  /*06a0*/  IADD3 R4, R3, 0xd, RZ ;  /* 0x0000000d03047810 */ /* 0x002fc60007ffe0ff */
[----:B------:R0:W-:Y:S01]  /*06b0*/  STL [R1+0x138c], R5 ;  /* 0x00138c0501007387 */ /* 0x0001e20000100800 */
[----:B--2---:R-:W-:-:S03]  /*06c0*/  IADD3 R6, R3, 0xe, RZ ;  /* 0x0000000e03067810 */ /* 0x004fc60007ffe0ff */
        /* <DEDUP_REMOVED lines=86> */
[----:B0-----:R-:W-:-:S03]  /*0c30*/  IADD3 R5, R3, 0x3b, RZ ;  /* 0x0000003b03057810 */ /* 0x001fc60007ffe0ff */
[----:B------:R-:W-:Y:S01]  /*0c40*/  STL [R1+0x143c], R61 ;  /* 0x00143c3d01007387 */ /* 0x000fe20000100800 */
[C---:B-1----:R-:W-:Y:S02]  /*0c50*/  IADD3 R4, R3.reuse, 0x3a, RZ ;  /* 0x0000003a03047810 */ /* 0x042fe40007ffe0ff */
[----:B--2---:R-:W-:-:S03]  /*0c60*/  IADD3 R6, R3, 0x3e, RZ ;  /* 0x0000003e03067810 */ /* 0x004fc60007ffe0ff */
[----:B------:R0:W-:Y:S04]  /*0c70*/  STL [R1+0x1444], R4 ;  /* 0x0014440401007387 */ /* 0x0001e80000100800 */
        /* <DEDUP_REMOVED lines=130> */
[----:B------:R1:W-:Y:S01]  /*14a0*/  STL [R1+0x1508], R5 ;  /* 0x0015080501007387 */ /* 0x0003e20000100800 */
[C---:B0-----:R-:W-:Y:S02]  /*14b0*/  IADD3 R4, R3.reuse, 0x7d, RZ ;  /* 0x0000007d03047810 */ /* 0x041fe40007ffe0ff */
[----:B-1----:R-:W-:-:S03]  /*14c0*/  IADD3 R5, R3, 0x7f, RZ ;  /* 0x0000007f03057810 */ /* 0x002fc60007ffe0ff */
[----:B------:R0:W-:Y:S04]  /*14d0*/  STL [R1+0x1504], R4 ;  /* 0x0015040401007387 */ /* 0x0001e80000100800 */
[----:B------:R1:W-:Y:S04]  /*14e0*/  STL [R1+0x14f0], R6 ;  /* 0x0014f00601007387 */ /* 0x0003e80000100800 */
[----:B------:R1:W-:Y:S01]  /*14f0*/  STL [R1+0x14e4], R5 ;  /* 0x0014e40501007387 */ /* 0x0003e20000100800 */
[C---:B0-----:R-:W-:Y:S02]  /*1500*/  LOP3.LUT R4, R2.reuse, 0x1f, R12, 0xf8, !PT ;  /* 0x0000001f02047812 */ /* 0x041fe400078ef80c */
[----:B------:R-:W-:-:S03]  /*1510*/  LOP3.LUT R2, R2, 0x20, R13, 0xfe, !PT ;  /* 0x0000002002027812 */ /* 0x000fc600078efe0d */
[----:B------:R1:W-:Y:S04]  /*1520*/  STL [R1+0x740], R4 ;  /* 0x0007400401007387 */ /* 0x0003e80000100800 */
[----:B------:R1:W-:Y:S01]  /*1530*/  STL [R1+0x744], R2 ;  /* 0x0007440201007387 */ /* 0x0003e20000100800 */
[----:B------:R-:W-:Y:S05]  /*1540*/  @P0 BRA `(.L_x_0) ;  /* 0x0000067000000947 */ /* 0x000fea0003800000 */
[----:B------:R-:W-:Y:S01]  /*1550*/  IMAD.SHL.U32 R0, R12, 0x40, RZ ;  /* 0x000000400c007824 */ /* 0x000fe200078e00ff */
[----:B------:R-:W-:Y:S01]  /*1560*/  CS2R R56, SRZ ;  /* 0x0000000000387805 */ /* 0x000fe2000001ff00 */
[----:B------:R-:W-:Y:S01]  /*1570*/  CS2R R58, SRZ ;  /* 0x00000000003a7805 */ /* 0x000fe2000001ff00 */
[----:B------:R-:W-:Y:S01]  /*1580*/  CS2R R52, SRZ ;  /* 0x0000000000347805 */ /* 0x000fe2000001ff00 */
[----:B------:R-:W-:Y:S01]  /*1590*/  CS2R R54, SRZ ;  /* 0x0000000000367805 */ /* 0x000fe2000001ff00 */
[----:B------:R0:W-:Y:S01]  /*15a0*/  STL [R1+0x1360], R0 ;  /* 0x0013600001007387 */ /* 0x0001e20000100800 */
[----:B------:R-:W-:Y:S01]  /*15b0*/  CS2R R48, SRZ ;  /* 0x0000000000307805 */ /* 0x000fe2000001ff00 */
[----:B------:R-:W-:Y:S01]  /*15c0*/  CS2R R50, SRZ ;  /* 0x0000000000327805 */ /* 0x000fe2000001ff00 */
[----:B------:R-:W-:Y:S01]  /*15d0*/  CS2R R44, SRZ ;  /* 0x00000000002c7805 */ /* 0x000fe2000001ff00 */
[----:B------:R0:W-:Y:S01]  /*15e0*/  STL [R1], RZ ;  /* 0x000000ff01007387 */ /* 0x0001e20000100800 */
[----:B------:R-:W-:Y:S01]  /*15f0*/  CS2R R46, SRZ ;  /* 0x00000000002e7805 */ /* 0x000fe2000001ff00 */
[----:B------:R-:W-:Y:S01]  /*1600*/  CS2R R40, SRZ ;  /* 0x0000000000287805 */ /* 0x000fe2000001ff00 */
[----:B------:R-:W-:Y:S01]  /*1610*/  CS2R R42, SRZ ;  /* 0x00000000002a7805 */ /* 0x000fe2000001ff00 */
[----:B------:R0:W-:Y:S01]  /*1620*/  STL [R1+0x4], RZ ;  /* 0x000004ff01007387 */ /* 0x0001e20000100800 */
        /* <DEDUP_REMOVED lines=21> */
[----:B-1----:R-:W-:Y:S01]  /*1780*/  CS2R R4, SRZ ;  /* 0x0000000000047805 */ /* 0x002fe2000001ff00 */
[----:B------:R-:W-:Y:S01]  /*1790*/  CS2R R6, SRZ ;  /* 0x0000000000067805 */ /* 0x000fe2000001ff00 */
[----:B------:R0:W-:Y:S04]  /*17a0*/  STL [R1+0x1c], RZ ;  /* 0x00001cff01007387 */ /* 0x0001e80000100800 */
        /* <DEDUP_REMOVED lines=63> */
[----:B------:R0:W-:Y:S01]  /*1ba0*/  STL [R1+0x11c], RZ ;  /* 0x00011cff01007387 */ /* 0x0001e20000100800 */
[----:B------:R-:W-:Y:S05]  /*1bb0*/  BRA `(.L_x_1) ;  /* 0x0003b47000007947 */ /* 0x000fea0003800000 */
.L_x_0:
[----:B------:R-:W2:Y:S04]  /*1bc0*/  LDL R32, [R1+0x1528] ;  /* 0x0015280001207983 */ /* 0x000ea80000100800 */
[----:B------:R-:W3:Y:S04]  /*1bd0*/  LDL R34, [R1+0x152c] ;  /* 0x00152c0001227983 */ /* 0x000ee80000100800 */
[----:B------:R-:W4:Y:S04]  /*1be0*/  LDL R25, [R1+0x1514] ;  /* 0x0015140001197983 */ /* 0x000f280000100800 */
[----:B------:R-:W5:Y:S01]  /*1bf0*/  LDL R27, [R1+0x1520] ;  /* 0x00152000011b7983 */ /* 0x000f620000100800 */
[----:B------:R-:W-:-:S03]  /*1c00*/  IMAD.MOV.U32 R38, RZ, RZ, R3 ;  /* 0x000000ffff267224 */ /* 0x000fc600078e0003 */
[----:B------:R-:W5:Y:S04]  /*1c10*/  LDL R39, [R1+0x1504] ;  /* 0x0015040001277983 */ /* 0x000f680000100800 */
[----:B------:R-:W5:Y:S01]  /*1c20*/  LDL R33, [R1+0x1534] ;  /* 0x0015340001217983 */ /* 0x000f620000100800 */
[----:B------:R-:W-:-:S03]  /*1c30*/  IMAD.MOV.U32 R36, RZ, RZ, R38 ;  /* 0x000000ffff247224 */ /* 0x000fc600078e0026 */
[----:B------:R-:W5:Y:S04]  /*1c40*/  LDL R30, [R1+0x151c] ;  /* 0x00151c00011e7983 */ /* 0x000f680000100800 */
[----:B------:R-:W5:Y:S04]  /*1c50*/  LDL R20, [R1+0x14fc] ;  /* 0x0014fc0001147983 */ /* 0x000f680000100800 */
[----:B------:R-:W5:Y:S04]  /*1c60*/  LDL R21, [R1+0x1530] ;  /* 0x0015300001157983 */ /* 0x000f680000100800 */
[----:B------:R-:W5:Y:S04]  /*1c70*/  LDL R22, [R1+0x14dc] ;  /* 0x0014dc0001167983 */ /* 0x000f680000100800 */
[----:B------:R-:W5:Y:S04]  /*1c80*/  LDL R23, [R1+0x14f8] ;  /* 0x0014f80001177983 */ /* 0x000f680000100800 */
[----:B------:R-:W5:Y:S01]  /*1c90*/  LDL R13, [R1+0x1538] ;  /* 0x00153800010d7983 */ /* 0x000f620000100800 */
[----:B------:R-:W-:Y:S01]  /*1ca0*/  IMAD.MOV.U32 R28, RZ, RZ, R2 ;  /* 0x000000ffff1c7224 */ /* 0x000fe200078e0002 */
[----:B-1----:R-:W-:-:S02]  /*1cb0*/  IABS R2, c[0x0][0x178] ;  /* 0x00005e0000027a13 */ /* 0x002fc40000000000 */
[----:B------:R-:W5:Y:S03]  /*1cc0*/  LDL R24, [R1+0x14a4] ;  /* 0x0014a40001187983 */ /* 0x000f660000100800 */
[----:B------:R-:W-:Y:S01]  /*1cd0*/  IMAD.MOV.U32 R44, RZ, RZ, R2 ;  /* 0x000000ffff2c7224 */ /* 0x000fe200078e0002 */
[----:B------:R-:W5:Y:S03]  /*1ce0*/  LDL R26, [R1+0x14b4] ;  /* 0x0014b400011a7983 */ /* 0x000f660000100800 */
[----:B------:R-:W0:Y:S01]  /*1cf0*/  I2F.RP R3, R44 ;  /* 0x0000002c00037306 */ /* 0x000e220000209400 */
[----:B------:R-:W5:Y:S04]  /*1d00*/  LDL R35, [R1+0x1554] ;  /* 0x0015540001237983 */ /* 0x000f680000100800 */
        /* <DEDUP_REMOVED lines=13> */
[----:B------:R-:W5:Y:S01]  /*1de0*/  LDL R8, [R1+0x14a8] ;  /* 0x0014a80001087983 */ /* 0x000f620000100800 */
[----:B--2---:R-:W-:-:S02]  /*1df0*/  IMAD.MOV.U32 R38, RZ, RZ, R32 ;  /* 0x000000ffff267224 */ /* 0x004fc400078e0020 */
[----:B---3--:R-:W-:Y:S02]  /*1e00*/  IMAD.MOV.U32 R32, RZ, RZ, R34 ;  /* 0x000000ffff207224 */ /* 0x008fe400078e0022 */
[----:B----4-:R-:W-:Y:S02]  /*1e10*/  IMAD.MOV.U32 R34, RZ, RZ, R25 ;  /* 0x000000ffff227224 */ /* 0x010fe400078e0019 */
[----:B-----5:R-:W-:Y:S02]  /*1e20*/  IMAD.MOV.U32 R25, RZ, RZ, R27 ;  /* 0x000000ffff197224 */ /* 0x020fe400078e001b */
[----:B------:R-:W2:Y:S01]  /*1e30*/  LDL R27, [R1+0x1508] ;  /* 0x00150800011b7983 */ /* 0x000ea20000100800 */
[----:B0-----:R-:W0:Y:S01]  /*1e40*/  MUFU.RCP R3, R3 ;  /* 0x0000000300037308 */ /* 0x001e220000001000 */
[----:B------:R-:W-:-:S07]  /*1e50*/  IABS R31, c[0x0][0x17c] ;  /* 0x00005f00001f7a13 */ /* 0x000fce0000000000 */
[----:B------:R-:W1:Y:S01]  /*1e60*/  I2F.RP R2, R31 ;  /* 0x0000001f00027306 */ /* 0x000e620000209400 */
[----:B0-----:R-:W-:-:S07]  /*1e70*/  IADD3 R3, R3, 0xffffffe, RZ ;  /* 0x0ffffffe03037810 */ /* 0x001fce0007ffe0ff */
[----:B------:R-:W0:Y:S08]  /*1e80*/  F2I.FTZ.U32.TRUNC.NTZ R3, R3 ;  /* 0x0000000300037305 */ /* 0x000e30000021f000 */
[----:B-1----:R-:W1:Y:S01]  /*1e90*/  MUFU.RCP R2, R2 ;  /* 0x0000000200027308 */ /* 0x002e620000001000 */
[----:B------:R-:W-:Y:S02]  /*1ea0*/  IMAD.MOV.U32 R37, RZ, RZ, R39 ;  /* 0x000000ffff257224 */ /* 0x000fe400078e0027 */
[----:B------:R-:W-:-:S02]  /*1eb0*/  IMAD.MOV.U32 R39, RZ, RZ, R33 ;  /* 0x000000ffff277224 */ /* 0x000fc400078e0021 */
[----:B0-----:R-:W-:Y:S02]  /*1ec0*/  IMAD.MOV R4, RZ, RZ, -R3 ;  /* 0x000000ffff047224 */ /* 0x001fe400078e0a03 */
[----:B------:R-:W-:Y:S01]  /*1ed0*/  IMAD.MOV.U32 R43, RZ, RZ, R36 ;  /* 0x000000ffff2b7224 */ /* 0x000fe200078e0024 */
[----:B-1----:R-:W-:Y:S01]  /*1ee0*/  IADD3 R2, R2, 0xffffffe, RZ ;  /* 0x0ffffffe02027810 */ /* 0x002fe20007ffe0ff */
[----:B------:R-:W-:-:S03]  /*1ef0*/  IMAD R4, R4, R44, RZ ;  /* 0x0000002c04047224 */ /* 0x000fc600078e02ff */
[----:B------:R0:W1:Y:S01]  /*1f00*/  F2I.FTZ.U32.TRUNC.NTZ R5, R2 ;  /* 0x0000000200057305 */ /* 0x000062000021f000 */
[----:B------:R-:W-:Y:S02]  /*1f10*/  IMAD.MOV.U32 R33, RZ, RZ, R30 ;  /* 0x000000ffff217224 */ /* 0x000fe400078e001e */
[----:B------:R-:W-:Y:S02]  /*1f20*/  IMAD.MOV.U32 R36, RZ, RZ, R37 ;  /* 0x000000ffff247224 */ /* 0x000fe400078e0025 */
[----:B------:R-:W-:Y:S02]  /*1f30*/  IMAD.MOV.U32 R37, RZ, RZ, R38 ;  /* 0x000000ffff257224 */ /* 0x000fe400078e0026 */
[----:B0-----:R-:W-:Y:S02]  /*1f40*/  IMAD.MOV.U32 R2, RZ, RZ, RZ ;  /* 0x000000ffff027224 */ /* 0x001fe400078e00ff */
[----:B------:R-:W-:Y:S02]  /*1f50*/  IMAD.MOV.U32 R38, RZ, RZ, R39 ;  /* 0x000000ffff267224 */ /* 0x000fe400078e0027 */
[----:B------:R-:W-:Y:S01]  /*1f60*/  IMAD.HI.U32 R2, R3, R4, R2 ;  /* 0x0000000403027227 */ /* 0x000fe200078e0002 */
[----:B------:R-:W-:-:S03]  /*1f70*/  SHF.R.S32.HI R4, RZ, 0x1f, R0 ;  /* 0x0000001fff047819 */ /* 0x000fc60000011400 */
[----:B------:R-:W-:Y:S02]  /*1f80*/  IMAD.MOV.U32 R39, RZ, RZ, R32 ;  /* 0x000000ffff277224 */ /* 0x000fe400078e0020 */
[----:B------:R-:W-:Y:S02]  /*1f90*/  IMAD.MOV.U32 R32, RZ, RZ, R33 ;  /* 0x000000ffff207224 */ /* 0x000fe400078e0021 */
[----:B------:R-:W-:Y:S01]  /*1fa0*/  IMAD.MOV.U32 R33, RZ, RZ, R34 ;  /* 0x000000ffff217224 */ /* 0x000fe200078e0022 */
[----:B------:R-:W-:Y:S01]  /*1fb0*/  LEA.HI R0, R4, R0, RZ, 0x6 ;  /* 0x0000000004007211 */ /* 0x000fe200078f30ff */
[----:B------:R-:W-:-:S04]  /*1fc0*/  IMAD.MOV.U32 R34, RZ, RZ, R25 ;  /* 0x000000ffff227224 */ /* 0x000fc800078e0019 */
[----:B------:R0:W-:Y:S04]  /*1fd0*/  STL [R1+0x750], R0 ;  /* 0x0007500001007387 */ /* 0x0001e80000100800 */
[----:B------:R-:W3:Y:S01]  /*1fe0*/  LDL R42, [R1+0x14f0] ;  /* 0x0014f000012a7983 */ /* 0x000ee20000100800 */
[----:B--2---:R-:W-:Y:S02]  /*1ff0*/  IMAD.MOV.U32 R25, RZ, RZ, R27 ;  /* 0x000000ffff197224 */ /* 0x004fe400078e001b */
[----:B------:R-:W-:Y:S02]  /*2000*/  IMAD.MOV.U32 R27, RZ, RZ, R20 ;  /* 0x000000ffff1b7224 */ /* 0x000fe400078e0014 */
[----:B------:R-:W-:Y:S02]  /*2010*/  IMAD.MOV.U32 R20, RZ, RZ, R21 ;  /* 0x000000ffff147224 */ /* 0x000fe400078e0015 */
[----:B------:R-:W-:-:S02]  /*2020*/  IMAD.MOV.U32 R21, RZ, RZ, R22 ;  /* 0x000000ffff157224 */ /* 0x000fc400078e0016 */
[----:B------:R-:W-:Y:S02]  /*2030*/  IMAD.MOV.U32 R22, RZ, RZ, R23 ;  /* 0x000000ffff167224 */ /* 0x000fe400078e0017 */
[----:B------:R-:W-:Y:S02]  /*2040*/  IMAD.MOV.U32 R23, RZ, RZ, R13 ;  /* 0x000000ffff177224 */ /* 0x000fe400078e000d */
[----:B------:R-:W2:Y:S01]  /*2050*/  LDL R13, [R1+0x14d8] ;  /* 0x0014d800010d7983 */ /* 0x000ea20000100800 */
[----:B0-----:R-:W-:Y:S01]  /*2060*/  IABS R0, R43 ;  /* 0x0000002b00007213 */ /* 0x001fe20000000000 */
[----:B------:R-:W-:Y:S02]  /*2070*/  IMAD.MOV.U32 R43, RZ, RZ, R36 ;  /* 0x000000ffff2b7224 */ /* 0x000fe400078e0024 */
[----:B------:R-:W-:Y:S02]  /*2080*/  IMAD.MOV.U32 R36, RZ, RZ, R37 ;  /* 0x000000ffff247224 */ /* 0x000fe400078e0025 */
[----:B------:R-:W-:-:S02]  /*2090*/  IMAD.MOV.U32 R37, RZ, RZ, R38 ;  /* 0x000000ffff257224 */ /* 0x000fc400078e0026 */
[----:B------:R-:W-:Y:S02]  /*20a0*/  IMAD.MOV.U32 R38, RZ, RZ, R39 ;  /* 0x000000ffff267224 */ /* 0x000fe400078e0027 */
[----:B------:R-:W-:Y:S02]  /*20b0*/  IMAD.MOV.U32 R39, RZ, RZ, R32 ;  /* 0x000000ffff277224 */ /* 0x000fe400078e0020 */
[----:B------:R-:W-:Y:S02]  /*20c0*/  IMAD.MOV.U32 R32, RZ, RZ, R33 ;  /* 0x000000ffff207224 */ /* 0x000fe400078e0021 */
[----:B------:R-:W-:Y:S02]  /*20d0*/  IMAD.MOV.U32 R33, RZ, RZ, R25 ;  /* 0x000000ffff217224 */ /* 0x000fe400078e0019 */
[----:B------:R-:W-:Y:S02]  /*20e0*/  IMAD.MOV.U32 R25, RZ, RZ, R27 ;  /* 0x000000ffff197224 */ /* 0x000fe400078e001b */
[----:B------:R-:W-:-:S02]  /*20f0*/  IMAD.MOV.U32 R27, RZ, RZ, R20 ;  /* 0x000000ffff1b7224 */ /* 0x000fc400078e0014 */
[----:B------:R-:W-:Y:S02]  /*2100*/  IMAD.MOV.U32 R20, RZ, RZ, R22 ;  /* 0x000000ffff147224 */ /* 0x000fe400078e0016 */
[----:B------:R-:W-:Y:S02]  /*2110*/  IMAD.MOV.U32 R22, RZ, RZ, R23 ;  /* 0x000000ffff167224 */ /* 0x000fe400078e0017 */
[----:B--2---:R-:W-:Y:S01]  /*2120*/  IMAD.MOV.U32 R23, RZ, RZ, R13 ;  /* 0x000000ffff177224 */ /* 0x004fe200078e000d */
[----:B------:R-:W-:Y:S01]  /*2130*/  MOV R13, R8 ;  /* 0x00000008000d7202 */ /* 0x000fe20000000f00 */
[----:B------:R-:W-:Y:S02]  /*2140*/  IMAD.MOV.U32 R8, RZ, RZ, R9 ;  /* 0x000000ffff087224 */ /* 0x000fe400078e0009 */
[----:B------:R-:W-:Y:S02]  /*2150*/  IMAD.MOV.U32 R9, RZ, RZ, R11 ;  /* 0x000000ffff097224 */ /* 0x000fe400078e000b */
[----:B------:R-:W-:-:S02]  /*2160*/  IMAD.MOV.U32 R11, RZ, RZ, R7 ;  /* 0x000000ffff0b7224 */ /* 0x000fc400078e0007 */
[----:B------:R-:W2:Y:S01]  /*2170*/  LDL R7, [R1+0x14e4] ;  /* 0x0014e40001077983 */ /* 0x000ea20000100800 */
[----:B-1----:R-:W-:Y:S02]  /*2180*/  IMAD.MOV R30, RZ, RZ, -R5 ;  /* 0x000000ffff1e7224 */ /* 0x002fe400078e0a05 */
[----:B------:R-:W-:Y:S02]  /*2190*/  IMAD.MOV.U32 R4, RZ, RZ, RZ ;  /* 0x000000ffff047224 */ /* 0x000fe400078e00ff */
[----:B------:R-:W-:Y:S01]  /*21a0*/  IMAD R30, R30, R31, RZ ;  /* 0x0000001f1e1e7224 */ /* 0x000fe200078e02ff */
[----:B------:R-:W-:-:S03]  /*21b0*/  IABS R29, R29 ;  /* 0x0000001d001d7213 */ /* 0x000fc60000000000 */
[----:B------:R-:W-:Y:S01]  /*21c0*/  IMAD.HI.U32 R30, R5, R30, R4 ;  /* 0x0000001e051e7227 */ /* 0x000fe200078e0004 */
[----:B---3--:R-:W-:-:S03]  /*21d0*/  IABS R5, R42 ;  /* 0x0000002a00057213 */ /* 0x008fc60000000000 */
[----:B------:R-:W-:Y:S02]  /*21e0*/  IMAD.MOV.U32 R42, RZ, RZ, R43 ;  /* 0x000000ffff2a7224 */ /* 0x000fe400078e002b */
[----:B------:R-:W-:-:S04]  /*21f0*/  IMAD.HI.U32 R3, R2, R29, RZ ;  /* 0x0000001d02037227 */ /* 0x000fc800078e00ff */
[----:B------:R-:W-:Y:S02]  /*2200*/  IMAD.MOV.U32 R43, RZ, RZ, R36 ;  /* 0x000000ffff2b7224 */ /* 0x000fe400078e0024 */
[----:B------:R-:W-:Y:S02]  /*2210*/  IMAD.MOV.U32 R36, RZ, RZ, R37 ;  /* 0x000000ffff247224 */ /* 0x000fe400078e0025 */
[----:B------:R-:W-:Y:S01]  /*2220*/  IMAD.MOV.U32 R37, RZ, RZ, R39 ;  /* 0x000000ffff257224 */ /* 0x000fe200078e0027 */
[----:B------:R-:W-:Y:S01]  /*2230*/  IABS R28, R28 ;  /* 0x0000001c001c7213 */ /* 0x000fe20000000000 */
[----:B------:R-:W-:Y:S02]  /*2240*/  IMAD.MOV.U32 R39, RZ, RZ, R32 ;  /* 0x000000ffff277224 */ /* 0x000fe400078e0020 */
[----:B------:R-:W-:Y:S02]  /*2250*/  IMAD.MOV R3, RZ, RZ, -R3 ;  /* 0x000000ffff037224 */ /* 0x000fe400078e0a03 */
[----:B------:R-:W-:-:S02]  /*2260*/  IMAD.MOV.U32 R32, RZ, RZ, R33 ;  /* 0x000000ffff207224 */ /* 0x000fc400078e0021 */
[----:B------:R-:W-:Y:S02]  /*2270*/  IMAD.MOV.U32 R33, RZ, RZ, R25 ;  /* 0x000000ffff217224 */ /* 0x000fe400078e0019 */
[----:B------:R-:W-:Y:S02]  /*2280*/  IMAD.MOV.U32 R25, RZ, RZ, R27 ;  /* 0x000000ffff197224 */ /* 0x000fe400078e001b */
[----:B------:R-:W-:Y:S02]  /*2290*/  IMAD.MOV.U32 R27, RZ, RZ, R22 ;  /* 0x000000ffff1b7224 */ /* 0x000fe400078e0016 */
[----:B------:R-:W-:Y:S02]  /*22a0*/  IMAD R29, R44, R3, R29 ;  /* 0x000000032c1d7224 */ /* 0x000fe400078e021d */
[----:B------:R-:W-:Y:S02]  /*22b0*/  IMAD.MOV.U32 R22, RZ, RZ, R23 ;  /* 0x000000ffff167224 */ /* 0x000fe400078e0017 */
[----:B------:R-:W-:-:S02]  /*22c0*/  IMAD.MOV.U32 R23, RZ, RZ, R13 ;  /* 0x000000ffff177224 */ /* 0x000fc400078e000d */
[----:B------:R-:W-:Y:S01]  /*22d0*/  IMAD.HI.U32 R3, R2, R28, RZ ;  /* 0x0000001c02037227 */ /* 0x000fe200078e00ff */
[----:B------:R-:W-:-:S03]  /*22e0*/  IABS R2, R42 ;  /* 0x0000002a00027213 */ /* 0x000fc60000000000 */
        /* <DEDUP_REMOVED lines=8> */
[----:B------:R-:W-:Y:S02]  /*2370*/  IMAD.MOV.U32 R32, RZ, RZ, R8 ;  /* 0x000000ffff207224 */ /* 0x000fe400078e0008 */
[----:B------:R-:W-:Y:S02]  /*2380*/  IMAD.MOV.U32 R27, RZ, RZ, R6 ;  /* 0x000000ffff1b7224 */ /* 0x000fe400078e0006 */
[----:B------:R-:W-:-:S04]  /*2390*/  IMAD.HI.U32 R6, R30, R5, RZ ;  /* 0x000000051e067227 */ /* 0x000fc800078e00ff */
[----:B------:R-:W-:-:S04]  /*23a0*/  IMAD.HI.U32 R4, R30, R2, RZ ;  /* 0x000000021e047227 */ /* 0x000fc800078e00ff */
[----:B------:R-:W-:Y:S02]  /*23b0*/  IMAD.MOV.U32 R41, RZ, RZ, R25 ;  /* 0x000000ffff297224 */ /* 0x000fe400078e0019 */
[----:B------:R-:W-:Y:S02]  /*23c0*/  IMAD.MOV R6, RZ, RZ, -R6 ;  /* 0x000000ffff067224 */ /* 0x000fe400078e0a06 */
[----:B------:R-:W-:Y:S02]  /*23d0*/  IMAD.MOV.U32 R47, RZ, RZ, R40 ;  /* 0x000000ffff2f7224 */ /* 0x000fe400078e0028 */
[----:B------:R-:W-:Y:S02]  /*23e0*/  IMAD.MOV R4, RZ, RZ, -R4 ;  /* 0x000000ffff047224 */ /* 0x000fe400078e0a04 */
[----:B------:R-:W-:Y:S02]  /*23f0*/  IMAD.MOV.U32 R40, RZ, RZ, R41 ;  /* 0x000000ffff287224 */ /* 0x000fe400078e0029 */
[----:B------:R-:W-:-:S02]  /*2400*/  IMAD.MOV.U32 R41, RZ, RZ, R42 ;  /* 0x000000ffff297224 */ /* 0x000fc400078e002a */
[----:B------:R-:W-:Y:S02]  /*2410*/  IMAD.MOV.U32 R42, RZ, RZ, R43 ;  /* 0x000000ffff2a7224 */ /* 0x000fe400078e002b */
[C---:B------:R-:W-:Y:S02]  /*2420*/  IMAD R5, R31.reuse, R6, R5 ;  /* 0x000000061f057224 */ /* 0x040fe400078e0205 */
[----:B------:R-:W-:Y:S02]  /*2430*/  IMAD.MOV R3, RZ, RZ, -R3 ;  /* 0x000000ffff037224 */ /* 0x000fe400078e0a03 */
[----:B------:R-:W-:Y:S02]  /*2440*/  IMAD.MOV.U32 R43, RZ, RZ, R35 ;  /* 0x000000ffff2b7224 */ /* 0x000fe400078e0023 */
[----:B------:R-:W-:Y:S02]  /*2450*/  IMAD R2, R31, R4, R2 ;  /* 0x000000041f027224 */ /* 0x000fe400078e0202 */
[----:B------:R-:W-:-:S02]  /*2460*/  IMAD.MOV.U32 R9, RZ, RZ, R11 ;  /* 0x000000ffff097224 */ /* 0x000fc400078e000b */
[----:B------:R-:W-:Y:S01]  /*2470*/  IMAD.MOV.U32 R35, RZ, RZ, R19 ;  /* 0x000000ffff237224 */ /* 0x000fe200078e0013 */
[----:B------:R-:W3:Y:S01]  /*2480*/  LDL R11, [R1+0x14a0] ;  /* 0x0014a000010b7983 */ /* 0x000ee20000100800 */
[----:B------:R-:W-:-:S03]  /*2490*/  IMAD R28, R44, R3, R28 ;  /* 0x000000032c1c7224 */ /* 0x000fc600078e021c */
[----:B------:R-:W4:Y:S01]  /*24a0*/  LDL R19, [R1+0x14c0] ;  /* 0x0014c00001137983 */ /* 0x000f220000100800 */
[----:B------:R-:W-:Y:S02]  /*24b0*/  IABS R3, R47 ;  /* 0x0000002f00037213 */ /* 0x000fe40000000000 */
[----:B--2---:R-:W-:-:S05]  /*24c0*/  IABS R7, R7 ;  /* 0x0000000700077213 */ /* 0x004fca0000000000 */
[----:B------:R-:W-:-:S04]  /*24d0*/  IMAD.HI.U32 R8, R30, R7, RZ ;  /* 0x000000071e087227 */ /* 0x000fc800078e00ff */
[----:B------:R-:W-:-:S04]  /*24e0*/  IMAD.MOV R8, RZ, RZ, -R8 ;  /* 0x000000ffff087224 */ /* 0x000fc800078e0a08 */
[----:B------:R-:W-:-:S05]  /*24f0*/  IMAD R7, R31, R8, R7 ;  /* 0x000000081f077224 */ /* 0x000fca00078e0207 */
[----:B------:R0:W-:Y:S04]  /*2500*/  STL [R1+0x118], R7 ;  /* 0x0001180701007387 */ /* 0x0001e80000100800 */
[----:B------:R1:W-:Y:S04]  /*2510*/  STL [R1+0x114], R5 ;  /* 0x0001140501007387 */ /* 0x0003e80000100800 */
[----:B------:R2:W-:Y:S04]  /*2520*/  STL [R1+0x110], R2 ;  /* 0x0001100201007387 */ /* 0x0005e80000100800 */
[----:B------:R-:W5:Y:S01]  /*2530*/  LDL R47, [R1+0x150c] ;  /* 0x00150c00012f7983 */ /* 0x000f620000100800 */
[----:B------:R-:W-:-:S02]  /*2540*/  IMAD.MOV.U32 R25, RZ, RZ, R13 ;  /* 0x000000ffff197224 */ /* 0x000fc400078e000d */
[----:B------:R-:W-:Y:S02]  /*2550*/  IMAD.MOV.U32 R13, RZ, RZ, R9 ;  /* 0x000000ffff0d7224 */ /* 0x000fe400078e0009 */
[----:B------:R-:W-:-:S04]  /*2560*/  IMAD.HI.U32 R9, R30, R0, RZ ;  /* 0x000000001e097227 */ /* 0x000fc800078e00ff */
[----:B------:R-:W-:-:S04]  /*2570*/  IMAD.MOV R9, RZ, RZ, -R9 ;  /* 0x000000ffff097224 */ /* 0x000fc800078e0a09 */
[----:B------:R-:W-:Y:S01]  /*2580*/  IMAD R0, R31, R9, R0 ;  /* 0x000000091f007224 */ /* 0x000fe200078e0200 */
[----:B-----5:R-:W-:Y:S02]  /*2590*/  IABS R9, R47 ;  /* 0x0000002f00097213 */ /* 0x020fe40000000000 */
[----:B------:R-:W0:Y:S02]  /*25a0*/  LDL R47, [R1+0x1510] ;  /* 0x00151000012f7983 */ /* 0x000e240000100800 */
[----:B0-----:R-:W-:Y:S02]  /*25b0*/  IABS R7, R47 ;  /* 0x0000002f00077213 */ /* 0x001fe40000000000 */
[----:B------:R-:W1:Y:S01]  /*25c0*/  LDL R47, [R1+0x1524] ;  /* 0x00152400012f7983 */ /* 0x000e620000100800 */
[----:B------:R-:W-:-:S04]  /*25d0*/  IMAD.HI.U32 R4, R30, R3, RZ ;  /* 0x000000031e047227 */ /* 0x000fc800078e00ff */
[----:B------:R-:W-:Y:S02]  /*25e0*/  IMAD.MOV R4, RZ, RZ, -R4 ;  /* 0x000000ffff047224 */ /* 0x000fe400078e0a04 */
[----:B------:R-:W-:-:S04]  /*25f0*/  IMAD.HI.U32 R8, R30, R7, RZ ;  /* 0x000000071e087227 */ /* 0x000fc800078e00ff */
[----:B------:R-:W-:Y:S02]  /*2600*/  IMAD R3, R31, R4, R3 ;  /* 0x000000041f037224 */ /* 0x000fe400078e0203 */
[----:B------:R-:W-:-:S04]  /*2610*/  IMAD.MOV R8, RZ, RZ, -R8 ;  /* 0x000000ffff087224 */ /* 0x000fc800078e0a08 */
[----:B------:R-:W-:Y:S01]  /*2620*/  IMAD R7, R31, R8, R7 ;  /* 0x000000081f077224 */ /* 0x000fe200078e0207 */
[----:B-1----:R-:W-:Y:S01]  /*2630*/  IABS R5, R47 ;  /* 0x0000002f00057213 */ /* 0x002fe20000000000 */
[----:B------:R-:W-:Y:S02]  /*2640*/  IMAD.MOV.U32 R47, RZ, RZ, R40 ;  /* 0x000000ffff2f7224 */ /* 0x000fe400078e0028 */
[----:B------:R-:W-:Y:S02]  /*2650*/  IMAD.MOV.U32 R40, RZ, RZ, R41 ;  /* 0x000000ffff287224 */ /* 0x000fe400078e0029 */
[----:B------:R-:W-:Y:S01]  /*2660*/  IMAD.MOV.U32 R41, RZ, RZ, R43 ;  /* 0x000000ffff297224 */ /* 0x000fe200078e002b */
[----:B--2---:R-:W-:Y:S01]  /*2670*/  IABS R2, R47 ;  /* 0x0000002f00027213 */ /* 0x004fe20000000000 */
[----:B------:R-:W-:Y:S02]  /*2680*/  IMAD.MOV.U32 R47, RZ, RZ, R40 ;  /* 0x000000ffff2f7224 */ /* 0x000fe400078e0028 */
[----:B------:R-:W-:-:S02]  /*2690*/  IMAD.MOV.U32 R40, RZ, RZ, R41 ;  /* 0x000000ffff287224 */ /* 0x000fc400078e0029 */
[----:B------:R-:W-:Y:S02]  /*26a0*/  IMAD.MOV.U32 R41, RZ, RZ, R10 ;  /* 0x000000ffff297224 */ /* 0x000fe400078e000a */
[----:B------:R-:W-:-:S04]  /*26b0*/  IMAD.HI.U32 R10, R30, R9, RZ ;  /* 0x000000091e0a7227 */ /* 0x000fc800078e00ff */
[----:B------:R-:W-:-:S04]  /*26c0*/  IMAD.HI.U32 R6, R30, R5, RZ ;  /* 0x000000051e067227 */ /* 0x000fc800078e00ff */
[----:B------:R-:W-:-:S04]  /*26d0*/  IMAD.HI.U32 R4, R30, R2, RZ ;  /* 0x000000021e047227 */ /* 0x000fc800078e00ff */
[----:B------:R-:W-:Y:S02]  /*26e0*/  IMAD.MOV R10, RZ, RZ, -R10 ;  /* 0x000000ffff0a7224 */ /* 0x000fe400078e0a0a */
[----:B------:R-:W-:Y:S02]  /*26f0*/  IMAD.MOV.U32 R46, RZ, RZ, R47 ;  /* 0x000000ffff2e7224 */ /* 0x000fe400078e002f */
[----:B------:R-:W-:Y:S02]  /*2700*/  IMAD.MOV R6, RZ, RZ, -R6 ;  /* 0x000000ffff067224 */ /* 0x000fe400078e0a06 */
[----:B------:R-:W-:Y:S02]  /*2710*/  IMAD.MOV.U32 R47, RZ, RZ, R40 ;  /* 0x000000ffff2f7224 */ /* 0x000fe400078e0028 */
[----:B------:R-:W-:Y:S02]  /*2720*/  IMAD.MOV R4, RZ, RZ, -R4 ;  /* 0x000000ffff047224 */ /* 0x000fe400078e0a04 */
[----:B------:R-:W-:-:S02]  /*2730*/  IMAD.MOV.U32 R43, RZ, RZ, R38 ;  /* 0x000000ffff2b7224 */ /* 0x000fc400078e0026 */
[----:B------:R-:W-:Y:S02]  /*2740*/  IMAD.MOV.U32 R40, RZ, RZ, R41 ;  /* 0x000000ffff287224 */ /* 0x000fe400078e0029 */
[C---:B------:R-:W-:Y:S02]  /*2750*/  IMAD R9, R31.reuse, R10, R9 ;  /* 0x0000000a1f097224 */ /* 0x040fe400078e0209 */
[----:B------:R-:W-:Y:S02]  /*2760*/  IMAD.MOV.U32 R38, RZ, RZ, R17 ;  /* 0x000000ffff267224 */ /* 0x000fe400078e0011 */
[----:B------:R-:W-:Y:S01]  /*2770*/  IMAD.MOV.U32 R41, RZ, RZ, R33 ;  /* 0x000000ffff297224 */ /* 0x000fe200078e0021 */
[----:B------:R-:W2:Y:S01]  /*2780*/  LDL R17, [R1+0x14cc] ;  /* 0x0014cc0001117983 */ /* 0x000ea20000100800 */
[----:B------:R-:W-:Y:S02]  /*2790*/  IMAD.MOV.U32 R33, RZ, RZ, R20 ;  /* 0x000000ffff217224 */ /* 0x000fe400078e0014 */
[----:B------:R-:W-:Y:S01]  /*27a0*/  IMAD R5, R31, R6, R5 ;  /* 0x000000061f057224 */ /* 0x000fe200078e0205 */
[----:B------:R0:W-:Y:S01]  /*27b0*/  STL [R1+0x10c], R3 ;  /* 0x00010c0301007387 */ /* 0x0001e20000100800 */
[----:B------:R-:W-:-:S02]  /*27c0*/  IMAD.MOV.U32 R20, RZ, RZ, R14 ;  /* 0x000000ffff147224 */ /* 0x000fc400078e000e */
[----:B------:R-:W-:Y:S01]  /*27d0*/  IMAD R2, R31, R4, R2 ;  /* 0x000000041f027224 */ /* 0x000fe200078e0202 */
[----:B------:R-:W5:Y:S04]  /*27e0*/  LDL R14, [R1+0x14bc] ;  /* 0x0014bc00010e7983 */ /* 0x000f680000100800 */
[----:B------:R1:W-:Y:S01]  /*27f0*/  STL [R1+0x108], R9 ;  /* 0x0001080901007387 */ /* 0x0003e20000100800 */
[----:B0-----:R-:W-:-:S03]  /*2800*/  IABS R3, R46 ;  /* 0x0000002e00037213 */ /* 0x001fc60000000000 */
[----:B------:R0:W-:Y:S04]  /*2810*/  STL [R1+0x104], R7 ;  /* 0x0001040701007387 */ /* 0x0001e80000100800 */
[----:B------:R0:W-:Y:S04]  /*2820*/  STL [R1+0x100], R5 ;  /* 0x0001000501007387 */ /* 0x0001e80000100800 */
[----:B------:R0:W-:Y:S04]  /*2830*/  STL [R1+0xfc], R2 ;  /* 0x0000fc0201007387 */ /* 0x0001e80000100800 */
[----:B------:R-:W1:Y:S02]  /*2840*/  LDL R46, [R1+0x1540] ;  /* 0x00154000012e7983 */ /* 0x000e640000100800 */
[----:B-1----:R-:W-:-:S02]  /*2850*/  IABS R9, R46 ;  /* 0x0000002e00097213 */ /* 0x002fc40000000000 */
[----:B------:R-:W0:Y:S02]  /*2860*/  LDL R46, [R1+0x1544] ;  /* 0x00154400012e7983 */ /* 0x000e240000100800 */
[----:B0-----:R-:W-:Y:S02]  /*2870*/  IABS R7, R46 ;  /* 0x0000002e00077213 */ /* 0x001fe40000000000 */
[----:B------:R-:W2:Y:S01]  /*2880*/  LDL R46, [R1+0x1550] ;  /* 0x00155000012e7983 */ /* 0x000ea20000100800 */
[----:B------:R-:W-:Y:S01]  /*2890*/  IMAD.HI.U32 R4, R30, R3, RZ ;  /* 0x000000031e047227 */ /* 0x000fe200078e00ff */
[----:B--2---:R-:W-:-:S03]  /*28a0*/  IABS R5, R46 ;  /* 0x0000002e00057213 */ /* 0x004fc60000000000 */
[----:B------:R-:W-:Y:S02]  /*28b0*/  IMAD.MOV.U32 R46, RZ, RZ, R47 ;  /* 0x000000ffff2e7224 */ /* 0x000fe400078e002f */
[----:B------:R-:W-:Y:S02]  /*28c0*/  IMAD.MOV.U32 R47, RZ, RZ, R40 ;  /* 0x000000ffff2f7224 */ /* 0x000fe400078e0028 */
[----:B------:R-:W-:Y:S02]  /*28d0*/  IMAD.MOV.U32 R40, RZ, RZ, R41 ;  /* 0x000000ffff287224 */ /* 0x000fe400078e0029 */
[----:B------:R-:W2:Y:S01]  /*28e0*/  LDL R41, [R1+0x153c] ;  /* 0x00153c0001297983 */ /* 0x000ea20000100800 */
[----:B------:R-:W-:Y:S01]  /*28f0*/  IABS R2, R46 ;  /* 0x0000002e00027213 */ /* 0x000fe20000000000 */
[----:B------:R-:W-:Y:S02]  /*2900*/  IMAD.MOV R4, RZ, RZ, -R4 ;  /* 0x000000ffff047224 */ /* 0x000fe400078e0a04 */
[----:B------:R-:W-:-:S04]  /*2910*/  IMAD.HI.U32 R10, R30, R9, RZ ;  /* 0x000000091e0a7227 */ /* 0x000fc800078e00ff */
[----:B------:R-:W-:-:S04]  /*2920*/  IMAD.HI.U32 R8, R30, R7, RZ ;  /* 0x000000071e087227 */ /* 0x000fc800078e00ff */
[----:B------:R-:W-:Y:S02]  /*2930*/  IMAD.MOV.U32 R46, RZ, RZ, R47 ;  /* 0x000000ffff2e7224 */ /* 0x000fe400078e002f */
[----:B------:R-:W-:-:S04]  /*2940*/  IMAD.HI.U32 R6, R30, R5, RZ ;  /* 0x000000051e067227 */ /* 0x000fc800078e00ff */
[----:B------:R-:W-:Y:S02]  /*2950*/  IMAD R3, R31, R4, R3 ;  /* 0x000000041f037224 */ /* 0x000fe400078e0203 */
[----:B------:R-:W-:Y:S02]  /*2960*/  IMAD.MOV.U32 R47, RZ, RZ, R40 ;  /* 0x000000ffff2f7224 */ /* 0x000fe400078e0028 */
[----:B------:R-:W-:-:S04]  /*2970*/  IMAD.HI.U32 R4, R30, R2, RZ ;  /* 0x000000021e047227 */ /* 0x000fc800078e00ff */
[----:B------:R-:W-:Y:S02]  /*2980*/  IMAD.MOV R10, RZ, RZ, -R10 ;  /* 0x000000ffff0a7224 */ /* 0x000fe400078e0a0a */
[----:B------:R-:W-:Y:S02]  /*2990*/  IMAD.MOV R8, RZ, RZ, -R8 ;  /* 0x000000ffff087224 */ /* 0x000fe400078e0a08 */
[----:B------:R-:W-:Y:S02]  /*29a0*/  IMAD.MOV R6, RZ, RZ, -R6 ;  /* 0x000000ffff067224 */ /* 0x000fe400078e0a06 */
[----:B------:R-:W-:Y:S02]  /*29b0*/  IMAD.MOV R4, RZ, RZ, -R4 ;  /* 0x000000ffff047224 */ /* 0x000fe400078e0a04 */
[C---:B------:R-:W-:Y:S02]  /*29c0*/  IMAD R9, R31.reuse, R10, R9 ;  /* 0x0000000a1f097224 */ /* 0x040fe400078e0209 */
[C---:B------:R-:W-:Y:S01]  /*29d0*/  IMAD R7, R31.reuse, R8, R7 ;  /* 0x000000081f077224 */ /* 0x040fe200078e0207 */
[----:B------:R0:W-:Y:S01]  /*29e0*/  STL [R1+0xf8], R3 ;  /* 0x0000f80301007387 */ /* 0x0001e20000100800 */
[----:B------:R-:W-:-:S02]  /*29f0*/  IMAD R5, R31, R6, R5 ;  /* 0x000000061f057224 */ /* 0x000fc400078e0205 */
[----:B------:R-:W-:Y:S01]  /*2a00*/  IMAD R2, R31, R4, R2 ;  /* 0x000000041f027224 */ /* 0x000fe200078e0202 */
[----:B0-----:R-:W-:Y:S01]  /*2a10*/  IABS R3, R46 ;  /* 0x0000002e00037213 */ /* 0x001fe20000000000 */
[----:B--2---:R-:W-:Y:S02]  /*2a20*/  IMAD.MOV.U32 R40, RZ, RZ, R41 ;  /* 0x000000ffff287224 */ /* 0x004fe400078e0029 */
[----:B------:R-:W-:Y:S01]  /*2a30*/  IMAD.MOV.U32 R41, RZ, RZ, R42 ;  /* 0x000000ffff297224 */ /* 0x000fe200078e002a */
[----:B------:R-:W-:Y:S01]  /*2a40*/  MOV R42, R43 ;  /* 0x0000002b002a7202 */ /* 0x000fe20000000f00 */
[----:B------:R-:W-:Y:S02]  /*2a50*/  IMAD.MOV.U32 R43, RZ, RZ, R36 ;  /* 0x000000ffff2b7224 */ /* 0x000fe400078e0024 */
[----:B------:R-:W-:Y:S02]  /*2a60*/  IMAD.MOV.U32 R36, RZ, RZ, R37 ;  /* 0x000000ffff247224 */ /* 0x000fe400078e0025 */
[----:B------:R-:W-:-:S02]  /*2a70*/  IMAD.MOV.U32 R37, RZ, RZ, R34 ;  /* 0x000000ffff257224 */ /* 0x000fc400078e0022 */
[----:B------:R-:W-:Y:S02]  /*2a80*/  IMAD.MOV.U32 R34, RZ, RZ, R35 ;  /* 0x000000ffff227224 */ /* 0x000fe400078e0023 */
[----:B------:R-:W-:Y:S02]  /*2a90*/  IMAD.MOV.U32 R35, RZ, RZ, R18 ;  /* 0x000000ffff237224 */ /* 0x000fe400078e0012 */
[----:B------:R-:W-:Y:S02]  /*2aa0*/  IMAD.MOV.U32 R18, RZ, RZ, R12 ;  /* 0x000000ffff127224 */ /* 0x000fe400078e000c */
[----:B------:R-:W2:Y:S04]  /*2ab0*/  LDL R12, [R1+0x14ac] ;  /* 0x0014ac00010c7983 */ /* 0x000ea80000100800 */
[----:B------:R0:W-:Y:S04]  /*2ac0*/  STL [R1+0xf4], R9 ;  /* 0x0000f40901007387 */ /* 0x0001e80000100800 */
[----:B------:R1:W-:Y:S04]  /*2ad0*/  STL [R1+0xf0], R7 ;  /* 0x0000f00701007387 */ /* 0x0003e80000100800 */
[----:B------:R0:W-:Y:S04]  /*2ae0*/  STL [R1+0xec], R5 ;  /* 0x0000ec0501007387 */ /* 0x0001e80000100800 */
[----:B------:R0:W-:Y:S04]  /*2af0*/  STL [R1+0xe8], R2 ;  /* 0x0000e80201007387 */ /* 0x0001e80000100800 */
[----:B------:R-:W0:Y:S02]  /*2b00*/  LDL R46, [R1+0x155c] ;  /* 0x00155c00012e7983 */ /* 0x000e240000100800 */
[----:B0-----:R-:W-:-:S02]  /*2b10*/  IABS R9, R46 ;  /* 0x0000002e00097213 */ /* 0x001fc40000000000 */
[----:B------:R-:W1:Y:S02]  /*2b20*/  LDL R46, [R1+0x1548] ;  /* 0x00154800012e7983 */ /* 0x000e640000100800 */
[----:B-1----:R-:W-:Y:S02]  /*2b30*/  IABS R7, R46 ;  /* 0x0000002e00077213 */ /* 0x002fe40000000000 */
[----:B------:R-:W2:Y:S01]  /*2b40*/  LDL R46, [R1+0x154c] ;  /* 0x00154c00012e7983 */ /* 0x000ea20000100800 */
[----:B------:R-:W-:-:S04]  /*2b50*/  IMAD.HI.U32 R4, R30, R3, RZ ;  /* 0x000000031e047227 */ /* 0x000fc800078e00ff */
[----:B------:R-:W-:Y:S02]  /*2b60*/  IMAD.MOV R4, RZ, RZ, -R4 ;  /* 0x000000ffff047224 */ /* 0x000fe400078e0a04 */
[----:B------:R-:W-:-:S04]  /*2b70*/  IMAD.HI.U32 R10, R30, R9, RZ ;  /* 0x000000091e0a7227 */ /* 0x000fc800078e00ff */
[----:B------:R-:W-:-:S04]  /*2b80*/  IMAD.HI.U32 R8, R30, R7, RZ ;  /* 0x000000071e087227 */ /* 0x000fc800078e00ff */
[C---:B------:R-:W-:Y:S02]  /*2b90*/  IMAD R3, R31.reuse, R4, R3 ;  /* 0x000000041f037224 */ /* 0x040fe400078e0203 */
[----:B------:R-:W-:Y:S02]  /*2ba0*/  IMAD.MOV R10, RZ, RZ, -R10 ;  /* 0x000000ffff0a7224 */ /* 0x000fe400078e0a0a */
[----:B------:R-:W-:Y:S02]  /*2bb0*/  IMAD.MOV R8, RZ, RZ, -R8 ;  /* 0x000000ffff087224 */ /* 0x000fe400078e0a08 */
[C---:B------:R-:W-:Y:S02]  /*2bc0*/  IMAD R9, R31.reuse, R10, R9 ;  /* 0x0000000a1f097224 */ /* 0x040fe400078e0209 */
[----:B------:R-:W-:Y:S01]  /*2bd0*/  IMAD R7, R31, R8, R7 ;  /* 0x000000081f077224 */ /* 0x000fe200078e0207 */
[----:B--2---:R-:W-:Y:S01]  /*2be0*/  IABS R5, R46 ;  /* 0x0000002e00057213 */ /* 0x004fe20000000000 */
        /* <DEDUP_REMOVED lines=10> */
[----:B------:R-:W2:Y:S01]  /*2c90*/  LDL R23, [R1+0x14d4] ;  /* 0x0014d40001177983 */ /* 0x000ea20000100800 */
[----:B------:R-:W-:Y:S01]  /*2ca0*/  IABS R2, R46 ;  /* 0x0000002e00027213 */ /* 0x000fe20000000000 */
[----:B------:R-:W-:-:S04]  /*2cb0*/  IMAD.HI.U32 R6, R30, R5, RZ ;  /* 0x000000051e067227 */ /* 0x000fc800078e00ff */
[C---:B------:R-:W-:Y:S01]  /*2cc0*/  IMAD.HI.U32 R4, R30.reuse, R2, RZ ;  /* 0x000000021e047227 */ /* 0x040fe200078e00ff */
[----:B------:R0:W-:Y:S03]  /*2cd0*/  STL [R1+0xe4], R3 ;  /* 0x0000e40301007387 */ /* 0x0001e60000100800 */
[----:B------:R-:W-:Y:S02]  /*2ce0*/  IMAD.MOV R6, RZ, RZ, -R6 ;  /* 0x000000ffff067224 */ /* 0x000fe400078e0a06 */
[----:B------:R-:W-:Y:S02]  /*2cf0*/  IMAD.MOV R4, RZ, RZ, -R4 ;  /* 0x000000ffff047224 */ /* 0x000fe400078e0a04 */
[C---:B------:R-:W-:Y:S01]  /*2d00*/  IMAD R5, R31.reuse, R6, R5 ;  /* 0x000000061f057224 */ /* 0x040fe200078e0205 */
[----:B0-----:R-:W-:Y:S01]  /*2d10*/  IABS R3, R47 ;  /* 0x0000002f00037213 */ /* 0x001fe20000000000 */
[----:B------:R-:W-:Y:S01]  /*2d20*/  IMAD R2, R31, R4, R2 ;  /* 0x000000041f027224 */ /* 0x000fe200078e0202 */
[----:B------:R0:W-:Y:S03]  /*2d30*/  STL [R1+0xe0], R9 ;  /* 0x0000e00901007387 */ /* 0x0001e60000100800 */
[----:B------:R-:W-:Y:S01]  /*2d40*/  IMAD.HI.U32 R4, R30, R3, RZ ;  /* 0x000000031e047227 */ /* 0x000fe200078e00ff */
[----:B------:R1:W-:Y:S04]  /*2d50*/  STL [R1+0xdc], R7 ;  /* 0x0000dc0701007387 */ /* 0x0003e80000100800 */
[----:B------:R3:W-:Y:S01]  /*2d60*/  STL [R1+0xd8], R5 ;  /* 0x0000d80501007387 */ /* 0x0007e20000100800 */
[----:B0-----:R-:W-:Y:S01]  /*2d70*/  IABS R9, R40 ;  /* 0x0000002800097213 */ /* 0x001fe20000000000 */
[----:B------:R-:W-:-:S02]  /*2d80*/  IMAD.MOV R4, RZ, RZ, -R4 ;  /* 0x000000ffff047224 */ /* 0x000fc400078e0a04 */
[----:B------:R0:W-:Y:S01]  /*2d90*/  STL [R1+0xd4], R2 ;  /* 0x0000d40201007387 */ /* 0x0001e20000100800 */
[----:B-1----:R-:W-:Y:S01]  /*2da0*/  IABS R7, R41 ;  /* 0x0000002900077213 */ /* 0x002fe20000000000 */
[----:B------:R-:W-:Y:S01]  /*2db0*/  IMAD.HI.U32 R10, R30, R9, RZ ;  /* 0x000000091e0a7227 */ /* 0x000fe200078e00ff */
[----:B---3--:R-:W-:-:S03]  /*2dc0*/  IABS R5, R42 ;  /* 0x0000002a00057213 */ /* 0x008fc60000000000 */
[----:B------:R-:W-:Y:S01]  /*2dd0*/  IMAD.HI.U32 R8, R30, R7, RZ ;  /* 0x000000071e087227 */ /* 0x000fe200078e00ff */
[----:B0-----:R-:W-:-:S03]  /*2de0*/  IABS R2, R43 ;  /* 0x0000002b00027213 */ /* 0x001fc60000000000 */
[----:B------:R-:W-:-:S04]  /*2df0*/  IMAD.HI.U32 R6, R30, R5, RZ ;  /* 0x000000051e067227 */ /* 0x000fc800078e00ff */
[----:B------:R-:W-:Y:S02]  /*2e00*/  IMAD R3, R31, R4, R3 ;  /* 0x000000041f037224 */ /* 0x000fe400078e0203 */
[----:B------:R-:W-:-:S04]  /*2e10*/  IMAD.HI.U32 R4, R30, R2, RZ ;  /* 0x000000021e047227 */ /* 0x000fc800078e00ff */
[----:B------:R-:W-:Y:S02]  /*2e20*/  IMAD.MOV R10, RZ, RZ, -R10 ;  /* 0x000000ffff0a7224 */ /* 0x000fe400078e0a0a */
[----:B------:R-:W-:Y:S02]  /*2e30*/  IMAD.MOV R8, RZ, RZ, -R8 ;  /* 0x000000ffff087224 */ /* 0x000fe400078e0a08 */
[----:B------:R-:W-:Y:S01]  /*2e40*/  IMAD.MOV R6, RZ, RZ, -R6 ;  /* 0x000000ffff067224 */ /* 0x000fe200078e0a06 */
[----:B------:R0:W-:Y:S01]  /*2e50*/  STL [R1+0xd0], R3 ;  /* 0x0000d00301007387 */ /* 0x0001e20000100800 */
[----:B------:R-:W-:Y:S02]  /*2e60*/  IMAD.MOV R4, RZ, RZ, -R4 ;  /* 0x000000ffff047224 */ /* 0x000fe400078e0a04 */
[C---:B------:R-:W-:Y:S02]  /*2e70*/  IMAD R9, R31.reuse, R10, R9 ;  /* 0x0000000a1f097224 */ /* 0x040fe400078e0209 */
[----:B------:R-:W-:-:S02]  /*2e80*/  IMAD R7, R31, R8, R7 ;  /* 0x000000081f077224 */ /* 0x000fc400078e0207 */
        /* <DEDUP_REMOVED lines=71> */
[----:B------:R-:W-:Y:S01]  /*3300*/  STL [R1+0x94], R3 ;  /* 0x0000940301007387 */ /* 0x000fe20000100800 */
[----:B------:R-:W-:Y:S02]  /*3310*/  IMAD.MOV R4, RZ, RZ, -R4 ;  /* 0x000000ffff047224 */ /* 0x000fe400078e0a04 */
[C---:B------:R-:W-:Y:S02]  /*3320*/  IMAD R9, R31.reuse, R10, R9 ;  /* 0x0000000a1f097224 */ /* 0x040fe400078e0209 */
[----:B------:R-:W-:-:S02]  /*3330*/  IMAD R7, R31, R8, R7 ;  /* 0x000000081f077224 */ /* 0x000fc400078e0207 */
[C---:B------:R-:W-:Y:S01]  /*3340*/  IMAD R5, R31.reuse, R6, R5 ;  /* 0x000000061f057224 */ /* 0x040fe200078e0205 */
[----:B------:R0:W-:Y:S01]  /*3350*/  STL [R1+0x90], R9 ;  /* 0x0000900901007387 */ /* 0x0001e20000100800 */
[----:B------:R-:W-:-:S03]  /*3360*/  IMAD R2, R31, R4, R2 ;  /* 0x000000041f027224 */ /* 0x000fc600078e0202 */
[----:B------:R1:W-:Y:S04]  /*3370*/  STL [R1+0x8c], R7 ;  /* 0x00008c0701007387 */ /* 0x0003e80000100800 */
[----:B------:R3:W-:Y:S01]  /*3380*/  STL [R1+0x88], R5 ;  /* 0x0000880501007387 */ /* 0x0007e20000100800 */
[----:B0-----:R-:W-:-:S03]  /*3390*/  IABS R9, R16 ;  /* 0x0000001000097213 */ /* 0x001fc60000000000 */
[----:B------:R0:W-:Y:S01]  /*33a0*/  STL [R1+0x84], R2 ;  /* 0x0000840201007387 */ /* 0x0001e20000100800 */
[----:B-1----:R-:W-:Y:S01]  /*33b0*/  IABS R7, R17 ;  /* 0x0000001100077213 */ /* 0x002fe20000000000 */
[----:B------:R-:W-:Y:S01]  /*33c0*/  IMAD.HI.U32 R10, R30, R9, RZ ;  /* 0x000000091e0a7227 */ /* 0x000fe200078e00ff */
[----:B---3--:R-:W-:-:S03]  /*33d0*/  IABS R5, R18 ;  /* 0x0000001200057213 */ /* 0x008fc60000000000 */
[----:B------:R-:W-:Y:S01]  /*33e0*/  IMAD.HI.U32 R8, R30, R7, RZ ;  /* 0x000000071e087227 */ /* 0x000fe200078e00ff */
[----:B0-----:R-:W-:-:S03]  /*33f0*/  IABS R2, R13 ;  /* 0x0000000d00027213 */ /* 0x001fc60000000000 */
[----:B------:R-:W-:Y:S01]  /*3400*/  IMAD.HI.U32 R6, R30, R5, RZ ;  /* 0x000000051e067227 */ /* 0x000fe200078e00ff */
[----:B------:R-:W3:Y:S03]  /*3410*/  LDL R13, [R1+0x149c] ;  /* 0x00149c00010d7983 */ /* 0x000ee60000100800 */
[----:B------:R-:W-:Y:S02]  /*3420*/  IMAD.MOV R10, RZ, RZ, -R10 ;  /* 0x000000ffff0a7224 */ /* 0x000fe400078e0a0a */
[----:B------:R-:W-:Y:S02]  /*3430*/  IMAD.MOV R8, RZ, RZ, -R8 ;  /* 0x000000ffff087224 */ /* 0x000fe400078e0a08 */
[----:B------:R-:W-:Y:S02]  /*3440*/  IMAD.MOV R6, RZ, RZ, -R6 ;  /* 0x000000ffff067224 */ /* 0x000fe400078e0a06 */
[----:B------:R-:W-:-:S02]  /*3450*/  IMAD R9, R31, R10, R9 ;  /* 0x0000000a1f097224 */ /* 0x000fc400078e0209 */
[C---:B------:R-:W-:Y:S02]  /*3460*/  IMAD R7, R31.reuse, R8, R7 ;  /* 0x000000081f077224 */ /* 0x040fe400078e0207 */
[----:B------:R-:W-:Y:S01]  /*3470*/  IMAD R5, R31, R6, R5 ;  /* 0x000000061f057224 */ /* 0x000fe200078e0205 */
[----:B--2---:R-:W-:-:S05]  /*3480*/  IABS R3, R23 ;  /* 0x0000001700037213 */ /* 0x004fca0000000000 */
[----:B------:R-:W-:-:S04]  /*3490*/  IMAD.HI.U32 R4, R30, R3, RZ ;  /* 0x000000031e047227 */ /* 0x000fc800078e00ff */
[----:B------:R-:W-:-:S04]  /*34a0*/  IMAD.MOV R4, RZ, RZ, -R4 ;  /* 0x000000ffff047224 */ /* 0x000fc800078e0a04 */
[----:B------:R-:W-:Y:S02]  /*34b0*/  IMAD R3, R31, R4, R3 ;  /* 0x000000041f037224 */ /* 0x000fe400078e0203 */
[----:B------:R-:W-:-:S04]  /*34c0*/  IMAD.HI.U32 R4, R30, R2, RZ ;  /* 0x000000021e047227 */ /* 0x000fc800078e00ff */
[----:B------:R-:W-:Y:S01]  /*34d0*/  IMAD.MOV R4, RZ, RZ, -R4 ;  /* 0x000000ffff047224 */ /* 0x000fe200078e0a04 */
[----:B------:R-:W-:Y:S03]  /*34e0*/  STL [R1+0x80], R3 ;  /* 0x0000800301007387 */ /* 0x000fe60000100800 */
[----:B------:R-:W-:Y:S01]  /*34f0*/  IMAD R2, R31, R4, R2 ;  /* 0x000000041f027224 */ /* 0x000fe200078e0202 */
[----:B------:R5:W-:Y:S04]  /*3500*/  STL [R1+0x7c], R9 ;  /* 0x00007c0901007387 */ /* 0x000be80000100800 */
[----:B------:R0:W-:Y:S04]  /*3510*/  STL [R1+0x78], R7 ;  /* 0x0000780701007387 */ /* 0x0001e80000100800 */
[----:B------:R-:W-:Y:S01]  /*3520*/  STL [R1+0x74], R5 ;  /* 0x0000740501007387 */ /* 0x000fe20000100800 */
[----:B-----5:R-:W-:-:S03]  /*3530*/  IABS R9, R14 ;  /* 0x0000000e00097213 */ /* 0x020fc60000000000 */
[----:B------:R-:W2:Y:S01]  /*3540*/  LDL R18, [R1+0x1498] ;  /* 0x0014980001127983 */ /* 0x000ea20000100800 */
[----:B0-----:R-:W-:-:S03]  /*3550*/  IABS R7, R15 ;  /* 0x0000000f00077213 */ /* 0x001fc60000000000 */
[----:B------:R0:W-:Y:S04]  /*3560*/  STL [R1+0x70], R2 ;  /* 0x0000700201007387 */ /* 0x0001e80000100800 */
[----:B------:R-:W5:Y:S04]  /*3570*/  LDL R14, [R1+0x1494] ;  /* 0x00149400010e7983 */ /* 0x000f680000100800 */
[----:B------:R-:W5:Y:S01]  /*3580*/  LDL R15, [R1+0x1490] ;  /* 0x00149000010f7983 */ /* 0x000f620000100800 */
[----:B------:R-:W-:-:S03]  /*3590*/  IABS R4, R12 ;  /* 0x0000000c00047213 */ /* 0x000fc60000000000 */
[----:B------:R-:W5:Y:S01]  /*35a0*/  LDL R12, [R1+0x148c] ;  /* 0x00148c00010c7983 */ /* 0x000f620000100800 */
[----:B0-----:R-:W-:-:S03]  /*35b0*/  IABS R2, R11 ;  /* 0x0000000b00027213 */ /* 0x001fc60000000000 */
[----:B------:R-:W5:Y:S01]  /*35c0*/  LDL R11, [R1+0x1488] ;  /* 0x00148800010b7983 */ /* 0x000f620000100800 */
[----:B----4-:R-:W-:Y:S01]  /*35d0*/  IABS R3, R19 ;  /* 0x0000001300037213 */ /* 0x010fe20000000000 */
[----:B------:R-:W-:-:S04]  /*35e0*/  IMAD.HI.U32 R10, R30, R9, RZ ;  /* 0x000000091e0a7227 */ /* 0x000fc800078e00ff */
[----:B------:R-:W-:-:S04]  /*35f0*/  IMAD.HI.U32 R6, R30, R3, RZ ;  /* 0x000000031e067227 */ /* 0x000fc800078e00ff */
[----:B------:R-:W-:Y:S02]  /*3600*/  IMAD.MOV R6, RZ, RZ, -R6 ;  /* 0x000000ffff067224 */ /* 0x000fe400078e0a06 */
[----:B------:R-:W-:-:S04]  /*3610*/  IMAD.HI.U32 R8, R30, R7, RZ ;  /* 0x000000071e087227 */ /* 0x000fc800078e00ff */
[----:B------:R-:W-:-:S04]  /*3620*/  IMAD.HI.U32 R5, R30, R4, RZ ;  /* 0x000000041e057227 */ /* 0x000fc800078e00ff */
[C---:B------:R-:W-:Y:S02]  /*3630*/  IMAD R6, R31.reuse, R6, R3 ;  /* 0x000000061f067224 */ /* 0x040fe400078e0203 */
[----:B------:R-:W-:Y:S02]  /*3640*/  IMAD.MOV R10, RZ, RZ, -R10 ;  /* 0x000000ffff0a7224 */ /* 0x000fe400078e0a0a */
[----:B------:R-:W-:Y:S02]  /*3650*/  IMAD.MOV R8, RZ, RZ, -R8 ;  /* 0x000000ffff087224 */ /* 0x000fe400078e0a08 */
[----:B------:R-:W-:Y:S02]  /*3660*/  IMAD.MOV R5, RZ, RZ, -R5 ;  /* 0x000000ffff057224 */ /* 0x000fe400078e0a05 */
[----:B------:R-:W-:Y:S01]  /*3670*/  IMAD.HI.U32 R3, R30, R2, RZ ;  /* 0x000000021e037227 */ /* 0x000fe200078e00ff */
[----:B------:R3:W-:Y:S03]  /*3680*/  STL [R1+0x6c], R6 ;  /* 0x00006c0601007387 */ /* 0x0007e60000100800 */
[----:B------:R-:W-:-:S02]  /*3690*/  IMAD R9, R31, R10, R9 ;  /* 0x0000000a1f097224 */ /* 0x000fc400078e0209 */
[C---:B------:R-:W-:Y:S02]  /*36a0*/  IMAD R7, R31.reuse, R8, R7 ;  /* 0x000000081f077224 */ /* 0x040fe400078e0207 */
[C---:B------:R-:W-:Y:S02]  /*36b0*/  IMAD R4, R31.reuse, R5, R4 ;  /* 0x000000051f047224 */ /* 0x040fe400078e0204 */
[----:B------:R-:W-:Y:S01]  /*36c0*/  IMAD.MOV R3, RZ, RZ, -R3 ;  /* 0x000000ffff037224 */ /* 0x000fe200078e0a03 */
[----:B------:R-:W-:Y:S03]  /*36d0*/  STL [R1+0x68], R9 ;  /* 0x0000680901007387 */ /* 0x000fe60000100800 */
[----:B------:R-:W-:Y:S01]  /*36e0*/  IMAD R2, R31, R3, R2 ;  /* 0x000000031f027224 */ /* 0x000fe200078e0202 */
[----:B------:R0:W-:Y:S04]  /*36f0*/  STL [R1+0x64], R7 ;  /* 0x0000640701007387 */ /* 0x0001e80000100800 */
[----:B------:R5:W-:Y:S04]  /*3700*/  STL [R1+0x60], R4 ;  /* 0x0000600401007387 */ /* 0x000be80000100800 */
[----:B------:R-:W4:Y:S01]  /*3710*/  LDL R19, [R1+0x1484] ;  /* 0x0014840001137983 */ /* 0x000f220000100800 */
[----:B---3--:R-:W-:-:S03]  /*3720*/  IABS R6, R13 ;  /* 0x0000000d00067213 */ /* 0x008fc60000000000 */
[----:B------:R-:W3:Y:S02]  /*3730*/  LDL R13, [R1+0x1480] ;  /* 0x00148000010d7983 */ /* 0x000ee40000100800 */
[----:B0-----:R-:W-:Y:S02]  /*3740*/  IMAD.HI.U32 R7, R30, R6, RZ ;  /* 0x000000061e077227 */ /* 0x001fe400078e00ff */
[----:B------:R0:W-:Y:S02]  /*3750*/  STL [R1+0x5c], R2 ;  /* 0x00005c0201007387 */ /* 0x0001e40000100800 */
[----:B------:R-:W-:-:S04]  /*3760*/  IMAD.MOV R7, RZ, RZ, -R7 ;  /* 0x000000ffff077224 */ /* 0x000fc800078e0a07 */
[----:B------:R-:W-:Y:S01]  /*3770*/  IMAD R6, R31, R7, R6 ;  /* 0x000000071f067224 */ /* 0x000fe200078e0206 */
[----:B--2---:R-:W-:Y:S02]  /*3780*/  IABS R5, R18 ;  /* 0x0000001200057213 */ /* 0x004fe40000000000 */
[----:B-----5:R-:W-:Y:S02]  /*3790*/  IABS R4, R14 ;  /* 0x0000000e00047213 */ /* 0x020fe40000000000 */
[----:B------:R-:W2:Y:S01]  /*37a0*/  LDL R14, [R1+0x147c] ;  /* 0x00147c00010e7983 */ /* 0x000ea20000100800 */
[----:B------:R-:W-:-:S03]  /*37b0*/  IABS R3, R15 ;  /* 0x0000000f00037213 */ /* 0x000fc60000000000 */
[----:B------:R-:W5:Y:S01]  /*37c0*/  LDL R15, [R1+0x1478] ;  /* 0x00147800010f7983 */ /* 0x000f620000100800 */
[C---:B------:R-:W-:Y:S01]  /*37d0*/  IMAD.HI.U32 R8, R30.reuse, R5, RZ ;  /* 0x000000051e087227 */ /* 0x040fe200078e00ff */
[----:B0-----:R-:W-:Y:S02]  /*37e0*/  IABS R2, R12 ;  /* 0x0000000c00027213 */ /* 0x001fe40000000000 */
[----:B------:R-:W5:Y:S01]  /*37f0*/  LDL R12, [R1+0x1474] ;  /* 0x00147400010c7983 */ /* 0x000f620000100800 */
[----:B------:R-:W-:-:S03]  /*3800*/  IMAD.HI.U32 R9, R30, R4, RZ ;  /* 0x000000041e097227 */ /* 0x000fc600078e00ff */
[----:B------:R0:W-:Y:S01]  /*3810*/  STL [R1+0x58], R6 ;  /* 0x0000580601007387 */ /* 0x0001e20000100800 */
[----:B------:R-:W-:-:S04]  /*3820*/  IMAD.HI.U32 R10, R30, R3, RZ ;  /* 0x000000031e0a7227 */ /* 0x000fc800078e00ff */
[----:B0-----:R-:W-:Y:S02]  /*3830*/  IMAD.MOV R6, RZ, RZ, -R8 ;  /* 0x000000ffff067224 */ /* 0x001fe400078e0a08 */
[----:B------:R-:W-:Y:S02]  /*3840*/  IMAD.MOV R8, RZ, RZ, -R9 ;  /* 0x000000ffff087224 */ /* 0x000fe400078e0a09 */
[----:B------:R-:W-:Y:S02]  /*3850*/  IMAD.MOV R9, RZ, RZ, -R10 ;  /* 0x000000ffff097224 */ /* 0x000fe400078e0a0a */
[C---:B------:R-:W-:Y:S02]  /*3860*/  IMAD R6, R31.reuse, R6, R5 ;  /* 0x000000061f067224 */ /* 0x040fe400078e0205 */
[C---:B------:R-:W-:Y:S02]  /*3870*/  IMAD R4, R31.reuse, R8, R4 ;  /* 0x000000081f047224 */ /* 0x040fe400078e0204 */
[----:B------:R-:W-:Y:S01]  /*3880*/  IMAD R5, R31, R9, R3 ;  /* 0x000000091f057224 */ /* 0x000fe200078e0203 */
[----:B------:R-:W-:Y:S01]  /*3890*/  STL [R1+0x54], R6 ;  /* 0x0000540601007387 */ /* 0x000fe20000100800 */
[----:B------:R-:W-:-:S03]  /*38a0*/  IABS R10, R11 ;  /* 0x0000000b000a7213 */ /* 0x000fc60000000000 */
[----:B------:R0:W-:Y:S04]  /*38b0*/  STL [R1+0x50], R4 ;  /* 0x0000500401007387 */ /* 0x0001e80000100800 */
[----:B------:R-:W-:Y:S04]  /*38c0*/  STL [R1+0x4c], R5 ;  /* 0x00004c0501007387 */ /* 0x000fe80000100800 */
[----:B------:R-:W5:Y:S01]  /*38d0*/  LDL R11, [R1+0x1470] ;  /* 0x00147000010b7983 */ /* 0x000f620000100800 */
[----:B------:R-:W-:-:S04]  /*38e0*/  IMAD.HI.U32 R7, R30, R2, RZ ;  /* 0x000000021e077227 */ /* 0x000fc800078e00ff */
[----:B------:R-:W-:Y:S02]  /*38f0*/  IMAD.MOV R7, RZ, RZ, -R7 ;  /* 0x000000ffff077224 */ /* 0x000fe400078e0a07 */
[----:B------:R-:W-:Y:S02]  /*3900*/  IMAD.MOV.U32 R3, RZ, RZ, R10 ;  /* 0x000000ffff037224 */ /* 0x000fe400078e000a */
[----:B0-----:R-:W-:Y:S02]  /*3910*/  IMAD R4, R31, R7, R2 ;  /* 0x000000071f047224 */ /* 0x001fe400078e0202 */
[----:B------:R-:W-:-:S03]  /*3920*/  IMAD.HI.U32 R7, R30, R3, RZ ;  /* 0x000000031e077227 */ /* 0x000fc600078e00ff */
[----:B------:R3:W-:Y:S01]  /*3930*/  STL [R1+0x48], R4 ;  /* 0x0000480401007387 */ /* 0x0007e20000100800 */
[----:B------:R-:W-:Y:S01]  /*3940*/  IMAD.MOV R7, RZ, RZ, -R7 ;  /* 0x000000ffff077224 */ /* 0x000fe200078e0a07 */
[----:B----4-:R-:W-:Y:S02]  /*3950*/  IABS R2, R19 ;  /* 0x0000001300027213 */ /* 0x010fe40000000000 */
[----:B------:R-:W4:Y:S01]  /*3960*/  LDL R18, [R1+0x146c] ;  /* 0x00146c0001127983 */ /* 0x000f220000100800 */
[----:B------:R-:W-:Y:S02]  /*3970*/  IMAD R3, R31, R7, R3 ;  /* 0x000000071f037224 */ /* 0x000fe400078e0203 */
[C---:B------:R-:W-:Y:S01]  /*3980*/  IMAD.HI.U32 R8, R30.reuse, R2, RZ ;  /* 0x000000021e087227 */ /* 0x040fe200078e00ff */
[----:B---3--:R-:W-:Y:S02]  /*3990*/  IABS R4, R13 ;  /* 0x0000000d00047213 */ /* 0x008fe40000000000 */
[----:B------:R-:W3:Y:S03]  /*39a0*/  LDL R13, [R1+0x1468] ;  /* 0x00146800010d7983 */ /* 0x000ee60000100800 */
[----:B------:R-:W-:Y:S01]  /*39b0*/  IMAD.HI.U32 R9, R30, R4, RZ ;  /* 0x000000041e097227 */ /* 0x000fe200078e00ff */
[----:B--2---:R-:W-:-:S02]  /*39c0*/  IABS R5, R14 ;  /* 0x0000000e00057213 */ /* 0x004fc40000000000 */
[----:B------:R-:W2:Y:S01]  /*39d0*/  LDL R14, [R1+0x1464] ;  /* 0x00146400010e7983 */ /* 0x000ea20000100800 */
[----:B-----5:R-:W-:-:S03]  /*39e0*/  IABS R6, R15 ;  /* 0x0000000f00067213 */ /* 0x020fc60000000000 */
[----:B------:R-:W5:Y:S01]  /*39f0*/  LDL R15, [R1+0x1460] ;  /* 0x00146000010f7983 */ /* 0x000f620000100800 */
[----:B------:R-:W-:-:S03]  /*3a00*/  IMAD.HI.U32 R10, R30, R5, RZ ;  /* 0x000000051e0a7227 */ /* 0x000fc600078e00ff */
[----:B------:R0:W-:Y:S01]  /*3a10*/  STL [R1+0x44], R3 ;  /* 0x0000440301007387 */ /* 0x0001e20000100800 */
[----:B------:R-:W-:-:S04]  /*3a20*/  IMAD.HI.U32 R7, R30, R6, RZ ;  /* 0x000000061e077227 */ /* 0x000fc800078e00ff */
[----:B0-----:R-:W-:Y:S02]  /*3a30*/  IMAD.MOV R3, RZ, RZ, -R8 ;  /* 0x000000ffff037224 */ /* 0x001fe400078e0a08 */
[----:B------:R-:W-:Y:S02]  /*3a40*/  IMAD.MOV R8, RZ, RZ, -R9 ;  /* 0x000000ffff087224 */ /* 0x000fe400078e0a09 */
[C---:B------:R-:W-:Y:S02]  /*3a50*/  IMAD R2, R31.reuse, R3, R2 ;  /* 0x000000031f027224 */ /* 0x040fe400078e0202 */
[----:B------:R-:W-:Y:S02]  /*3a60*/  IMAD.MOV R9, RZ, RZ, -R10 ;  /* 0x000000ffff097224 */ /* 0x000fe400078e0a0a */
[C---:B------:R-:W-:Y:S02]  /*3a70*/  IMAD R4, R31.reuse, R8, R4 ;  /* 0x000000081f047224 */ /* 0x040fe400078e0204 */
[----:B------:R-:W-:Y:S01]  /*3a80*/  IMAD.MOV R7, RZ, RZ, -R7 ;  /* 0x000000ffff077224 */ /* 0x000fe200078e0a07 */
[----:B------:R-:W-:Y:S01]  /*3a90*/  STL [R1+0x40], R2 ;  /* 0x0000400201007387 */ /* 0x000fe20000100800 */
[----:B------:R-:W-:-:S03]  /*3aa0*/  IMAD R3, R31, R9, R5 ;  /* 0x000000091f037224 */ /* 0x000fc600078e0205 */
[----:B------:R0:W-:Y:S04]  /*3ab0*/  STL [R1+0x3c], R4 ;  /* 0x00003c0401007387 */ /* 0x0001e80000100800 */
[----:B------:R1:W-:Y:S04]  /*3ac0*/  STL [R1+0x38], R3 ;  /* 0x0000380301007387 */ /* 0x0003e80000100800 */
[----:B------:R-:W5:Y:S01]  /*3ad0*/  LDL R19, [R1+0x145c] ;  /* 0x00145c0001137983 */ /* 0x000f620000100800 */
[----:B0-----:R-:W-:Y:S01]  /*3ae0*/  IMAD R4, R31, R7, R6 ;  /* 0x000000071f047224 */ /* 0x001fe200078e0206 */
[----:B-1----:R-:W-:-:S04]  /*3af0*/  IABS R3, R11 ;  /* 0x0000000b00037213 */ /* 0x002fc80000000000 */
[----:B------:R4:W-:Y:S04]  /*3b00*/  STL [R1+0x34], R4 ;  /* 0x0000340401007387 */ /* 0x0009e80000100800 */
[----:B------:R-:W5:Y:S01]  /*3b10*/  LDL R11, [R1+0x1454] ;  /* 0x00145400010b7983 */ /* 0x000f620000100800 */
[----:B------:R-:W-:-:S03]  /*3b20*/  IABS R10, R12 ;  /* 0x0000000c000a7213 */ /* 0x000fc60000000000 */
[----:B------:R-:W5:Y:S01]  /*3b30*/  LDL R12, [R1+0x1458] ;  /* 0x00145800010c7983 */ /* 0x000f620000100800 */
[----:B------:R-:W-:-:S05]  /*3b40*/  MOV R2, R10 ;  /* 0x0000000a00027202 */ /* 0x000fca0000000f00 */
[----:B------:R-:W-:Y:S01]  /*3b50*/  IMAD.HI.U32 R7, R30, R2, RZ ;  /* 0x000000021e077227 */ /* 0x000fe200078e00ff */
[----:B----4-:R-:W-:-:S03]  /*3b60*/  IABS R4, R18 ;  /* 0x0000001200047213 */ /* 0x010fc60000000000 */
[----:B------:R-:W-:Y:S02]  /*3b70*/  IMAD.MOV R7, RZ, RZ, -R7 ;  /* 0x000000ffff077224 */ /* 0x000fe400078e0a07 */
[----:B------:R-:W-:-:S04]  /*3b80*/  IMAD.HI.U32 R8, R30, R3, RZ ;  /* 0x000000031e087227 */ /* 0x000fc800078e00ff */
[----:B------:R-:W-:Y:S02]  /*3b90*/  IMAD R2, R31, R7, R2 ;  /* 0x000000071f027224 */ /* 0x000fe400078e0202 */
[C---:B------:R-:W-:Y:S01]  /*3ba0*/  IMAD.HI.U32 R9, R30.reuse, R4, RZ ;  /* 0x000000041e097227 */ /* 0x040fe200078e00ff */
[----:B---3--:R-:W-:Y:S02]  /*3bb0*/  IABS R5, R13 ;  /* 0x0000000d00057213 */ /* 0x008fe40000000000 */
[----:B------:R-:W3:Y:S03]  /*3bc0*/  LDL R13, [R1+0x144c] ;  /* 0x00144c00010d7983 */ /* 0x000ee60000100800 */
[C---:B------:R-:W-:Y:S01]  /*3bd0*/  IMAD.HI.U32 R10, R30.reuse, R5, RZ ;  /* 0x000000051e0a7227 */ /* 0x040fe200078e00ff */
[----:B--2---:R-:W-:Y:S02]  /*3be0*/  IABS R6, R14 ;  /* 0x0000000e00067213 */ /* 0x004fe40000000000 */
[----:B------:R-:W2:Y:S04]  /*3bf0*/  LDL R14, [R1+0x1450] ;  /* 0x00145000010e7983 */ /* 0x000ea80000100800 */
[----:B------:R0:W-:Y:S01]  /*3c00*/  STL [R1+0x30], R2 ;  /* 0x0000300201007387 */ /* 0x0001e20000100800 */
[----:B------:R-:W-:-:S04]  /*3c10*/  IMAD.HI.U32 R7, R30, R6, RZ ;  /* 0x000000061e077227 */ /* 0x000fc800078e00ff */
[----:B0-----:R-:W-:Y:S02]  /*3c20*/  IMAD.MOV R2, RZ, RZ, -R8 ;  /* 0x000000ffff027224 */ /* 0x001fe400078e0a08 */
[----:B------:R-:W-:Y:S02]  /*3c30*/  IMAD.MOV R8, RZ, RZ, -R9 ;  /* 0x000000ffff087224 */ /* 0x000fe400078e0a09 */
[----:B------:R-:W-:Y:S01]  /*3c40*/  IMAD.MOV R9, RZ, RZ, -R10 ;  /* 0x000000ffff097224 */ /* 0x000fe200078e0a0a */
[----:B-----5:R-:W-:Y:S01]  /*3c50*/  IABS R10, R15 ;  /* 0x0000000f000a7213 */ /* 0x020fe20000000000 */
[C---:B------:R-:W-:Y:S02]  /*3c60*/  IMAD R15, R31.reuse, R2, R3 ;  /* 0x000000021f0f7224 */ /* 0x040fe400078e0203 */
[----:B------:R-:W-:Y:S02]  /*3c70*/  IMAD.MOV R7, RZ, RZ, -R7 ;  /* 0x000000ffff077224 */ /* 0x000fe400078e0a07 */
[----:B------:R-:W-:-:S02]  /*3c80*/  IMAD R2, R31, R8, R4 ;  /* 0x000000081f027224 */ /* 0x000fc400078e0204 */
[C---:B------:R-:W-:Y:S01]  /*3c90*/  IMAD R3, R31.reuse, R9, R5 ;  /* 0x000000091f037224 */ /* 0x040fe200078e0205 */
[----:B------:R0:W-:Y:S01]  /*3ca0*/  STL [R1+0x2c], R15 ;  /* 0x00002c0f01007387 */ /* 0x0001e20000100800 */
[----:B------:R-:W-:-:S03]  /*3cb0*/  IMAD R4, R31, R7, R6 ;  /* 0x000000071f047224 */ /* 0x000fc600078e0206 */
[----:B0-----:R-:W4:Y:S04]  /*3cc0*/  LDL R15, [R1+0x1444] ;  /* 0x00144400010f7983 */ /* 0x001f280000100800 */
[----:B------:R-:W-:Y:S04]  /*3cd0*/  STL [R1+0x28], R2 ;  /* 0x0000280201007387 */ /* 0x000fe80000100800 */
[----:B------:R0:W-:Y:S01]  /*3ce0*/  STL [R1+0x24], R3 ;  /* 0x0000240301007387 */ /* 0x0001e20000100800 */
[----:B------:R-:W-:Y:S02]  /*3cf0*/  IABS R5, R11 ;  /* 0x0000000b00057213 */ /* 0x000fe40000000000 */
[----:B0-----:R-:W-:-:S02]  /*3d00*/  IABS R3, R19 ;  /* 0x0000001300037213 */ /* 0x001fc40000000000 */
[----:B------:R-:W5:Y:S04]  /*3d10*/  LDL R19, [R1+0x1448] ;  /* 0x0014480001137983 */ /* 0x000f680000100800 */
[----:B------:R0:W-:Y:S04]  /*3d20*/  STL [R1+0x20], R4 ;  /* 0x0000200401007387 */ /* 0x0001e80000100800 */
[----:B------:R-:W5:Y:S01]  /*3d30*/  LDL R11, [R1+0x1440] ;  /* 0x00144000010b7983 */ /* 0x000f620000100800 */
[----:B------:R-:W-:-:S04]  /*3d40*/  IMAD.MOV.U32 R2, RZ, RZ, R10 ;  /* 0x000000ffff027224 */ /* 0x000fc800078e000a */
[C---:B------:R-:W-:Y:S01]  /*3d50*/  IMAD.HI.U32 R7, R30.reuse, R2, RZ ;  /* 0x000000021e077227 */ /* 0x040fe200078e00ff */
[----:B0-----:R-:W-:Y:S02]  /*3d60*/  IABS R4, R12 ;  /* 0x0000000c00047213 */ /* 0x001fe40000000000 */
[----:B------:R-:W5:Y:S01]  /*3d70*/  LDL R12, [R1+0x1434] ;  /* 0x00143400010c7983 */ /* 0x000f620000100800 */
[----:B------:R-:W-:Y:S02]  /*3d80*/  IMAD.MOV R7, RZ, RZ, -R7 ;  /* 0x000000ffff077224 */ /* 0x000fe400078e0a07 */
[----:B------:R-:W-:-:S04]  /*3d90*/  IMAD.HI.U32 R8, R30, R3, RZ ;  /* 0x000000031e087227 */ /* 0x000fc800078e00ff */
[----:B------:R-:W-:Y:S02]  /*3da0*/  IMAD R2, R31, R7, R2 ;  /* 0x000000071f027224 */ /* 0x000fe400078e0202 */
[----:B------:R-:W-:-:S03]  /*3db0*/  IMAD.HI.U32 R9, R30, R4, RZ ;  /* 0x000000041e097227 */ /* 0x000fc600078e00ff */
[----:B------:R0:W-:Y:S01]  /*3dc0*/  STL [R1+0x1c], R2 ;  /* 0x00001c0201007387 */ /* 0x0001e20000100800 */
[----:B------:R-:W-:-:S04]  /*3dd0*/  IMAD.HI.U32 R10, R30, R5, RZ ;  /* 0x000000051e0a7227 */ /* 0x000fc800078e00ff */
[----:B0-----:R-:W-:Y:S02]  /*3de0*/  IMAD.MOV R2, RZ, RZ, -R8 ;  /* 0x000000ffff027224 */ /* 0x001fe400078e0a08 */
[----:B------:R-:W-:Y:S02]  /*3df0*/  IMAD.MOV R8, RZ, RZ, -R9 ;  /* 0x000000ffff087224 */ /* 0x000fe400078e0a09 */
[C---:B------:R-:W-:Y:S02]  /*3e00*/  IMAD R2, R31.reuse, R2, R3 ;  /* 0x000000021f027224 */ /* 0x040fe400078e0203 */
[----:B------:R-:W-:Y:S02]  /*3e10*/  IMAD.MOV R9, RZ, RZ, -R10 ;  /* 0x000000ffff097224 */ /* 0x000fe400078e0a0a */
[C---:B------:R-:W-:Y:S01]  /*3e20*/  IMAD R4, R31.reuse, R8, R4 ;  /* 0x000000081f047224 */ /* 0x040fe200078e0204 */
[----:B------:R-:W-:Y:S01]  /*3e30*/  STL [R1+0x18], R2 ;  /* 0x0000180201007387 */ /* 0x000fe20000100800 */
[----:B------:R-:W-:-:S03]  /*3e40*/  IMAD R3, R31, R9, R5 ;  /* 0x000000091f037224 */ /* 0x000fc600078e0205 */
[----:B------:R0:W-:Y:S04]  /*3e50*/  STL [R1+0x14], R4 ;  /* 0x0000140401007387 */ /* 0x0001e80000100800 */
[----:B------:R4:W-:Y:S01]  /*3e60*/  STL [R1+0x10], R3 ;  /* 0x0000100301007387 */ /* 0x0009e20000100800 */
[----:B---3--:R-:W-:-:S03]  /*3e70*/  IABS R6, R13 ;  /* 0x0000000d00067213 */ /* 0x008fc60000000000 */
[----:B------:R-:W3:Y:S02]  /*3e80*/  LDL R13, [R1+0x1438] ;  /* 0x00143800010d7983 */ /* 0x000ee40000100800 */
[----:B------:R-:W-:-:S04]  /*3e90*/  IMAD.HI.U32 R7, R30, R6, RZ ;  /* 0x000000061e077227 */ /* 0x000fc800078e00ff */
[----:B------:R-:W-:-:S04]  /*3ea0*/  IMAD.MOV R7, RZ, RZ, -R7 ;  /* 0x000000ffff077224 */ /* 0x000fc800078e0a07 */
[----:B0-----:R-:W-:-:S05]  /*3eb0*/  IMAD R4, R31, R7, R6 ;  /* 0x000000071f047224 */ /* 0x001fca00078e0206 */
[----:B------:R0:W-:Y:S01]  /*3ec0*/  STL [R1+0xc], R4 ;  /* 0x00000c0401007387 */ /* 0x0001e20000100800 */
[----:B--2---:R-:W-:-:S03]  /*3ed0*/  IABS R10, R14 ;  /* 0x0000000e000a7213 */ /* 0x004fc60000000000 */
[----:B------:R-:W2:Y:S02]  /*3ee0*/  LDL R14, [R1+0x142c] ;  /* 0x00142c00010e7983 */ /* 0x000ea40000100800 */
[----:B------:R-:W-:-:S04]  /*3ef0*/  IMAD.MOV.U32 R2, RZ, RZ, R10 ;  /* 0x000000ffff027224 */ /* 0x000fc800078e000a */
[----:B------:R-:W-:-:S04]  /*3f00*/  IMAD.HI.U32 R6, R30, R2, RZ ;  /* 0x000000021e067227 */ /* 0x000fc800078e00ff */
[----:B------:R-:W-:Y:S01]  /*3f10*/  IMAD.MOV R6, RZ, RZ, -R6 ;  /* 0x000000ffff067224 */ /* 0x000fe200078e0a06 */
[----:B----4-:R-:W-:Y:S02]  /*3f20*/  IABS R3, R15 ;  /* 0x0000000f00037213 */ /* 0x010fe40000000000 */
[----:B------:R-:W4:Y:S01]  /*3f30*/  LDL R15, [R1+0x1430] ;  /* 0x00143000010f7983 */ /* 0x000f220000100800 */
[----:B-----5:R-:W-:-:S03]  /*3f40*/  IABS R5, R11 ;  /* 0x0000000b00057213 */ /* 0x020fc60000000000 */
[----:B------:R-:W5:Y:S01]  /*3f50*/  LDL R11, [R1+0x1424] ;  /* 0x00142400010b7983 */ /* 0x000f620000100800 */
[----:B------:R-:W-:-:S05]  /*3f60*/  IMAD R10, R31, R6, R2 ;  /* 0x000000061f0a7224 */ /* 0x000fca00078e0202 */
[----:B------:R-:W-:Y:S04]  /*3f70*/  STL [R1+0x8], R10 ;  /* 0x0000080a01007387 */ /* 0x000fe80000100800 */
[----:B------:R-:W5:Y:S01]  /*3f80*/  LDL R18, [R1+0x1428] ;  /* 0x0014280001127983 */ /* 0x000f620000100800 */
[----:B0-----:R-:W-:Y:S02]  /*3f90*/  IABS R4, R19 ;  /* 0x0000001300047213 */ /* 0x001fe40000000000 */
[----:B------:R-:W-:Y:S01]  /*3fa0*/  IABS R61, R61 ;  /* 0x0000003d003d7213 */ /* 0x000fe20000000000 */
[----:B------:R-:W-:-:S04]  /*3fb0*/  IMAD.HI.U32 R7, R30, R3, RZ ;  /* 0x000000031e077227 */ /* 0x000fc800078e00ff */
[----:B------:R-:W-:-:S04]  /*3fc0*/  IMAD.HI.U32 R8, R30, R4, RZ ;  /* 0x000000041e087227 */ /* 0x000fc800078e00ff */
[----:B------:R-:W-:-:S04]  /*3fd0*/  IMAD.HI.U32 R9, R30, R61, RZ ;  /* 0x0000003d1e097227 */ /* 0x000fc800078e00ff */
[----:B------:R-:W-:Y:S02]  /*3fe0*/  IMAD.MOV R2, RZ, RZ, -R7 ;  /* 0x000000ffff027224 */ /* 0x000fe400078e0a07 */
[----:B------:R-:W-:Y:S02]  /*3ff0*/  IMAD.MOV R7, RZ, RZ, -R8 ;  /* 0x000000ffff077224 */ /* 0x000fe400078e0a08 */
[----:B------:R-:W-:Y:S02]  /*4000*/  IMAD.MOV R8, RZ, RZ, -R9 ;  /* 0x000000ffff087224 */ /* 0x000fe400078e0a09 */
[----:B------:R-:W-:-:S04]  /*4010*/  IMAD.HI.U32 R6, R30, R5, RZ ;  /* 0x000000051e067227 */ /* 0x000fc800078e00ff */
[C---:B------:R-:W-:Y:S02]  /*4020*/  IMAD R3, R31.reuse, R2, R3 ;  /* 0x000000021f037224 */ /* 0x040fe400078e0203 */
[C---:B------:R-:W-:Y:S02]  /*4030*/  IMAD R61, R31.reuse, R8, R61 ;  /* 0x000000081f3d7224 */ /* 0x040fe400078e023d */
[----:B------:R-:W-:Y:S01]  /*4040*/  IMAD R2, R31, R7, R4 ;  /* 0x000000071f027224 */ /* 0x000fe200078e0204 */
[----:B------:R-:W-:Y:S01]  /*4050*/  IABS R9, R12 ;  /* 0x0000000c00097213 */ /* 0x000fe20000000000 */
[----:B------:R-:W-:Y:S01]  /*4060*/  IMAD.MOV R6, RZ, RZ, -R6 ;  /* 0x000000ffff067224 */ /* 0x000fe200078e0a06 */
[----:B------:R0:W-:Y:S04]  /*4070*/  STL [R1+0x4], R3 ;  /* 0x0000040301007387 */ /* 0x0001e80000100800 */
[----:B------:R-:W-:Y:S04]  /*4080*/  STL [R1+0x1784], R61 ;  /* 0x0017843d01007387 */ /* 0x000fe80000100800 */
[----:B------:R1:W-:Y:S01]  /*4090*/  STL [R1], R2 ;  /* 0x0000000201007387 */ /* 0x0003e20000100800 */
[----:B0-----:R-:W-:-:S02]  /*40a0*/  IMAD.MOV.U32 R3, RZ, RZ, R9 ;  /* 0x000000ffff037224 */ /* 0x001fc400078e0009 */
[----:B-1----:R-:W-:Y:S02]  /*40b0*/  IMAD R2, R31, R6, R5 ;  /* 0x000000061f027224 */ /* 0x002fe400078e0205 */
[----:B------:R-:W-:-:S03]  /*40c0*/  IMAD.HI.U32 R8, R30, R3, RZ ;  /* 0x000000031e087227 */ /* 0x000fc600078e00ff */
[----:B------:R-:W-:Y:S01]  /*40d0*/  STL [R1+0x1788], R2 ;  /* 0x0017880201007387 */ /* 0x000fe20000100800 */
[----:B------:R-:W-:-:S03]  /*40e0*/  IMAD.MOV R8, RZ, RZ, -R8 ;  /* 0x000000ffff087224 */ /* 0x000fc600078e0a08 */
[----:B------:R-:W5:Y:S01]  /*40f0*/  LDL R19, [R1+0x141c] ;  /* 0x00141c0001137983 */ /* 0x000f620000100800 */
[----:B------:R-:W-:Y:S01]  /*4100*/  IMAD R3, R31, R8, R3 ;  /* 0x000000081f037224 */ /* 0x000fe200078e0203 */
[----:B---3--:R-:W-:Y:S02]  /*4110*/  IABS R4, R13 ;  /* 0x0000000d00047213 */ /* 0x008fe40000000000 */
[----:B------:R-:W3:Y:S03]  /*4120*/  LDL R13, [R1+0x1420] ;  /* 0x00142000010d7983 */ /* 0x000ee60000100800 */
[----:B------:R-:W-:-:S04]  /*4130*/  IMAD.HI.U32 R10, R30, R4, RZ ;  /* 0x000000041e0a7227 */ /* 0x000fc800078e00ff */
[----:B------:R-:W-:-:S04]  /*4140*/  IMAD.MOV R8, RZ, RZ, -R10 ;  /* 0x000000ffff087224 */ /* 0x000fc800078e0a0a */
[----:B------:R-:W-:Y:S01]  /*4150*/  IMAD R4, R31, R8, R4 ;  /* 0x000000081f047224 */ /* 0x000fe200078e0204 */
[----:B--2---:R-:W-:Y:S02]  /*4160*/  IABS R5, R14 ;  /* 0x0000000e00057213 */ /* 0x004fe40000000000 */
[----:B------:R-:W2:Y:S01]  /*4170*/  LDL R14, [R1+0x1414] ;  /* 0x00141400010e7983 */ /* 0x000ea20000100800 */
[----:B----4-:R-:W-:-:S03]  /*4180*/  IABS R6, R15 ;  /* 0x0000000f00067213 */ /* 0x010fc60000000000 */
[----:B------:R-:W4:Y:S02]  /*4190*/  LDL R15, [R1+0x1418] ;  /* 0x00141800010f7983 */ /* 0x000f240000100800 */
[C---:B------:R-:W-:Y:S02]  /*41a0*/  IMAD.HI.U32 R12, R30.reuse, R6, RZ ;  /* 0x000000061e0c7227 */ /* 0x040fe400078e00ff */
[----:B------:R-:W-:Y:S04]  /*41b0*/  STL [R1+0x178c], R3 ;  /* 0x00178c0301007387 */ /* 0x000fe80000100800 */
[----:B------:R-:W4:Y:S01]  /*41c0*/  LDL R21, [R1+0x140c] ;  /* 0x00140c0001157983 */ /* 0x000f220000100800 */
[----:B-----5:R-:W-:Y:S01]  /*41d0*/  IABS R7, R11 ;  /* 0x0000000b00077213 */ /* 0x020fe20000000000 */
[----:B------:R-:W-:-:S04]  /*41e0*/  IMAD.HI.U32 R11, R30, R5, RZ ;  /* 0x000000051e0b7227 */ /* 0x000fc800078e00ff */
[----:B------:R-:W-:-:S04]  /*41f0*/  IMAD.HI.U32 R9, R30, R7, RZ ;  /* 0x000000071e097227 */ /* 0x000fc800078e00ff */
[----:B------:R-:W-:Y:S02]  /*4200*/  IMAD.MOV R10, RZ, RZ, -R11 ;  /* 0x000000ffff0a7224 */ /* 0x000fe400078e0a0b */
[----:B------:R-:W-:Y:S02]  /*4210*/  IMAD.MOV R11, RZ, RZ, -R12 ;  /* 0x000000ffff0b7224 */ /* 0x000fe400078e0a0c */
[----:B------:R-:W-:Y:S02]  /*4220*/  IMAD.MOV R9, RZ, RZ, -R9 ;  /* 0x000000ffff097224 */ /* 0x000fe400078e0a09 */
[C---:B------:R-:W-:Y:S02]  /*4230*/  IMAD R5, R31.reuse, R10, R5 ;  /* 0x0000000a1f057224 */ /* 0x040fe400078e0205 */
[C---:B------:R-:W-:Y:S02]  /*4240*/  IMAD R6, R31.reuse, R11, R6 ;  /* 0x0000000b1f067224 */ /* 0x040fe400078e0206 */
[----:B------:R-:W-:Y:S01]  /*4250*/  IMAD R7, R31, R9, R7 ;  /* 0x000000091f077224 */ /* 0x000fe200078e0207 */
[----:B------:R-:W-:Y:S04]  /*4260*/  STL [R1+0x1790], R4 ;  /* 0x0017900401007387 */ /* 0x000fe80000100800 */
[----:B------:R-:W-:Y:S04]  /*4270*/  STL [R1+0x1768], R5 ;  /* 0x0017680501007387 */ /* 0x000fe80000100800 */
[----:B------:R-:W-:Y:S04]  /*4280*/  STL [R1+0x1764], R6 ;  /* 0x0017640601007387 */ /* 0x000fe80000100800 */
[----:B------:R-:W-:Y:S04]  /*4290*/  STL [R1+0x1760], R7 ;  /* 0x0017600701007387 */ /* 0x000fe80000100800 */
[----:B------:R-:W5:Y:S01]  /*42a0*/  LDL R23, [R1+0x1404] ;  /* 0x0014040001177983 */ /* 0x000f620000100800 */
[----:B------:R-:W-:-:S03]  /*42b0*/  IABS R12, R18 ;  /* 0x00000012000c7213 */ /* 0x000fc60000000000 */
[----:B------:R-:W5:Y:S02]  /*42c0*/  LDL R18, [R1+0x1408] ;  /* 0x0014080001127983 */ /* 0x000f640000100800 */
[----:B------:R-:W-:Y:S02]  /*42d0*/  IMAD.MOV.U32 R8, RZ, RZ, R12 ;  /* 0x000000ffff087224 */ /* 0x000fe400078e000c */
[----:B------:R-:W5:Y:S01]  /*42e0*/  LDL R22, [R1+0x1410] ;  /* 0x0014100001167983 */ /* 0x000f620000100800 */
[----:B------:R-:W-:-:S03]  /*42f0*/  IABS R9, R19 ;  /* 0x0000001300097213 */ /* 0x000fc60000000000 */
[----:B------:R-:W5:Y:S01]  /*4300*/  LDL R19, [R1+0x13fc] ;  /* 0x0013fc0001137983 */ /* 0x000f620000100800 */
[----:B---3--:R-:W-:Y:S01]  /*4310*/  IABS R10, R13 ;  /* 0x0000000d000a7213 */ /* 0x008fe20000000000 */
[----:B------:R-:W-:-:S04]  /*4320*/  IMAD.HI.U32 R13, R30, R8, RZ ;  /* 0x000000081e0d7227 */ /* 0x000fc800078e00ff */
[----:B------:R-:W-:Y:S02]  /*4330*/  IMAD.MOV R13, RZ, RZ, -R13 ;  /* 0x000000ffff0d7224 */ /* 0x000fe400078e0a0d */
[----:B------:R-:W-:-:S04]  /*4340*/  IMAD.HI.U32 R16, R30, R10, RZ ;  /* 0x0000000a1e107227 */ /* 0x000fc800078e00ff */
[----:B------:R-:W-:-:S05]  /*4350*/  IMAD R8, R31, R13, R8 ;  /* 0x0000000d1f087224 */ /* 0x000fca00078e0208 */
[----:B------:R-:W-:Y:S04]  /*4360*/  STL [R1+0x176c], R8 ;  /* 0x00176c0801007387 */ /* 0x000fe80000100800 */
[----:B------:R-:W3:Y:S01]  /*4370*/  LDL R24, [R1+0x1400] ;  /* 0x0014000001187983 */ /* 0x000ee20000100800 */
[----:B--2---:R-:W-:-:S05]  /*4380*/  IABS R11, R14 ;  /* 0x0000000e000b7213 */ /* 0x004fca0000000000 */
[----:B------:R-:W-:Y:S01]  /*4390*/  IMAD.HI.U32 R17, R30, R11, RZ ;  /* 0x0000000b1e117227 */ /* 0x000fe200078e00ff */
[----:B----4-:R-:W-:-:S03]  /*43a0*/  IABS R12, R15 ;  /* 0x0000000f000c7213 */ /* 0x010fc60000000000 */
[----:B------:R-:W-:-:S04]  /*43b0*/  IMAD.HI.U32 R15, R30, R9, RZ ;  /* 0x000000091e0f7227 */ /* 0x000fc800078e00ff */
[----:B------:R-:W-:-:S04]  /*43c0*/  IMAD.HI.U32 R14, R30, R12, RZ ;  /* 0x0000000c1e0e7227 */ /* 0x000fc800078e00ff */
[----:B------:R-:W-:Y:S02]  /*43d0*/  IMAD.MOV R13, RZ, RZ, -R15 ;  /* 0x000000ffff0d7224 */ /* 0x000fe400078e0a0f */
[----:B------:R-:W-:Y:S02]  /*43e0*/  IMAD.MOV R15, RZ, RZ, -R16 ;  /* 0x000000ffff0f7224 */ /* 0x000fe400078e0a10 */
[----:B------:R-:W-:Y:S02]  /*43f0*/  IMAD.MOV R16, RZ, RZ, -R17 ;  /* 0x000000ffff107224 */ /* 0x000fe400078e0a11 */
[----:B------:R-:W-:Y:S02]  /*4400*/  IMAD.MOV R14, RZ, RZ, -R14 ;  /* 0x000000ffff0e7224 */ /* 0x000fe400078e0a0e */
[C---:B------:R-:W-:Y:S02]  /*4410*/  IMAD R9, R31.reuse, R13, R9 ;  /* 0x0000000d1f097224 */ /* 0x040fe400078e0209 */
[----:B------:R-:W-:-:S02]  /*4420*/  IMAD R10, R31, R15, R10 ;  /* 0x0000000f1f0a7224 */ /* 0x000fc400078e020a */
[C---:B------:R-:W-:Y:S02]  /*4430*/  IMAD R11, R31.reuse, R16, R11 ;  /* 0x000000101f0b7224 */ /* 0x040fe400078e020b */
[----:B------:R-:W-:Y:S01]  /*4440*/  IMAD R12, R31, R14, R12 ;  /* 0x0000000e1f0c7224 */ /* 0x000fe200078e020c */
[----:B------:R-:W-:Y:S04]  /*4450*/  STL [R1+0x1770], R9 ;  /* 0x0017700901007387 */ /* 0x000fe80000100800 */
[----:B------:R-:W-:Y:S04]  /*4460*/  STL [R1+0x1774], R10 ;  /* 0x0017740a01007387 */ /* 0x000fe80000100800 */
[----:B------:R0:W-:Y:S04]  /*4470*/  STL [R1+0x1778], R11 ;  /* 0x0017780b01007387 */ /* 0x0001e80000100800 */
[----:B------:R-:W-:Y:S01]  /*4480*/  STL [R1+0x177c], R12 ;  /* 0x00177c0c01007387 */ /* 0x000fe20000100800 */
[----:B------:R-:W-:-:S03]  /*4490*/  IABS R17, R21 ;  /* 0x0000001500117213 */ /* 0x000fc60000000000 */
[----:B------:R-:W2:Y:S04]  /*44a0*/  LDL R25, [R1+0x13f4] ;  /* 0x0013f40001197983 */ /* 0x000ea80000100800 */
[----:B------:R-:W4:Y:S01]  /*44b0*/  LDL R26, [R1+0x13f8] ;  /* 0x0013f800011a7983 */ /* 0x000f220000100800 */
[----:B------:R-:W-:-:S03]  /*44c0*/  IMAD.MOV.U32 R13, RZ, RZ, R17 ;  /* 0x000000ffff0d7224 */ /* 0x000fc600078e0011 */
[----:B------:R-:W4:Y:S01]  /*44d0*/  LDL R27, [R1+0x13f0] ;  /* 0x0013f000011b7983 */ /* 0x000f220000100800 */
[----:B-----5:R-:W-:-:S03]  /*44e0*/  IABS R15, R23 ;  /* 0x00000017000f7213 */ /* 0x020fc60000000000 */
[----:B------:R-:W5:Y:S01]  /*44f0*/  LDL R23, [R1+0x13ec] ;  /* 0x0013ec0001177983 */ /* 0x000f620000100800 */
[----:B------:R-:W-:Y:S01]  /*4500*/  IABS R16, R18 ;  /* 0x0000001200107213 */ /* 0x000fe20000000000 */
[----:B------:R-:W-:-:S04]  /*4510*/  IMAD.HI.U32 R18, R30, R13, RZ ;  /* 0x0000000d1e127227 */ /* 0x000fc800078e00ff */
[----:B------:R-:W-:-:S04]  /*4520*/  IMAD.MOV R18, RZ, RZ, -R18 ;  /* 0x000000ffff127224 */ /* 0x000fc800078e0a12 */
[----:B------:R-:W-:-:S05]  /*4530*/  IMAD R13, R31, R18, R13 ;  /* 0x000000121f0d7224 */ /* 0x000fca00078e020d */
[----:B------:R-:W-:Y:S04]  /*4540*/  STL [R1+0x1780], R13 ;  /* 0x0017800d01007387 */ /* 0x000fe80000100800 */
[----:B------:R-:W5:Y:S01]  /*4550*/  LDL R39, [R1+0x13e8] ;  /* 0x0013e80001277983 */ /* 0x000f620000100800 */
[----:B------:R-:W-:Y:S01]  /*4560*/  IABS R14, R22 ;  /* 0x00000016000e7213 */ /* 0x000fe20000000000 */
[----:B------:R-:W-:-:S04]  /*4570*/  IMAD.HI.U32 R21, R30, R15, RZ ;  /* 0x0000000f1e157227 */ /* 0x000fc800078e00ff */
[----:B------:R-:W-:-:S04]  /*4580*/  IMAD.HI.U32 R20, R30, R14, RZ ;  /* 0x0000000e1e147227 */ /* 0x000fc800078e00ff */
[----:B------:R-:W-:Y:S01]  /*4590*/  IMAD.HI.U32 R22, R30, R16, RZ ;  /* 0x000000101e167227 */ /* 0x000fe200078e00ff */
[----:B------:R-:W-:-:S03]  /*45a0*/  IABS R17, R19 ;  /* 0x0000001300117213 */ /* 0x000fc60000000000 */
[----:B------:R-:W-:Y:S02]  /*45b0*/  IMAD.MOV R18, RZ, RZ, -R20 ;  /* 0x000000ffff127224 */ /* 0x000fe400078e0a14 */
[----:B------:R-:W-:Y:S02]  /*45c0*/  IMAD.MOV R20, RZ, RZ, -R21 ;  /* 0x000000ffff147224 */ /* 0x000fe400078e0a15 */
[----:B------:R-:W-:-:S04]  /*45d0*/  IMAD.HI.U32 R19, R30, R17, RZ ;  /* 0x000000111e137227 */ /* 0x000fc800078e00ff */
[----:B------:R-:W-:Y:S02]  /*45e0*/  IMAD.MOV R21, RZ, RZ, -R22 ;  /* 0x000000ffff157224 */ /* 0x000fe400078e0a16 */
[----:B------:R-:W-:Y:S02]  /*45f0*/  IMAD.MOV R19, RZ, RZ, -R19 ;  /* 0x000000ffff137224 */ /* 0x000fe400078e0a13 */
[C---:B------:R-:W-:Y:S02]  /*4600*/  IMAD R14, R31.reuse, R18, R14 ;  /* 0x000000121f0e7224 */ /* 0x040fe400078e020e */
[C---:B------:R-:W-:Y:S02]  /*4610*/  IMAD R15, R31.reuse, R20, R15 ;  /* 0x000000141f0f7224 */ /* 0x040fe400078e020f */
[C---:B------:R-:W-:Y:S02]  /*4620*/  IMAD R16, R31.reuse, R21, R16 ;  /* 0x000000151f107224 */ /* 0x040fe400078e0210 */
[----:B------:R-:W-:Y:S01]  /*4630*/  IMAD R17, R31, R19, R17 ;  /* 0x000000131f117224 */ /* 0x000fe200078e0211 */
[----:B------:R-:W-:Y:S04]  /*4640*/  STL [R1+0x1794], R14 ;  /* 0x0017940e01007387 */ /* 0x000fe80000100800 */
[----:B------:R-:W-:Y:S04]  /*4650*/  STL [R1+0x1798], R15 ;  /* 0x0017980f01007387 */ /* 0x000fe80000100800 */
[----:B------:R-:W-:Y:S04]  /*4660*/  STL [R1+0x179c], R16 ;  /* 0x00179c1001007387 */ /* 0x000fe80000100800 */
[----:B------:R-:W-:Y:S04]  /*4670*/  STL [R1+0x17a0], R17 ;  /* 0x0017a01101007387 */ /* 0x000fe80000100800 */
[----:B------:R-:W5:Y:S04]  /*4680*/  LDL R32, [R1+0x13e4] ;  /* 0x0013e40001207983 */ /* 0x000f680000100800 */
[----:B------:R-:W5:Y:S04]  /*4690*/  LDL R33, [R1+0x13dc] ;  /* 0x0013dc0001217983 */ /* 0x000f680000100800 */
[----:B------:R-:W5:Y:S04]  /*46a0*/  LDL R34, [R1+0x13e0] ;  /* 0x0013e00001227983 */ /* 0x000f680000100800 */
[----:B------:R-:W5:Y:S01]  /*46b0*/  LDL R35, [R1+0x13d8] ;  /* 0x0013d80001237983 */ /* 0x000f620000100800 */
[----:B---3--:R-:W-:-:S05]  /*46c0*/  IABS R22, R24 ;  /* 0x0000001800167213 */ /* 0x008fca0000000000 */
[----:B------:R-:W-:Y:S01]  /*46d0*/  IMAD.MOV.U32 R18, RZ, RZ, R22 ;  /* 0x000000ffff127224 */ /* 0x000fe200078e0016 */
[----:B--2---:R-:W-:Y:S02]  /*46e0*/  IABS R19, R25 ;  /* 0x0000001900137213 */ /* 0x004fe40000000000 */
[----:B----4-:R-:W-:-:S03]  /*46f0*/  IABS R20, R26 ;  /* 0x0000001a00147213 */ /* 0x010fc60000000000 */
[----:B------:R-:W-:-:S04]  /*4700*/  IMAD.HI.U32 R25, R30, R19, RZ ;  /* 0x000000131e197227 */ /* 0x000fc800078e00ff */
[----:B------:R-:W-:Y:S01]  /*4710*/  IMAD.HI.U32 R26, R30, R20, RZ ;  /* 0x000000141e1a7227 */ /* 0x000fe200078e00ff */
[----:B-----5:R-:W-:-:S03]  /*4720*/  IABS R21, R23 ;  /* 0x0000001700157213 */ /* 0x020fc60000000000 */
[----:B------:R-:W-:-:S04]  /*4730*/  IMAD.HI.U32 R23, R30, R18, RZ ;  /* 0x000000121e177227 */ /* 0x000fc800078e00ff */
[----:B------:R-:W-:-:S04]  /*4740*/  IMAD.MOV R23, RZ, RZ, -R23 ;  /* 0x000000ffff177224 */ /* 0x000fc800078e0a17 */
[C---:B------:R-:W-:Y:S02]  /*4750*/  IMAD R18, R31.reuse, R23, R18 ;  /* 0x000000171f127224 */ /* 0x040fe400078e0212 */
[----:B------:R-:W-:Y:S02]  /*4760*/  IMAD.MOV R23, RZ, RZ, -R25 ;  /* 0x000000ffff177224 */ /* 0x000fe400078e0a19 */
[----:B------:R-:W-:Y:S01]  /*4770*/  IMAD.MOV R25, RZ, RZ, -R26 ;  /* 0x000000ffff197224 */ /* 0x000fe200078e0a1a */
[----:B------:R-:W-:Y:S01]  /*4780*/  STL [R1+0x17a4], R18 ;  /* 0x0017a41201007387 */ /* 0x000fe20000100800 */
[----:B------:R-:W-:-:S03]  /*4790*/  IMAD R19, R31, R23, R19 ;  /* 0x000000171f137224 */ /* 0x000fc600078e0213 */
[----:B------:R-:W2:Y:S01]  /*47a0*/  LDL R42, [R1+0x13d4] ;  /* 0x0013d400012a7983 */ /* 0x000ea20000100800 */
[----:B------:R-:W-:Y:S01]  /*47b0*/  IMAD R20, R31, R25, R20 ;  /* 0x000000191f147224 */ /* 0x000fe200078e0214 */
[----:B------:R-:W-:Y:S02]  /*47c0*/  IABS R22, R27 ;  /* 0x0000001b00167213 */ /* 0x000fe40000000000 */
[----:B------:R-:W3:Y:S01]  /*47d0*/  LDL R43, [R1+0x13cc] ;  /* 0x0013cc00012b7983 */ /* 0x000ee20000100800 */
[----:B------:R-:W-:-:S03]  /*47e0*/  IMAD.HI.U32 R27, R30, R21, RZ ;  /* 0x000000151e1b7227 */ /* 0x000fc600078e00ff */
[----:B------:R-:W-:Y:S04]  /*47f0*/  STL [R1+0x17a8], R19 ;  /* 0x0017a81301007387 */ /* 0x000fe80000100800 */
[----:B------:R1:W-:Y:S01]  /*4800*/  STL [R1+0x17ac], R20 ;  /* 0x0017ac1401007387 */ /* 0x0003e20000100800 */
[----:B------:R-:W-:-:S03]  /*4810*/  IMAD.MOV R26, RZ, RZ, -R27 ;  /* 0x000000ffff1a7224 */ /* 0x000fc600078e0a1b */
[----:B------:R-:W4:Y:S01]  /*4820*/  LDL R37, [R1+0x13d0] ;  /* 0x0013d00001257983 */ /* 0x000f220000100800 */
[----:B------:R-:W-:-:S03]  /*4830*/  IABS R27, R39 ;  /* 0x00000027001b7213 */ /* 0x000fc60000000000 */
[----:B------:R-:W5:Y:S04]  /*4840*/  LDL R39, [R1+0x13c8] ;  /* 0x0013c80001277983 */ /* 0x000f680000100800 */
[----:B------:R-:W5:Y:S01]  /*4850*/  LDL R47, [R1+0x13b4] ;  /* 0x0013b400012f7983 */ /* 0x000f620000100800 */
[----:B------:R-:W-:-:S03]  /*4860*/  IMAD.HI.U32 R24, R30, R22, RZ ;  /* 0x000000161e187227 */ /* 0x000fc600078e00ff */
[----:B------:R-:W5:Y:S01]  /*4870*/  LDL R38, [R1+0x13c4] ;  /* 0x0013c40001267983 */ /* 0x000f620000100800 */
[----:B------:R-:W-:Y:S02]  /*4880*/  IMAD.MOV R24, RZ, RZ, -R24 ;  /* 0x000000ffff187224 */ /* 0x000fe400078e0a18 */
[----:B------:R-:W-:Y:S01]  /*4890*/  IMAD.MOV.U32 R23, RZ, RZ, R27 ;  /* 0x000000ffff177224 */ /* 0x000fe200078e001b */
[----:B------:R-:W5:Y:S01]  /*48a0*/  LDL R45, [R1+0x13bc] ;  /* 0x0013bc00012d7983 */ /* 0x000f620000100800 */
[C---:B------:R-:W-:Y:S02]  /*48b0*/  IMAD R22, R31.reuse, R24, R22 ;  /* 0x000000181f167224 */ /* 0x040fe400078e0216 */
[----:B------:R-:W-:Y:S01]  /*48c0*/  IMAD R21, R31, R26, R21 ;  /* 0x0000001a1f157224 */ /* 0x000fe200078e0215 */
[----:B------:R-:W5:Y:S04]  /*48d0*/  LDL R46, [R1+0x13c0] ;  /* 0x0013c000012e7983 */ /* 0x000f680000100800 */
[----:B------:R-:W5:Y:S04]  /*48e0*/  LDL R48, [R1+0x13b0] ;  /* 0x0013b00001307983 */ /* 0x000f680000100800 */
[----:B------:R-:W5:Y:S04]  /*48f0*/  LDL R49, [R1+0x13a4] ;  /* 0x0013a40001317983 */ /* 0x000f680000100800 */
[----:B------:R-:W5:Y:S01]  /*4900*/  LDL R50, [R1+0x13a8] ;  /* 0x0013a80001327983 */ /* 0x000f620000100800 */
[----:B------:R-:W-:Y:S01]  /*4910*/  IABS R24, R32 ;  /* 0x0000002000187213 */ /* 0x000fe20000000000 */
[----:B------:R-:W-:-:S02]  /*4920*/  IMAD.HI.U32 R32, R30, R23, RZ ;  /* 0x000000171e207227 */ /* 0x000fc400078e00ff */
[----:B------:R-:W5:Y:S01]  /*4930*/  LDL R51, [R1+0x13a0] ;  /* 0x0013a00001337983 */ /* 0x000f620000100800 */
[----:B------:R-:W-:Y:S01]  /*4940*/  IABS R25, R33 ;  /* 0x0000002100197213 */ /* 0x000fe20000000000 */
[----:B------:R-:W-:Y:S02]  /*4950*/  IMAD.MOV R32, RZ, RZ, -R32 ;  /* 0x000000ffff207224 */ /* 0x000fe400078e0a20 */
[----:B------:R-:W5:Y:S01]  /*4960*/  LDL R59, [R1+0x1394] ;  /* 0x00139400013b7983 */ /* 0x000f620000100800 */
[----:B------:R-:W-:Y:S01]  /*4970*/  IABS R26, R34 ;  /* 0x00000022001a7213 */ /* 0x000fe20000000000 */
[C---:B------:R-:W-:Y:S02]  /*4980*/  IMAD.HI.U32 R34, R30.reuse, R24, RZ ;  /* 0x000000181e227227 */ /* 0x040fe400078e00ff */
[----:B------:R-:W5:Y:S01]  /*4990*/  LDL R52, [R1+0x1398] ;  /* 0x0013980001347983 */ /* 0x000f620000100800 */
[----:B------:R-:W-:Y:S01]  /*49a0*/  IABS R27, R35 ;  /* 0x00000023001b7213 */ /* 0x000fe20000000000 */
[----:B------:R-:W-:-:S02]  /*49b0*/  IMAD.HI.U32 R35, R30, R25, RZ ;  /* 0x000000191e237227 */ /* 0x000fc400078e00ff */
[----:B------:R-:W5:Y:S02]  /*49c0*/  LDL R53, [R1+0x138c] ;  /* 0x00138c0001357983 */ /* 0x000f640000100800 */
[----:B------:R-:W-:Y:S02]  /*49d0*/  IMAD.HI.U32 R36, R30, R26, RZ ;  /* 0x0000001a1e247227 */ /* 0x000fe400078e00ff */
[----:B------:R-:W5:Y:S02]  /*49e0*/  LDL R54, [R1+0x1390] ;  /* 0x0013900001367983 */ /* 0x000f640000100800 */
[----:B------:R-:W-:Y:S02]  /*49f0*/  IMAD R23, R31, R32, R23 ;  /* 0x000000201f177224 */ /* 0x000fe400078e0217 */
[----:B------:R-:W5:Y:S01]  /*4a00*/  LDL R55, [R1+0x1384] ;  /* 0x0013840001377983 */ /* 0x000f620000100800 */
[----:B------:R-:W-:Y:S02]  /*4a10*/  IMAD.MOV R32, RZ, RZ, -R34 ;  /* 0x000000ffff207224 */ /* 0x000fe400078e0a22 */
[----:B------:R-:W-:Y:S01]  /*4a20*/  IMAD.MOV R34, RZ, RZ, -R35 ;  /* 0x000000ffff227224 */ /* 0x000fe200078e0a23 */
[----:B------:R-:W5:Y:S01]  /*4a30*/  LDL R61, [R1+0x1388] ;  /* 0x00138800013d7983 */ /* 0x000f620000100800 */
[----:B------:R-:W-:-:S02]  /*4a40*/  IMAD.MOV R35, RZ, RZ, -R36 ;  /* 0x000000ffff237224 */ /* 0x000fc400078e0a24 */
[----:B------:R-:W-:Y:S01]  /*4a50*/  IMAD.HI.U32 R33, R30, R27, RZ ;  /* 0x0000001b1e217227 */ /* 0x000fe200078e00ff */
[----:B------:R-:W5:Y:S03]  /*4a60*/  LDL R57, [R1+0x1380] ;  /* 0x0013800001397983 */ /* 0x000f660000100800 */
[----:B------:R-:W-:Y:S01]  /*4a70*/  IMAD.MOV R33, RZ, RZ, -R33 ;  /* 0x000000ffff217224 */ /* 0x000fe200078e0a21 */
[----:B------:R-:W5:Y:S01]  /*4a80*/  LDL R58, [R1+0x137c] ;  /* 0x00137c00013a7983 */ /* 0x000f620000100800 */
[C---:B------:R-:W-:Y:S02]  /*4a90*/  IMAD R24, R31.reuse, R32, R24 ;  /* 0x000000201f187224 */ /* 0x040fe400078e0218 */
[C---:B------:R-:W-:Y:S01]  /*4aa0*/  IMAD R25, R31.reuse, R34, R25 ;  /* 0x000000221f197224 */ /* 0x040fe200078e0219 */
[----:B0-----:R-:W5:Y:S01]  /*4ab0*/  LDL R11, [R1+0x1368] ;  /* 0x00136800010b7983 */ /* 0x001f620000100800 */
[----:B------:R-:W-:Y:S01]  /*4ac0*/  IMAD R27, R31, R33, R27 ;  /* 0x000000211f1b7224 */ /* 0x000fe200078e021b */
[----:B--2---:R-:W-:-:S02]  /*4ad0*/  IABS R36, R42 ;  /* 0x0000002a00247213 */ /* 0x004fc40000000000 */
[----:B------:R-:W2:Y:S03]  /*4ae0*/  LDL R42, [R1+0x13b8] ;  /* 0x0013b800012a7983 */ /* 0x000ea60000100800 */
[----:B------:R-:W-:Y:S01]  /*4af0*/  IMAD.MOV.U32 R32, RZ, RZ, R36 ;  /* 0x000000ffff207224 */ /* 0x000fe200078e0024 */
[----:B---3--:R-:W-:Y:S02]  /*4b00*/  IABS R33, R43 ;  /* 0x0000002b00217213 */ /* 0x008fe40000000000 */
[----:B------:R-:W3:Y:S01]  /*4b10*/  LDL R43, [R1+0x13ac] ;  /* 0x0013ac00012b7983 */ /* 0x000ee20000100800 */
[----:B----4-:R-:W-:Y:S01]  /*4b20*/  IABS R34, R37 ;  /* 0x0000002500227213 */ /* 0x010fe20000000000 */
[----:B------:R-:W-:Y:S01]  /*4b30*/  IMAD.HI.U32 R37, R30, R32, RZ ;  /* 0x000000201e257227 */ /* 0x000fe200078e00ff */
[----:B-----5:R-:W-:-:S03]  /*4b40*/  IABS R36, R39 ;  /* 0x0000002700247213 */ /* 0x020fc60000000000 */
[----:B------:R-:W-:Y:S02]  /*4b50*/  IMAD.MOV R37, RZ, RZ, -R37 ;  /* 0x000000ffff257224 */ /* 0x000fe400078e0a25 */
[----:B------:R-:W-:-:S04]  /*4b60*/  IMAD.HI.U32 R39, R30, R33, RZ ;  /* 0x000000211e277227 */ /* 0x000fc800078e00ff */
[----:B------:R-:W-:-:S04]  /*4b70*/  IMAD.HI.U32 R40, R30, R34, RZ ;  /* 0x000000221e287227 */ /* 0x000fc800078e00ff */
[----:B------:R-:W-:Y:S02]  /*4b80*/  IMAD R32, R31, R37, R32 ;  /* 0x000000251f207224 */ /* 0x000fe400078e0220 */
[----:B------:R-:W-:Y:S02]  /*4b90*/  IMAD.MOV R37, RZ, RZ, -R39 ;  /* 0x000000ffff257224 */ /* 0x000fe400078e0a27 */
[----:B------:R-:W-:-:S04]  /*4ba0*/  IMAD.MOV R39, RZ, RZ, -R40 ;  /* 0x000000ffff277224 */ /* 0x000fc800078e0a28 */
[C---:B------:R-:W-:Y:S01]  /*4bb0*/  IMAD R34, R31.reuse, R39, R34 ;  /* 0x000000271f227224 */ /* 0x040fe200078e0222 */
[----:B------:R-:W-:Y:S02]  /*4bc0*/  IABS R39, R47 ;  /* 0x0000002f00277213 */ /* 0x000fe40000000000 */
[----:B------:R-:W4:Y:S01]  /*4bd0*/  LDL R47, [R1+0x139c] ;  /* 0x00139c00012f7983 */ /* 0x000f220000100800 */
[----:B------:R-:W-:Y:S01]  /*4be0*/  IMAD R26, R31, R35, R26 ;  /* 0x000000231f1a7224 */ /* 0x000fe200078e021a */
[----:B------:R-:W-:-:S05]  /*4bf0*/  IABS R35, R38 ;  /* 0x0000002600237213 */ /* 0x000fca0000000000 */
[----:B------:R-:W-:-:S04]  /*4c00*/  IMAD.HI.U32 R41, R30, R35, RZ ;  /* 0x000000231e297227 */ /* 0x000fc800078e00ff */
[----:B------:R-:W-:Y:S01]  /*4c10*/  IMAD.MOV R40, RZ, RZ, -R41 ;  /* 0x000000ffff287224 */ /* 0x000fe200078e0a29 */
[----:B------:R-:W-:Y:S01]  /*4c20*/  IABS R41, R45 ;  /* 0x0000002d00297213 */ /* 0x000fe20000000000 */
[----:B------:R-:W-:-:S04]  /*4c30*/  IMAD.HI.U32 R38, R30, R36, RZ ;  /* 0x000000241e267227 */ /* 0x000fc800078e00ff */
[----:B------:R-:W-:Y:S02]  /*4c40*/  IMAD.MOV R38, RZ, RZ, -R38 ;  /* 0x000000ffff267224 */ /* 0x000fe400078e0a26 */
[C---:B------:R-:W-:Y:S02]  /*4c50*/  IMAD R33, R31.reuse, R37, R33 ;  /* 0x000000251f217224 */ /* 0x040fe400078e0221 */
[----:B------:R-:W-:Y:S02]  /*4c60*/  IMAD.MOV.U32 R37, RZ, RZ, R41 ;  /* 0x000000ffff257224 */ /* 0x000fe400078e0029 */
[C---:B------:R-:W-:Y:S02]  /*4c70*/  IMAD R35, R31.reuse, R40, R35 ;  /* 0x000000281f237224 */ /* 0x040fe400078e0223 */
[----:B------:R-:W-:Y:S01]  /*4c80*/  IMAD R36, R31, R38, R36 ;  /* 0x000000261f247224 */ /* 0x000fe200078e0224 */
[----:B------:R-:W-:Y:S01]  /*4c90*/  IABS R38, R46 ;  /* 0x0000002e00267213 */ /* 0x000fe20000000000 */
[----:B------:R-:W-:-:S04]  /*4ca0*/  IMAD.HI.U32 R45, R30, R39, RZ ;  /* 0x000000271e2d7227 */ /* 0x000fc800078e00ff */
[----:B------:R-:W-:Y:S01]  /*4cb0*/  IMAD.HI.U32 R44, R30, R38, RZ ;  /* 0x000000261e2c7227 */ /* 0x000fe200078e00ff */
[----:B--2---:R-:W-:-:S03]  /*4cc0*/  IABS R40, R42 ;  /* 0x0000002a00287213 */ /* 0x004fc60000000000 */
[----:B------:R-:W-:-:S04]  /*4cd0*/  IMAD.HI.U32 R42, R30, R37, RZ ;  /* 0x000000251e2a7227 */ /* 0x000fc800078e00ff */
[----:B------:R-:W-:Y:S01]  /*4ce0*/  IMAD.MOV R42, RZ, RZ, -R42 ;  /* 0x000000ffff2a7224 */ /* 0x000fe200078e0a2a */
[----:B---3--:R-:W-:Y:S01]  /*4cf0*/  IABS R41, R43 ;  /* 0x0000002b00297213 */ /* 0x008fe20000000000 */
[----:B------:R-:W-:-:S04]  /*4d00*/  IMAD.HI.U32 R46, R30, R40, RZ ;  /* 0x000000281e2e7227 */ /* 0x000fc800078e00ff */
[----:B------:R-:W-:Y:S02]  /*4d10*/  IMAD R37, R31, R42, R37 ;  /* 0x0000002a1f257224 */ /* 0x000fe400078e0225 */
[----:B------:R-:W-:Y:S02]  /*4d20*/  IMAD.MOV R42, RZ, RZ, -R44 ;  /* 0x000000ffff2a7224 */ /* 0x000fe400078e0a2c */
[----:B------:R-:W-:Y:S02]  /*4d30*/  IMAD.MOV R44, RZ, RZ, -R45 ;  /* 0x000000ffff2c7224 */ /* 0x000fe400078e0a2d */
[----:B------:R-:W-:Y:S01]  /*4d40*/  IMAD.MOV R45, RZ, RZ, -R46 ;  /* 0x000000ffff2d7224 */ /* 0x000fe200078e0a2e */
[----:B------:R-:W-:Y:S01]  /*4d50*/  IABS R46, R48 ;  /* 0x00000030002e7213 */ /* 0x000fe20000000000 */
[----:B------:R-:W-:-:S04]  /*4d60*/  IMAD.HI.U32 R43, R30, R41, RZ ;  /* 0x000000291e2b7227 */ /* 0x000fc800078e00ff */
[----:B------:R-:W-:Y:S02]  /*4d70*/  IMAD.MOV R43, RZ, RZ, -R43 ;  /* 0x000000ffff2b7224 */ /* 0x000fe400078e0a2b */
[C---:B------:R-:W-:Y:S02]  /*4d80*/  IMAD R38, R31.reuse, R42, R38 ;  /* 0x0000002a1f267224 */ /* 0x040fe400078e0226 */
[----:B------:R-:W-:Y:S02]  /*4d90*/  IMAD.MOV.U32 R42, RZ, RZ, R46 ;  /* 0x000000ffff2a7224 */ /* 0x000fe400078e002e */
[C---:B------:R-:W-:Y:S02]  /*4da0*/  IMAD R40, R31.reuse, R45, R40 ;  /* 0x0000002d1f287224 */ /* 0x040fe400078e0228 */
[C---:B------:R-:W-:Y:S01]  /*4db0*/  IMAD R41, R31.reuse, R43, R41 ;  /* 0x0000002b1f297224 */ /* 0x040fe200078e0229 */
[----:B------:R-:W-:Y:S01]  /*4dc0*/  IABS R43, R49 ;  /* 0x00000031002b7213 */ /* 0x000fe20000000000 */
[----:B------:R-:W-:Y:S01]  /*4dd0*/  IMAD R39, R31, R44, R39 ;  /* 0x0000002c1f277224 */ /* 0x000fe200078e0227 */
[----:B------:R-:W-:-:S02]  /*4de0*/  IABS R44, R50 ;  /* 0x00000032002c7213 */ /* 0x000fc40000000000 */
[----:B----4-:R-:W-:Y:S01]  /*4df0*/  IABS R45, R47 ;  /* 0x0000002f002d7213 */ /* 0x010fe20000000000 */
[----:B------:R-:W-:Y:S01]  /*4e00*/  IMAD.HI.U32 R47, R30, R42, RZ ;  /* 0x0000002a1e2f7227 */ /* 0x000fe200078e00ff */
[----:B------:R-:W-:-:S03]  /*4e10*/  IABS R46, R51 ;  /* 0x00000033002e7213 */ /* 0x000fc60000000000 */
[----:B------:R-:W-:Y:S02]  /*4e20*/  IMAD.MOV R47, RZ, RZ, -R47 ;  /* 0x000000ffff2f7224 */ /* 0x000fe400078e0a2f */
[----:B------:R-:W-:-:S04]  /*4e30*/  IMAD.HI.U32 R49, R30, R43, RZ ;  /* 0x0000002b1e317227 */ /* 0x000fc800078e00ff */
[----:B------:R-:W-:-:S04]  /*4e40*/  IMAD.HI.U32 R50, R30, R44, RZ ;  /* 0x0000002c1e327227 */ /* 0x000fc800078e00ff */
[----:B------:R-:W-:-:S04]  /*4e50*/  IMAD.HI.U32 R51, R30, R45, RZ ;  /* 0x0000002d1e337227 */ /* 0x000fc800078e00ff */
[----:B------:R-:W-:Y:S02]  /*4e60*/  IMAD R42, R31, R47, R42 ;  /* 0x0000002f1f2a7224 */ /* 0x000fe400078e022a */
[----:B------:R-:W-:Y:S02]  /*4e70*/  IMAD.MOV R47, RZ, RZ, -R49 ;  /* 0x000000ffff2f7224 */ /* 0x000fe400078e0a31 */
[----:B------:R-:W-:Y:S02]  /*4e80*/  IMAD.MOV R49, RZ, RZ, -R50 ;  /* 0x000000ffff317224 */ /* 0x000fe400078e0a32 */
[----:B------:R-:W-:Y:S01]  /*4e90*/  IMAD.MOV R50, RZ, RZ, -R51 ;  /* 0x000000ffff327224 */ /* 0x000fe200078e0a33 */
[----:B------:R-:W-:Y:S02]  /*4ea0*/  IABS R51, R59 ;  /* 0x0000003b00337213 */ /* 0x000fe40000000000 */
[----:B------:R-:W2:Y:S04]  /*4eb0*/  LDL R59, [R1+0x1378] ;  /* 0x00137800013b7983 */ /* 0x000ea80000100800 */
[----:B------:R-:W3:Y:S04]  /*4ec0*/  LDL.LU R4, [R1+0x118] ;  /* 0x0001180001047983 */ /* 0x000ee80000300800 */
[----:B------:R-:W4:Y:S04]  /*4ed0*/  LDL.LU R3, [R1+0x114] ;  /* 0x0001140001037983 */ /* 0x000f280000300800 */
[----:B------:R-:W5:Y:S04]  /*4ee0*/  LDL.LU R2, [R1+0x110] ;  /* 0x0001100001027983 */ /* 0x000f680000300800 */
[----:B-1----:R-:W2:Y:S04]  /*4ef0*/  LDL.LU R20, [R1+0x10c] ;  /* 0x00010c0001147983 */ /* 0x002ea80000300800 */
[----:B------:R-:W2:Y:S04]  /*4f00*/  LDL.LU R10, [R1+0x108] ;  /* 0x00010800010a7983 */ /* 0x000ea80000300800 */
[----:B------:R-:W5:Y:S01]  /*4f10*/  LDL.LU R9, [R1+0x104] ;  /* 0x0001040001097983 */ /* 0x000f620000300800 */
[----:B------:R-:W-:Y:S01]  /*4f20*/  IABS R5, c[0x0][0x178] ;  /* 0x00005e0000057a13 */ /* 0x000fe20000000000 */
[----:B------:R-:W-:-:S02]  /*4f30*/  IMAD.HI.U32 R48, R30, R46, RZ ;  /* 0x0000002e1e307227 */ /* 0x000fc400078e00ff */
[----:B------:R-:W5:Y:S01]  /*4f40*/  LDL.LU R8, [R1+0x100] ;  /* 0x0001000001087983 */ /* 0x000f620000300800 */
[C---:B------:R-:W-:Y:S01]  /*4f50*/  ISETP.GT.U32.AND P0, PT, R5.reuse, R29, PT ;  /* 0x0000001d0500720c */ /* 0x040fe20003f04070 */
[----:B------:R-:W-:Y:S01]  /*4f60*/  IMAD.MOV R48, RZ, RZ, -R48 ;  /* 0x000000ffff307224 */ /* 0x000fe200078e0a30 */
[----:B------:R-:W-:Y:S01]  /*4f70*/  ISETP.GT.U32.AND P1, PT, R5, R28, PT ;  /* 0x0000001c0500720c */ /* 0x000fe20003f24070 */
[C---:B------:R-:W-:Y:S01]  /*4f80*/  IMAD R43, R31.reuse, R47, R43 ;  /* 0x0000002f1f2b7224 */ /* 0x040fe200078e022b */
[----:B------:R-:W5:Y:S01]  /*4f90*/  LDL.LU R7, [R1+0xfc] ;  /* 0x0000fc0001077983 */ /* 0x000f620000300800 */
[----:B------:R-:W-:Y:S02]  /*4fa0*/  IMAD.MOV.U32 R47, RZ, RZ, R51 ;  /* 0x000000ffff2f7224 */ /* 0x000fe400078e0033 */
[----:B------:R-:W-:Y:S01]  /*4fb0*/  IMAD R46, R31, R48, R46 ;  /* 0x000000301f2e7224 */ /* 0x000fe200078e022e */
[----:B------:R-:W-:Y:S01]  /*4fc0*/  IABS R48, R52 ;  /* 0x0000003400307213 */ /* 0x000fe20000000000 */
[----:B------:R-:W-:-:S04]  /*4fd0*/  IMAD.HI.U32 R52, R30, R47, RZ ;  /* 0x0000002f1e347227 */ /* 0x000fc800078e00ff */
[C---:B------:R-:W-:Y:S01]  /*4fe0*/  IMAD R44, R31.reuse, R49, R44 ;  /* 0x000000311f2c7224 */ /* 0x040fe200078e022c */
[----:B------:R-:W-:Y:S01]  /*4ff0*/  IABS R49, R53 ;  /* 0x0000003500317213 */ /* 0x000fe20000000000 */
[----:B------:R-:W-:Y:S01]  /*5000*/  IMAD R45, R31, R50, R45 ;  /* 0x000000321f2d7224 */ /* 0x000fe200078e022d */
[----:B------:R-:W-:Y:S01]  /*5010*/  IABS R50, R54 ;  /* 0x0000003600327213 */ /* 0x000fe20000000000 */
[----:B------:R-:W-:Y:S01]  /*5020*/  @!P0 IMAD.IADD R29, R29, 0x1, -R5 ;  /* 0x000000011d1d8824 */ /* 0x000fe200078e0a05 */
[----:B------:R-:W-:Y:S01]  /*5030*/  IADD3 R52, -R52, RZ, RZ ;  /* 0x000000ff34347210 */ /* 0x000fe20007ffe1ff */
[C---:B------:R-:W-:Y:S01]  /*5040*/  IMAD.HI.U32 R54, R30.reuse, R48, RZ ;  /* 0x000000301e367227 */ /* 0x040fe200078e00ff */
[----:B------:R-:W-:Y:S01]  /*5050*/  IABS R51, R55 ;  /* 0x0000003700337213 */ /* 0x000fe20000000000 */
[----:B------:R-:W5:Y:S02]  /*5060*/  LDL.LU R6, [R1+0xf8] ;  /* 0x0000f80001067983 */ /* 0x000f640000300800 */
[----:B------:R-:W-:-:S04]  /*5070*/  IMAD.HI.U32 R55, R30, R49, RZ ;  /* 0x000000311e377227 */ /* 0x000fc800078e00ff */
[----:B------:R-:W-:-:S04]  /*5080*/  IMAD.HI.U32 R56, R30, R50, RZ ;  /* 0x000000321e387227 */ /* 0x000fc800078e00ff */
[----:B------:R-:W-:Y:S01]  /*5090*/  @!P1 IMAD.IADD R28, R28, 0x1, -R5 ;  /* 0x000000011c1c9824 */ /* 0x000fe200078e0a05 */
[----:B------:R-:W-:Y:S01]  /*50a0*/  ISETP.GT.U32.AND P1, PT, R5, R29, PT ;  /* 0x0000001d0500720c */ /* 0x000fe20003f24070 */
[----:B------:R-:W-:Y:S02]  /*50b0*/  IMAD R47, R31, R52, R47 ;  /* 0x000000341f2f7224 */ /* 0x000fe400078e022f */
[----:B------:R-:W-:Y:S02]  /*50c0*/  IMAD.MOV R52, RZ, RZ, -R54 ;  /* 0x000000ffff347224 */ /* 0x000fe400078e0a36 */
[----:B------:R-:W-:Y:S02]  /*50d0*/  IMAD.MOV R54, RZ, RZ, -R55 ;  /* 0x000000ffff367224 */ /* 0x000fe400078e0a37 */
[----:B------:R-:W-:Y:S01]  /*50e0*/  IMAD.MOV R55, RZ, RZ, -R56 ;  /* 0x000000ffff377224 */ /* 0x000fe200078e0a38 */
[----:B------:R-:W-:Y:S02]  /*50f0*/  IABS R56, R61 ;  /* 0x0000003d00387213 */ /* 0x000fe40000000000 */
[----:B------:R-:W5:Y:S01]  /*5100*/  LDL.LU R61, [R1+0xf4] ;  /* 0x0000f400013d7983 */ /* 0x000f620000300800 */
[----:B------:R-:W-:-:S02]  /*5110*/  ISETP.GT.U32.AND P2, PT, R5, R28, PT ;  /* 0x0000001c0500720c */ /* 0x000fc40003f44070 */
[----:B------:R-:W-:Y:S02]  /*5120*/  @!P1 IMAD.IADD R29, R29, 0x1, -R5 ;  /* 0x000000011d1d9824 */ /* 0x000fe400078e0a05 */
[----:B------:R-:W-:-:S04]  /*5130*/  IMAD.HI.U32 R53, R30, R51, RZ ;  /* 0x000000331e357227 */ /* 0x000fc800078e00ff */
[----:B------:R-:W-:Y:S02]  /*5140*/  IMAD.MOV R53, RZ, RZ, -R53 ;  /* 0x000000ffff357224 */ /* 0x000fe400078e0a35 */
[----:B------:R-:W-:-:S03]  /*5150*/  IMAD R48, R31, R52, R48 ;  /* 0x000000341f307224 */ /* 0x000fc600078e0230 */
[----:B------:R-:W-:Y:S02]  /*5160*/  @!P2 IMAD.IADD R28, R28, 0x1, -R5 ;  /* 0x000000011c1ca824 */ /* 0x000fe400078e0a05 */
[----:B------:R-:W-:Y:S01]  /*5170*/  IMAD.MOV.U32 R52, RZ, RZ, R56 ;  /* 0x000000ffff347224 */ /* 0x000fe200078e0038 */
[----:B------:R-:W5:Y:S01]  /*5180*/  LDL.LU R5, [R1+0xf0] ;  /* 0x0000f00001057983 */ /* 0x000f620000300800 */
[C---:B------:R-:W-:Y:S01]  /*5190*/  IMAD R49, R31.reuse, R54, R49 ;  /* 0x000000361f317224 */ /* 0x040fe200078e0231 */
[----:B------:R-:W-:Y:S01]  /*51a0*/  IABS R54, R58 ;  /* 0x0000003a00367213 */ /* 0x000fe20000000000 */
[C---:B------:R-:W-:Y:S02]  /*51b0*/  IMAD R50, R31.reuse, R55, R50 ;  /* 0x000000371f327224 */ /* 0x040fe400078e0232 */
[----:B------:R-:W-:Y:S01]  /*51c0*/  IMAD R51, R31, R53, R51 ;  /* 0x000000351f337224 */ /* 0x000fe200078e0233 */
[----:B------:R-:W-:Y:S01]  /*51d0*/  IABS R53, R57 ;  /* 0x0000003900357213 */ /* 0x000fe20000000000 */
[----:B------:R-:W-:Y:S01]  /*51e0*/  IMAD.HI.U32 R55, R30, R52, RZ ;  /* 0x000000341e377227 */ /* 0x000fe200078e00ff */
[----:B------:R-:W-:Y:S01]  /*51f0*/  IABS R58, R60 ;  /* 0x0000003c003a7213 */ /* 0x000fe20000000000 */
[----:B------:R-:W5:Y:S02]  /*5200*/  LDL.LU R19, [R1+0xec] ;  /* 0x0000ec0001137983 */ /* 0x000f640000300800 */
[----:B------:R-:W-:-:S02]  /*5210*/  IMAD.MOV R57, RZ, RZ, -R55 ;  /* 0x000000ffff397224 */ /* 0x000fc400078e0a37 */
[----:B------:R-:W-:Y:S01]  /*5220*/  IMAD.HI.U32 R60, R30, R53, RZ ;  /* 0x000000351e3c7227 */ /* 0x000fe200078e00ff */
[----:B------:R-:W5:Y:S03]  /*5230*/  LDL.LU R18, [R1+0xe8] ;  /* 0x0000e80001127983 */ /* 0x000f660000300800 */
[----:B------:R-:W-:Y:S01]  /*5240*/  IMAD R52, R31, R57, R52 ;  /* 0x000000391f347224 */ /* 0x000fe200078e0234 */
[----:B------:R-:W5:Y:S01]  /*5250*/  LDL.LU R17, [R1+0xe4] ;  /* 0x0000e40001117983 */ /* 0x000f620000300800 */
[----:B------:R-:W-:-:S03]  /*5260*/  IMAD.MOV R57, RZ, RZ, -R60 ;  /* 0x000000ffff397224 */ /* 0x000fc600078e0a3c */
[----:B------:R-:W5:Y:S01]  /*5270*/  LDL.LU R16, [R1+0xe0] ;  /* 0x0000e00001107983 */ /* 0x000f620000300800 */
[----:B------:R-:W-:-:S03]  /*5280*/  IMAD R53, R31, R57, R53 ;  /* 0x000000391f357224 */ /* 0x000fc600078e0235 */
[----:B------:R-:W5:Y:S04]  /*5290*/  LDL.LU R15, [R1+0xdc] ;  /* 0x0000dc00010f7983 */ /* 0x000f680000300800 */
[----:B------:R-:W5:Y:S04]  /*52a0*/  LDL.LU R14, [R1+0xd8] ;  /* 0x0000d800010e7983 */ /* 0x000f680000300800 */
[----:B------:R-:W5:Y:S01]  /*52b0*/  LDL.LU R13, [R1+0xd4] ;  /* 0x0000d400010d7983 */ /* 0x000f620000300800 */
[C---:B---3--:R-:W-:Y:S02]  /*52c0*/  ISETP.GT.U32.AND P4, PT, R31.reuse, R4, PT ;  /* 0x000000041f00720c */ /* 0x048fe40003f84070 */
[----:B----4-:R-:W-:-:S02]  /*52d0*/  ISETP.GT.U32.AND P6, PT, R31, R3, PT ;  /* 0x000000031f00720c */ /* 0x010fc40003fc4070 */
[----:B--2---:R-:W-:-:S09]  /*52e0*/  ISETP.GT.U32.AND P1, PT, R31, R10, PT ;  /* 0x0000000a1f00720c */ /* 0x004fd20003f24070 */
[--C-:B------:R-:W-:Y:S01]  /*52f0*/  @!P4 IMAD.IADD R4, R4, 0x1, -R31.reuse ;  /* 0x000000010404c824 */ /* 0x100fe200078e0a1f */
[----:B-----5:R-:W-:Y:S02]  /*5300*/  ISETP.GT.U32.AND P2, PT, R31, R9, PT ;  /* 0x000000091f00720c */ /* 0x020fe40003f44070 */
[----:B------:R-:W-:Y:S01]  /*5310*/  IABS R56, R59 ;  /* 0x0000003b00387213 */ /* 0x000fe20000000000 */
[--C-:B------:R-:W-:Y:S02]  /*5320*/  @!P6 IMAD.IADD R3, R3, 0x1, -R31.reuse ;  /* 0x000000010303e824 */ /* 0x100fe400078e0a1f */
[----:B------:R-:W-:Y:S01]  /*5330*/  @!P1 IMAD.IADD R10, R10, 0x1, -R31 ;  /* 0x000000010a0a9824 */ /* 0x000fe200078e0a1f */
[----:B------:R-:W-:Y:S01]  /*5340*/  ISETP.GT.U32.AND P1, PT, R31, R4, PT ;  /* 0x000000041f00720c */ /* 0x000fe20003f24070 */
[----:B------:R-:W-:Y:S02]  /*5350*/  IMAD.MOV.U32 R55, RZ, RZ, R56 ;  /* 0x000000ffff377224 */ /* 0x000fe400078e0038 */
[----:B------:R-:W-:-:S04]  /*5360*/  IMAD.MOV.U32 R56, RZ, RZ, R58 ;  /* 0x000000ffff387224 */ /* 0x000fc800078e003a */
[----:B------:R-:W-:Y:S01]  /*5370*/  @!P2 IMAD.IADD R9, R9, 0x1, -R31 ;  /* 0x000000010909a824 */ /* 0x000fe200078e0a1f */
[----:B------:R-:W-:Y:S01]  /*5380*/  ISETP.GT.U32.AND P2, PT, R31, R3, PT ;  /* 0x000000031f00720c */ /* 0x000fe20003f44070 */
[----:B------:R-:W-:-:S04]  /*5390*/  IMAD.HI.U32 R12, R30, R56, RZ ;  /* 0x000000381e0c7227 */ /* 0x000fc800078e00ff */
[----:B------:R-:W-:Y:S02]  /*53a0*/  IMAD.MOV R57, RZ, RZ, -R12 ;  /* 0x000000ffff397224 */ /* 0x000fe400078e0a0c */
[--C-:B------:R-:W-:Y:S02]  /*53b0*/  @!P1 IMAD.IADD R4, R4, 0x1, -R31.reuse ;  /* 0x0000000104049824 */ /* 0x100fe400078e0a1f */
[----:B------:R-:W-:Y:S01]  /*53c0*/  IMAD R56, R31, R57, R56 ;  /* 0x000000391f387224 */ /* 0x000fe200078e0238 */
[----:B------:R-:W-:Y:S02]  /*53d0*/  IABS R57, R11 ;  /* 0x0000000b00397213 */ /* 0x000fe40000000000 */
[----:B------:R0:W-:Y:S01]  /*53e0*/  STL [R1+0x118], R4 ;  /* 0x0001180401007387 */ /* 0x0001e20000100800 */
[----:B------:R-:W-:-:S03]  /*53f0*/  @!P2 IMAD.IADD R3, R3, 0x1, -R31 ;  /* 0x000000010303a824 */ /* 0x000fc600078e0a1f */
[----:B------:R-:W2:Y:S04]  /*5400*/  LDL.LU R12, [R1+0xd0] ;  /* 0x0000d000010c7983 */ /* 0x000ea80000300800 */
[----:B------:R-:W3:Y:S04]  /*5410*/  LDL.LU R11, [R1+0xcc] ;  /* 0x0000cc00010b7983 */ /* 0x000ee80000300800 */
[----:B------:R1:W-:Y:S04]  /*5420*/  STL [R1+0x114], R3 ;  /* 0x0001140301007387 */ /* 0x0003e80000100800 */
[----:B0-----:R-:W4:Y:S04]  /*5430*/  LDL.LU R4, [R1+0xc8] ;  /* 0x0000c80001047983 */ /* 0x001f280000300800 */
[----:B-1----:R-:W5:Y:S01]  /*5440*/  LDL.LU R3, [R1+0xc4] ;  /* 0x0000c40001037983 */ /* 0x002f620000300800 */
[----:B------:R-:W-:-:S02]  /*5450*/  ISETP.GT.U32.AND P3, PT, R31, R0, PT ;  /* 0x000000001f00720c */ /* 0x000fc40003f64070 */
[C---:B------:R-:W-:Y:S02]  /*5460*/  ISETP.GT.U32.AND P5, PT, R31.reuse, R2, PT ;  /* 0x000000021f00720c */ /* 0x040fe40003fa4070 */
[C---:B------:R-:W-:Y:S02]  /*5470*/  ISETP.GT.U32.AND P0, PT, R31.reuse, R20, PT ;  /* 0x000000141f00720c */ /* 0x040fe40003f04070 */
[----:B------:R-:W-:-:S07]  /*5480*/  ISETP.GT.U32.AND P4, PT, R31, R7, PT ;  /* 0x000000071f00720c */ /* 0x000fce0003f84070 */
[--C-:B------:R-:W-:Y:S01]  /*5490*/  @!P3 IMAD.IADD R0, R0, 0x1, -R31.reuse ;  /* 0x000000010000b824 */ /* 0x100fe200078e0a1f */
[C---:B------:R-:W-:Y:S01]  /*54a0*/  ISETP.GT.U32.AND P3, PT, R31.reuse, R8, PT ;  /* 0x000000081f00720c */ /* 0x040fe20003f64070 */
[--C-:B------:R-:W-:Y:S01]  /*54b0*/  @!P5 IMAD.IADD R2, R2, 0x1, -R31.reuse ;  /* 0x000000010202d824 */ /* 0x100fe200078e0a1f */
[C---:B------:R-:W-:Y:S01]  /*54c0*/  ISETP.GT.U32.AND P5, PT, R31.reuse, R61, PT ;  /* 0x0000003d1f00720c */ /* 0x040fe20003fa4070 */
[--C-:B------:R-:W-:Y:S01]  /*54d0*/  @!P0 IMAD.IADD R20, R20, 0x1, -R31.reuse ;  /* 0x0000000114148824 */ /* 0x100fe200078e0a1f */
[----:B------:R-:W-:Y:S01]  /*54e0*/  ISETP.GT.U32.AND P0, PT, R31, R0, PT ;  /* 0x000000001f00720c */ /* 0x000fe20003f04070 */
[----:B------:R-:W-:Y:S01]  /*54f0*/  @!P4 IMAD.IADD R7, R7, 0x1, -R31 ;  /* 0x000000010707c824 */ /* 0x000fe200078e0a1f */
[C---:B------:R-:W-:Y:S02]  /*5500*/  ISETP.GT.U32.AND P6, PT, R31.reuse, R6, PT ;  /* 0x000000061f00720c */ /* 0x040fe40003fc4070 */
[----:B------:R-:W-:-:S05]  /*5510*/  ISETP.GT.U32.AND P4, PT, R31, R20, PT ;  /* 0x000000141f00720c */ /* 0x000fca0003f84070 */
[--C-:B------:R-:W-:Y:S01]  /*5520*/  @!P3 IMAD.IADD R8, R8, 0x1, -R31.reuse ;  /* 0x000000010808b824 */ /* 0x100fe200078e0a1f */
[----:B------:R-:W-:Y:S01]  /*5530*/  ISETP.GT.U32.AND P3, PT, R31, R2, PT ;  /* 0x000000021f00720c */ /* 0x000fe20003f64070 */
[--C-:B------:R-:W-:Y:S01]  /*5540*/  @!P5 IMAD.IADD R61, R61, 0x1, -R31.reuse ;  /* 0x000000013d3dd824 */ /* 0x100fe200078e0a1f */
[C---:B------:R-:W-:Y:S01]  /*5550*/  ISETP.GT.U32.AND P5, PT, R31.reuse, R10, PT ;  /* 0x0000000a1f00720c */ /* 0x040fe20003fa4070 */
[--C-:B------:R-:W-:Y:S01]  /*5560*/  @!P0 IMAD.IADD R0, R0, 0x1, -R31.reuse ;  /* 0x0000000100008824 */ /* 0x100fe200078e0a1f */
[C---:B------:R-:W-:Y:S01]  /*5570*/  ISETP.GT.U32.AND P0, PT, R31.reuse, R9, PT ;  /* 0x000000091f00720c */ /* 0x040fe20003f04070 */
[--C-:B------:R-:W-:Y:S01]  /*5580*/  @!P6 IMAD.IADD R6, R6, 0x1, -R31.reuse ;  /* 0x000000010606e824 */ /* 0x100fe200078e0a1f */
[C---:B------:R-:W-:Y:S01]  /*5590*/  ISETP.GT.U32.AND P1, PT, R31.reuse, R8, PT ;  /* 0x000000081f00720c */ /* 0x040fe20003f24070 */
[----:B------:R-:W-:Y:S01]  /*55a0*/  @!P4 IMAD.IADD R20, R20, 0x1, -R31 ;  /* 0x000000011414c824 */ /* 0x000fe200078e0a1f */
[C---:B------:R-:W-:Y:S02]  /*55b0*/  ISETP.GT.U32.AND P6, PT, R31.reuse, R61, PT ;  /* 0x0000003d1f00720c */ /* 0x040fe40003fc4070 */
[----:B------:R-:W-:-:S03]  /*55c0*/  ISETP.GT.U32.AND P4, PT, R31, R5, PT ;  /* 0x000000051f00720c */ /* 0x000fc60003f84070 */
[--C-:B------:R-:W-:Y:S02]  /*55d0*/  @!P3 IMAD.IADD R2, R2, 0x1, -R31.reuse ;  /* 0x000000010202b824 */ /* 0x100fe400078e0a1f */
[--C-:B------:R-:W-:Y:S01]  /*55e0*/  @!P5 IMAD.IADD R10, R10, 0x1, -R31.reuse ;  /* 0x000000010a0ad824 */ /* 0x100fe200078e0a1f */
[----:B------:R-:W-:Y:S01]  /*55f0*/  ISETP.GT.U32.AND P5, PT, R31, R19, PT ;  /* 0x000000131f00720c */ /* 0x000fe20003fa4070 */
[--C-:B------:R-:W-:Y:S01]  /*5600*/  @!P0 IMAD.IADD R9, R9, 0x1, -R31.reuse ;  /* 0x0000000109098824 */ /* 0x100fe200078e0a1f */
[C---:B------:R-:W-:Y:S01]  /*5610*/  ISETP.GT.U32.AND P0, PT, R31.reuse, R18, PT ;  /* 0x000000121f00720c */ /* 0x040fe20003f04070 */
[----:B------:R0:W-:Y:S01]  /*5620*/  STL [R1+0x110], R2 ;  /* 0x0001100201007387 */ /* 0x0001e20000100800 */
[C---:B------:R-:W-:Y:S01]  /*5630*/  ISETP.GT.U32.AND P2, PT, R31.reuse, R7, PT ;  /* 0x000000071f00720c */ /* 0x040fe20003f44070 */
[--C-:B------:R-:W-:Y:S01]  /*5640*/  @!P1 IMAD.IADD R8, R8, 0x1, -R31.reuse ;  /* 0x0000000108089824 */ /* 0x100fe200078e0a1f */
[----:B------:R-:W-:Y:S01]  /*5650*/  ISETP.GT.U32.AND P1, PT, R31, R17, PT ;  /* 0x000000111f00720c */ /* 0x000fe20003f24070 */
[--C-:B------:R-:W-:Y:S01]  /*5660*/  @!P6 IMAD.IADD R61, R61, 0x1, -R31.reuse ;  /* 0x000000013d3de824 */ /* 0x100fe200078e0a1f */
[----:B------:R-:W-:Y:S01]  /*5670*/  ISETP.GT.U32.AND P6, PT, R31, R14, PT ;  /* 0x0000000e1f00720c */ /* 0x000fe20003fc4070 */
[----:B0-----:R-:W5:Y:S01]  /*5680*/  LDL.LU R2, [R1+0xc0] ;  /* 0x0000c00001027983 */ /* 0x001f620000300800 */
[----:B------:R-:W-:Y:S01]  /*5690*/  @!P4 IMAD.IADD R5, R5, 0x1, -R31 ;  /* 0x000000010505c824 */ /* 0x000fe200078e0a1f */
[----:B------:R-:W-:-:S02]  /*56a0*/  ISETP.GT.U32.AND P4, PT, R31, R13, PT ;  /* 0x0000000d1f00720c */ /* 0x000fc40003f84070 */
[--C-:B------:R-:W-:Y:S01]  /*56b0*/  @!P5 IMAD.IADD R19, R19, 0x1, -R31.reuse ;  /* 0x000000011313d824 */ /* 0x100fe200078e0a1f */
[----:B------:R-:W-:Y:S01]  /*56c0*/  ISETP.GT.U32.AND P3, PT, R31, R6, PT ;  /* 0x000000061f00720c */ /* 0x000fe20003f64070 */
[--C-:B------:R-:W-:Y:S02]  /*56d0*/  @!P0 IMAD.IADD R18, R18, 0x1, -R31.reuse ;  /* 0x0000000112128824 */ /* 0x100fe400078e0a1f */
[--C-:B------:R-:W-:Y:S01]  /*56e0*/  @!P2 IMAD.IADD R7, R7, 0x1, -R31.reuse ;  /* 0x000000010707a824 */ /* 0x100fe200078e0a1f */
[----:B------:R-:W-:Y:S01]  /*56f0*/  ISETP.GT.U32.AND P2, PT, R31, R16, PT ;  /* 0x000000101f00720c */ /* 0x000fe20003f44070 */
[--C-:B------:R-:W-:Y:S02]  /*5700*/  @!P1 IMAD.IADD R17, R17, 0x1, -R31.reuse ;  /* 0x0000000111119824 */ /* 0x100fe400078e0a1f */
[--C-:B------:R-:W-:Y:S01]  /*5710*/  @!P6 IMAD.IADD R14, R14, 0x1, -R31.reuse ;  /* 0x000000010e0ee824 */ /* 0x100fe200078e0a1f */
[----:B------:R-:W-:Y:S01]  /*5720*/  ISETP.GT.U32.AND P6, PT, R31, R5, PT ;  /* 0x000000051f00720c */ /* 0x000fe20003fc4070 */
[----:B------:R-:W-:Y:S01]  /*5730*/  STL [R1+0x10c], R20 ;  /* 0x00010c1401007387 */ /* 0x000fe20000100800 */
[----:B------:R-:W-:Y:S01]  /*5740*/  @!P4 IMAD.IADD R13, R13, 0x1, -R31 ;  /* 0x000000010d0dc824 */ /* 0x000fe200078e0a1f */
[----:B------:R-:W-:-:S02]  /*5750*/  ISETP.GT.U32.AND P4, PT, R31, R19, PT ;  /* 0x000000131f00720c */ /* 0x000fc40003f84070 */
[----:B------:R-:W-:Y:S01]  /*5760*/  STL [R1+0x108], R10 ;  /* 0x0001080a01007387 */ /* 0x000fe20000100800 */
[----:B------:R-:W-:-:S03]  /*5770*/  @!P3 IMAD.IADD R6, R6, 0x1, -R31 ;  /* 0x000000010606b824 */ /* 0x000fc600078e0a1f */
[----:B------:R-:W-:Y:S01]  /*5780*/  STL [R1+0x104], R9 ;  /* 0x0001040901007387 */ /* 0x000fe20000100800 */
[----:B------:R-:W-:-:S03]  /*5790*/  @!P2 IMAD.IADD R16, R16, 0x1, -R31 ;  /* 0x000000011010a824 */ /* 0x000fc600078e0a1f */
[----:B------:R-:W-:Y:S04]  /*57a0*/  STL [R1+0x100], R8 ;  /* 0x0001000801007387 */ /* 0x000fe80000100800 */
[----:B------:R0:W-:Y:S01]  /*57b0*/  STL [R1+0xfc], R7 ;  /* 0x0000fc0701007387 */ /* 0x0001e20000100800 */
[----:B------:R-:W-:-:S03]  /*57c0*/  @!P6 IMAD.IADD R5, R5, 0x1, -R31 ;  /* 0x000000010505e824 */ /* 0x000fc600078e0a1f */
[----:B0-----:R-:W5:Y:S04]  /*57d0*/  LDL R7, [R1+0x136c] ;  /* 0x00136c0001077983 */ /* 0x001f680000100800 */
[----:B------:R-:W-:Y:S04]  /*57e0*/  STL [R1+0xf8], R6 ;  /* 0x0000f80601007387 */ /* 0x000fe80000100800 */
[----:B------:R0:W-:Y:S01]  /*57f0*/  STL [R1+0xf4], R61 ;  /* 0x0000f43d01007387 */ /* 0x0001e20000100800 */
[----:B------:R-:W-:Y:S01]  /*5800*/  ISETP.GT.U32.AND P3, PT, R31, R15, PT ;  /* 0x0000000f1f00720c */ /* 0x000fe20003f64070 */
[----:B------:R-:W-:-:S02]  /*5810*/  @!P4 IMAD.IADD R19, R19, 0x1, -R31 ;  /* 0x000000011313c824 */ /* 0x000fc400078e0a1f */
[----:B0-----:R-:W5:Y:S04]  /*5820*/  LDL.LU R61, [R1+0xbc] ;  /* 0x0000bc00013d7983 */ /* 0x001f680000300800 */
[----:B------:R-:W5:Y:S04]  /*5830*/  LDL.LU R10, [R1+0xb8] ;  /* 0x0000b800010a7983 */ /* 0x000f680000300800 */
[----:B------:R-:W5:Y:S04]  /*5840*/  LDL.LU R9, [R1+0xb4] ;  /* 0x0000b40001097983 */ /* 0x000f680000300800 */
[----:B------:R-:W5:Y:S04]  /*5850*/  LDL.LU R8, [R1+0xb0] ;  /* 0x0000b00001087983 */ /* 0x000f680000300800 */
[----:B------:R-:W5:Y:S04]  /*5860*/  LDL.LU R6, [R1+0xac] ;  /* 0x0000ac0001067983 */ /* 0x000f680000300800 */
[----:B------:R0:W-:Y:S01]  /*5870*/  STL [R1+0xf0], R5 ;  /* 0x0000f00501007387 */ /* 0x0001e20000100800 */
[----:B------:R-:W-:-:S03]  /*5880*/  @!P3 IMAD.IADD R15, R15, 0x1, -R31 ;  /* 0x000000010f0fb824 */ /* 0x000fc600078e0a1f */
[----:B0-----:R-:W5:Y:S04]  /*5890*/  LDL.LU R5, [R1+0xa8] ;  /* 0x0000a80001057983 */ /* 0x001f680000300800 */
[----:B------:R0:W-:Y:S04]  /*58a0*/  STL [R1+0xec], R19 ;  /* 0x0000ec1301007387 */ /* 0x0001e80000100800 */
[----:B------:R-:W5:Y:S01]  /*58b0*/  LDL.LU R20, [R1+0xa4] ;  /* 0x0000a40001147983 */ /* 0x000f620000300800 */
[C---:B--2---:R-:W-:Y:S02]  /*58c0*/  ISETP.GT.U32.AND P5, PT, R31.reuse, R12, PT ;  /* 0x0000000c1f00720c */ /* 0x044fe40003fa4070 */
[----:B---3--:R-:W-:-:S02]  /*58d0*/  ISETP.GT.U32.AND P0, PT, R31, R11, PT ;  /* 0x0000000b1f00720c */ /* 0x008fc40003f04070 */
[----:B----4-:R-:W-:-:S09]  /*58e0*/  ISETP.GT.U32.AND P1, PT, R31, R4, PT ;  /* 0x000000041f00720c */ /* 0x010fd20003f24070 */
[--C-:B------:R-:W-:Y:S01]  /*58f0*/  @!P5 IMAD.IADD R12, R12, 0x1, -R31.reuse ;  /* 0x000000010c0cd824 */ /* 0x100fe200078e0a1f */
[----:B------:R-:W-:Y:S01]  /*5900*/  ISETP.GT.U32.AND P5, PT, R31, R18, PT ;  /* 0x000000121f00720c */ /* 0x000fe20003fa4070 */
[--C-:B------:R-:W-:Y:S01]  /*5910*/  @!P0 IMAD.IADD R11, R11, 0x1, -R31.reuse ;  /* 0x000000010b0b8824 */ /* 0x100fe200078e0a1f */
[C---:B------:R-:W-:Y:S01]  /*5920*/  ISETP.GT.U32.AND P0, PT, R31.reuse, R17, PT ;  /* 0x000000111f00720c */ /* 0x040fe20003f04070 */
[----:B------:R-:W-:Y:S01]  /*5930*/  @!P1 IMAD.IADD R4, R4, 0x1, -R31 ;  /* 0x0000000104049824 */ /* 0x000fe200078e0a1f */
[----:B------:R-:W-:-:S09]  /*5940*/  ISETP.GT.U32.AND P1, PT, R31, R16, PT ;  /* 0x000000101f00720c */ /* 0x000fd20003f24070 */
[--C-:B------:R-:W-:Y:S01]  /*5950*/  @!P5 IMAD.IADD R18, R18, 0x1, -R31.reuse ;  /* 0x000000011212d824 */ /* 0x100fe200078e0a1f */
[----:B-----5:R-:W-:Y:S01]  /*5960*/  ISETP.GT.U32.AND P2, PT, R31, R3, PT ;  /* 0x000000031f00720c */ /* 0x020fe20003f44070 */
[----:B------:R-:W-:-:S03]  /*5970*/  @!P0 IMAD.IADD R17, R17, 0x1, -R31 ;  /* 0x0000000111118824 */ /* 0x000fc600078e0a1f */
[----:B------:R1:W-:Y:S04]  /*5980*/  STL [R1+0xe8], R18 ;  /* 0x0000e81201007387 */ /* 0x0003e80000100800 */
[----:B0-----:R-:W2:Y:S01]  /*5990*/  LDL.LU R19, [R1+0xa0] ;  /* 0x0000a00001137983 */ /* 0x001ea20000300800 */
[----:B------:R-:W-:-:S03]  /*59a0*/  @!P1 IMAD.IADD R16, R16, 0x1, -R31 ;  /* 0x0000000110109824 */ /* 0x000fc600078e0a1f */
[----:B------:R0:W-:Y:S04]  /*59b0*/  STL [R1+0xe4], R17 ;  /* 0x0000e41101007387 */ /* 0x0001e80000100800 */
[----:B-1----:R-:W3:Y:S01]  /*59c0*/  LDL.LU R18, [R1+0x9c] ;  /* 0x00009c0001127983 */ /* 0x002ee20000300800 */
[----:B------:R-:W-:-:S03]  /*59d0*/  @!P2 IMAD.IADD R3, R3, 0x1, -R31 ;  /* 0x000000010303a824 */ /* 0x000fc600078e0a1f */
[----:B0-----:R-:W4:Y:S01]  /*59e0*/  LDL.LU R17, [R1+0x98] ;  /* 0x0000980001117983 */ /* 0x001f220000300800 */
[----:B------:R-:W-:-:S03]  /*59f0*/  ISETP.GT.U32.AND P2, PT, R31, R15, PT ;  /* 0x0000000f1f00720c */ /* 0x000fc60003f44070 */
[----:B------:R0:W-:Y:S04]  /*5a00*/  STL [R1+0xe0], R16 ;  /* 0x0000e01001007387 */ /* 0x0001e80000100800 */
[----:B0-----:R-:W5:Y:S06]  /*5a10*/  LDL.LU R16, [R1+0x94] ;  /* 0x0000940001107983 */ /* 0x001f6c0000300800 */
[----:B------:R-:W-:-:S05]  /*5a20*/  @!P2 IMAD.IADD R15, R15, 0x1, -R31 ;  /* 0x000000010f0fa824 */ /* 0x000fca00078e0a1f */
[----:B------:R0:W-:Y:S04]  /*5a30*/  STL [R1+0xdc], R15 ;  /* 0x0000dc0f01007387 */ /* 0x0001e80000100800 */
[----:B0-----:R-:W5:Y:S01]  /*5a40*/  LDL.LU R15, [R1+0x90] ;  /* 0x00009000010f7983 */ /* 0x001f620000300800 */
[C---:B------:R-:W-:Y:S01]  /*5a50*/  ISETP.GT.U32.AND P3, PT, R31.reuse, R2, PT ;  /* 0x000000021f00720c */ /* 0x040fe20003f64070 */
[----:B------:R-:W-:Y:S01]  /*5a60*/  IMAD.HI.U32 R58, R30, R55, RZ ;  /* 0x000000371e3a7227 */ /* 0x000fe200078e00ff */
[C---:B------:R-:W-:Y:S02]  /*5a70*/  ISETP.GT.U32.AND P4, PT, R31.reuse, R13, PT ;  /* 0x0000000d1f00720c */ /* 0x040fe40003f84070 */
[----:B------:R-:W-:Y:S01]  /*5a80*/  ISETP.GT.U32.AND P5, PT, R31, R12, PT ;  /* 0x0000000c1f00720c */ /* 0x000fe20003fa4070 */
[----:B------:R-:W-:-:S08]  /*5a90*/  IMAD.MOV R58, RZ, RZ, -R58 ;  /* 0x000000ffff3a7224 */ /* 0x000fd000078e0a3a */
[----:B------:R-:W-:Y:S01]  /*5aa0*/  @!P3 IMAD.IADD R2, R2, 0x1, -R31 ;  /* 0x000000010202b824 */ /* 0x000fe200078e0a1f */
[C---:B------:R-:W-:Y:S02]  /*5ab0*/  ISETP.GT.U32.AND P3, PT, R31.reuse, R14, PT ;  /* 0x0000000e1f00720c */ /* 0x040fe40003f64070 */
[C---:B------:R-:W-:Y:S01]  /*5ac0*/  ISETP.GT.U32.AND P0, PT, R31.reuse, R11, PT ;  /* 0x0000000b1f00720c */ /* 0x040fe20003f04070 */
[C---:B------:R-:W-:Y:S01]  /*5ad0*/  IMAD R55, R31.reuse, R58, R55 ;  /* 0x0000003a1f377224 */ /* 0x040fe200078e0237 */
[C---:B------:R-:W-:Y:S01]  /*5ae0*/  ISETP.GT.U32.AND P6, PT, R31.reuse, R2, PT ;  /* 0x000000021f00720c */ /* 0x040fe20003fc4070 */
[----:B------:R-:W-:Y:S01]  /*5af0*/  IMAD.HI.U32 R58, R30, R57, RZ ;  /* 0x000000391e3a7227 */ /* 0x000fe200078e00ff */
[----:B------:R-:W-:-:S03]  /*5b00*/  ISETP.GT.U32.AND P1, PT, R31, R4, PT ;  /* 0x000000041f00720c */ /* 0x000fc60003f24070 */
[----:B------:R-:W-:-:S04]  /*5b10*/  @!P4 IMAD.IADD R13, R13, 0x1, -R31 ;  /* 0x000000010d0dc824 */ /* 0x000fc800078e0a1f */
[--C-:B------:R-:W-:Y:S02]  /*5b20*/  @!P3 IMAD.IADD R14, R14, 0x1, -R31.reuse ;  /* 0x000000010e0eb824 */ /* 0x100fe400078e0a1f */
[----:B------:R-:W-:Y:S02]  /*5b30*/  IMAD.MOV R58, RZ, RZ, -R58 ;  /* 0x000000ffff3a7224 */ /* 0x000fe400078e0a3a */
[----:B------:R-:W-:Y:S02]  /*5b40*/  @!P5 IMAD.IADD R12, R12, 0x1, -R31 ;  /* 0x000000010c0cd824 */ /* 0x000fe400078e0a1f */
[----:B------:R-:W-:Y:S01]  /*5b50*/  IMAD R57, R31, R58, R57 ;  /* 0x0000003a1f397224 */ /* 0x000fe200078e0239 */
[----:B------:R-:W-:Y:S01]  /*5b60*/  IABS R58, R7 ;  /* 0x00000007003a7213 */ /* 0x000fe20000000000 */
[--C-:B------:R-:W-:Y:S01]  /*5b70*/  @!P0 IMAD.IADD R11, R11, 0x1, -R31.reuse ;  /* 0x000000010b0b8824 */ /* 0x100fe200078e0a1f */
[----:B------:R-:W5:Y:S01]  /*5b80*/  LDL.LU R7, [R1+0x8c] ;  /* 0x00008c0001077983 */ /* 0x000f620000300800 */
[----:B------:R-:W-:Y:S01]  /*5b90*/  @!P6 IMAD.IADD R2, R2, 0x1, -R31 ;  /* 0x000000010202e824 */ /* 0x000fe200078e0a1f */
[----:B------:R-:W-:-:S02]  /*5ba0*/  ISETP.GT.U32.AND P3, PT, R31, R61, PT ;  /* 0x0000003d1f00720c */ /* 0x000fc40003f64070 */
[C---:B------:R-:W-:Y:S02]  /*5bb0*/  ISETP.GT.U32.AND P4, PT, R31.reuse, R10, PT ;  /* 0x0000000a1f00720c */ /* 0x040fe40003f84070 */
[C---:B------:R-:W-:Y:S02]  /*5bc0*/  ISETP.GT.U32.AND P5, PT, R31.reuse, R9, PT ;  /* 0x000000091f00720c */ /* 0x040fe40003fa4070 */
[----:B------:R-:W-:-:S07]  /*5bd0*/  ISETP.GT.U32.AND P0, PT, R31, R8, PT ;  /* 0x000000081f00720c */ /* 0x000fce0003f04070 */
[--C-:B------:R-:W-:Y:S01]  /*5be0*/  @!P3 IMAD.IADD R61, R61, 0x1, -R31.reuse ;  /* 0x000000013d3db824 */ /* 0x100fe200078e0a1f */
[C---:B------:R-:W-:Y:S01]  /*5bf0*/  ISETP.GT.U32.AND P2, PT, R31.reuse, R3, PT ;  /* 0x000000031f00720c */ /* 0x040fe20003f44070 */
[--C-:B------:R-:W-:Y:S01]  /*5c00*/  @!P1 IMAD.IADD R4, R4, 0x1, -R31.reuse ;  /* 0x0000000104049824 */ /* 0x100fe200078e0a1f */
[----:B------:R-:W-:Y:S02]  /*5c10*/  @!P4 IADD3 R10, R10, -R31, RZ ;  /* 0x8000001f0a0ac210 */ /* 0x000fe40007ffe0ff */
[----:B------:R-:W-:Y:S01]  /*5c20*/  ISETP.GT.U32.AND P1, PT, R31, R6, PT ;  /* 0x000000061f00720c */ /* 0x000fe20003f24070 */
[--C-:B------:R-:W-:Y:S02]  /*5c30*/  @!P5 IMAD.IADD R9, R9, 0x1, -R31.reuse ;  /* 0x000000010909d824 */ /* 0x100fe400078e0a1f */
[--C-:B------:R-:W-:Y:S01]  /*5c40*/  @!P0 IMAD.IADD R8, R8, 0x1, -R31.reuse ;  /* 0x0000000108088824 */ /* 0x100fe200078e0a1f */
[----:B------:R-:W-:Y:S01]  /*5c50*/  ISETP.GT.U32.AND P6, PT, R31, R20, PT ;  /* 0x000000141f00720c */ /* 0x000fe20003fc4070 */
[----:B------:R0:W-:Y:S04]  /*5c60*/  STL [R1+0xd8], R14 ;  /* 0x0000d80e01007387 */ /* 0x0001e80000100800 */
[----:B------:R-:W-:-:S04]  /*5c70*/  @!P2 IMAD.IADD R3, R3, 0x1, -R31 ;  /* 0x000000010303a824 */ /* 0x000fc800078e0a1f */
[--C-:B------:R-:W-:Y:S01]  /*5c80*/  @!P1 IMAD.IADD R6, R6, 0x1, -R31.reuse ;  /* 0x0000000106069824 */ /* 0x100fe200078e0a1f */
[----:B------:R1:W-:Y:S03]  /*5c90*/  STL [R1+0xd4], R13 ;  /* 0x0000d40d01007387 */ /* 0x0003e60000100800 */
[----:B------:R-:W-:Y:S01]  /*5ca0*/  @!P6 IMAD.IADD R20, R20, 0x1, -R31 ;  /* 0x000000011414e824 */ /* 0x000fe200078e0a1f */
[C---:B------:R-:W-:Y:S01]  /*5cb0*/  ISETP.GT.U32.AND P6, PT, R31.reuse, R61, PT ;  /* 0x0000003d1f00720c */ /* 0x040fe20003fc4070 */
[----:B------:R-:W-:Y:S04]  /*5cc0*/  STL [R1+0xd0], R12 ;  /* 0x0000d00c01007387 */ /* 0x000fe80000100800 */
[----:B------:R-:W-:Y:S04]  /*5cd0*/  STL [R1+0xcc], R11 ;  /* 0x0000cc0b01007387 */ /* 0x000fe80000100800 */
[----:B------:R1:W-:Y:S04]  /*5ce0*/  STL [R1+0xc8], R4 ;  /* 0x0000c80401007387 */ /* 0x0003e80000100800 */
[----:B0-----:R-:W5:Y:S01]  /*5cf0*/  LDL.LU R14, [R1+0x88] ;  /* 0x00008800010e7983 */ /* 0x001f620000300800 */
[----:B------:R-:W-:-:S03]  /*5d00*/  ISETP.GT.U32.AND P2, PT, R31, R5, PT ;  /* 0x000000051f00720c */ /* 0x000fc60003f44070 */
[----:B------:R0:W-:Y:S01]  /*5d10*/  STL [R1+0xc4], R3 ;  /* 0x0000c40301007387 */ /* 0x0001e20000100800 */
[----:B------:R-:W-:-:S03]  /*5d20*/  @!P6 IMAD.IADD R61, R61, 0x1, -R31 ;  /* 0x000000013d3de824 */ /* 0x000fc600078e0a1f */
[----:B-1----:R-:W5:Y:S04]  /*5d30*/  LDL.LU R13, [R1+0x84] ;  /* 0x00008400010d7983 */ /* 0x002f680000300800 */
[----:B------:R-:W5:Y:S04]  /*5d40*/  LDL.LU R4, [R1+0x80] ;  /* 0x0000800001047983 */ /* 0x000f680000300800 */
[----:B------:R1:W-:Y:S04]  /*5d50*/  STL [R1+0xc0], R2 ;  /* 0x0000c00201007387 */ /* 0x0003e80000100800 */
[----:B0-----:R-:W5:Y:S04]  /*5d60*/  LDL.LU R3, [R1+0x7c] ;  /* 0x00007c0001037983 */ /* 0x001f680000300800 */
[----:B-1----:R-:W5:Y:S04]  /*5d70*/  LDL.LU R2, [R1+0x78] ;  /* 0x0000780001027983 */ /* 0x002f680000300800 */
[----:B------:R0:W-:Y:S01]  /*5d80*/  STL [R1+0xbc], R61 ;  /* 0x0000bc3d01007387 */ /* 0x0001e20000100800 */
[----:B------:R-:W-:-:S03]  /*5d90*/  @!P2 IMAD.IADD R5, R5, 0x1, -R31 ;  /* 0x000000010505a824 */ /* 0x000fc600078e0a1f */
[----:B0-----:R-:W5:Y:S01]  /*5da0*/  LDL.LU R61, [R1+0x74] ;  /* 0x00007400013d7983 */ /* 0x001f620000300800 */
[C---:B--2---:R-:W-:Y:S02]  /*5db0*/  ISETP.GT.U32.AND P3, PT, R31.reuse, R19, PT ;  /* 0x000000131f00720c */ /* 0x044fe40003f64070 */
[C---:B---3--:R-:W-:Y:S02]  /*5dc0*/  ISETP.GT.U32.AND P4, PT, R31.reuse, R18, PT ;  /* 0x000000121f00720c */ /* 0x048fe40003f84070 */
[----:B----4-:R-:W-:-:S09]  /*5dd0*/  ISETP.GT.U32.AND P5, PT, R31, R17, PT ;  /* 0x000000111f00720c */ /* 0x010fd20003fa4070 */
[--C-:B------:R-:W-:Y:S01]  /*5de0*/  @!P3 IMAD.IADD R19, R19, 0x1, -R31.reuse ;  /* 0x000000011313b824 */ /* 0x100fe200078e0a1f */
[C---:B------:R-:W-:Y:S01]  /*5df0*/  ISETP.GT.U32.AND P3, PT, R31.reuse, R10, PT ;  /* 0x0000000a1f00720c */ /* 0x040fe20003f64070 */
[--C-:B------:R-:W-:Y:S01]  /*5e00*/  @!P4 IMAD.IADD R18, R18, 0x1, -R31.reuse ;  /* 0x000000011212c824 */ /* 0x100fe200078e0a1f */
[----:B-----5:R-:W-:Y:S01]  /*5e10*/  ISETP.GT.U32.AND P0, PT, R31, R16, PT ;  /* 0x000000101f00720c */ /* 0x020fe20003f04070 */
[----:B------:R-:W-:Y:S01]  /*5e20*/  @!P5 IMAD.IADD R17, R17, 0x1, -R31 ;  /* 0x000000011111d824 */ /* 0x000fe200078e0a1f */
[C---:B------:R-:W-:Y:S02]  /*5e30*/  ISETP.GT.U32.AND P4, PT, R31.reuse, R9, PT ;  /* 0x000000091f00720c */ /* 0x040fe40003f84070 */
[----:B------:R-:W-:-:S07]  /*5e40*/  ISETP.GT.U32.AND P5, PT, R31, R8, PT ;  /* 0x000000081f00720c */ /* 0x000fce0003fa4070 */
[--C-:B------:R-:W-:Y:S02]  /*5e50*/  @!P3 IMAD.IADD R10, R10, 0x1, -R31.reuse ;  /* 0x000000010a0ab824 */ /* 0x100fe400078e0a1f */
[--C-:B------:R-:W-:Y:S01]  /*5e60*/  @!P0 IMAD.IADD R16, R16, 0x1, -R31.reuse ;  /* 0x0000000110108824 */ /* 0x100fe200078e0a1f */
[----:B------:R-:W-:Y:S01]  /*5e70*/  ISETP.GT.U32.AND P0, PT, R31, R6, PT ;  /* 0x000000061f00720c */ /* 0x000fe20003f04070 */
[--C-:B------:R-:W-:Y:S01]  /*5e80*/  @!P4 IMAD.IADD R9, R9, 0x1, -R31.reuse ;  /* 0x000000010909c824 */ /* 0x100fe200078e0a1f */
[----:B------:R-:W-:Y:S01]  /*5e90*/  ISETP.GT.U32.AND P1, PT, R31, R15, PT ;  /* 0x0000000f1f00720c */ /* 0x000fe20003f24070 */
[--C-:B------:R-:W-:Y:S01]  /*5ea0*/  @!P5 IMAD.IADD R8, R8, 0x1, -R31.reuse ;  /* 0x000000010808d824 */ /* 0x100fe200078e0a1f */
[----:B------:R0:W-:Y:S04]  /*5eb0*/  STL [R1+0xb8], R10 ;  /* 0x0000b80a01007387 */ /* 0x0001e80000100800 */
[----:B------:R-:W2:Y:S04]  /*5ec0*/  LDL.LU R12, [R1+0x70] ;  /* 0x00007000010c7983 */ /* 0x000ea80000300800 */
[----:B------:R1:W-:Y:S01]  /*5ed0*/  STL [R1+0xb4], R9 ;  /* 0x0000b40901007387 */ /* 0x0003e20000100800 */
[----:B------:R-:W-:-:S03]  /*5ee0*/  @!P0 IMAD.IADD R6, R6, 0x1, -R31 ;  /* 0x0000000106068824 */ /* 0x000fc600078e0a1f */
[----:B------:R-:W3:Y:S04]  /*5ef0*/  LDL.LU R11, [R1+0x6c] ;  /* 0x00006c00010b7983 */ /* 0x000ee80000300800 */
[----:B------:R4:W-:Y:S04]  /*5f00*/  STL [R1+0xb0], R8 ;  /* 0x0000b00801007387 */ /* 0x0009e80000100800 */
[----:B0-----:R-:W5:Y:S01]  /*5f10*/  LDL.LU R10, [R1+0x68] ;  /* 0x00006800010a7983 */ /* 0x001f620000300800 */
[----:B------:R-:W-:-:S03]  /*5f20*/  @!P1 IMAD.IADD R15, R15, 0x1, -R31 ;  /* 0x000000010f0f9824 */ /* 0x000fc600078e0a1f */
[----:B-1----:R-:W5:Y:S01]  /*5f30*/  LDL.LU R9, [R1+0x64] ;  /* 0x0000640001097983 */ /* 0x002f620000300800 */
[----:B------:R-:W-:-:S03]  /*5f40*/  ISETP.GT.U32.AND P1, PT, R31, R5, PT ;  /* 0x000000051f00720c */ /* 0x000fc60003f24070 */
[----:B------:R0:W-:Y:S04]  /*5f50*/  STL [R1+0xac], R6 ;  /* 0x0000ac0601007387 */ /* 0x0001e80000100800 */
[----:B----4-:R-:W5:Y:S04]  /*5f60*/  LDL.LU R8, [R1+0x60] ;  /* 0x0000600001087983 */ /* 0x010f680000300800 */
[----:B0-----:R-:W5:Y:S02]  /*5f70*/  LDL.LU R6, [R1+0x5c] ;  /* 0x00005c0001067983 */ /* 0x001f640000300800 */
[----:B------:R-:W-:-:S05]  /*5f80*/  @!P1 IMAD.IADD R5, R5, 0x1, -R31 ;  /* 0x0000000105059824 */ /* 0x000fca00078e0a1f */
[----:B------:R0:W-:Y:S04]  /*5f90*/  STL [R1+0xa8], R5 ;  /* 0x0000a80501007387 */ /* 0x0001e80000100800 */
[----:B0-----:R-:W5:Y:S01]  /*5fa0*/  LDL.LU R5, [R1+0x58] ;  /* 0x0000580001057983 */ /* 0x001f620000300800 */
[C---:B------:R-:W-:Y:S02]  /*5fb0*/  ISETP.GT.U32.AND P2, PT, R31.reuse, R7, PT ;  /* 0x000000071f00720c */ /* 0x040fe40003f44070 */
[C---:B------:R-:W-:Y:S02]  /*5fc0*/  ISETP.GT.U32.AND P3, PT, R31.reuse, R19, PT ;  /* 0x000000131f00720c */ /* 0x040fe40003f64070 */
[C---:B------:R-:W-:Y:S02]  /*5fd0*/  ISETP.GT.U32.AND P4, PT, R31.reuse, R18, PT ;  /* 0x000000121f00720c */ /* 0x040fe40003f84070 */
[----:B------:R-:W-:-:S07]  /*5fe0*/  ISETP.GT.U32.AND P5, PT, R31, R17, PT ;  /* 0x000000111f00720c */ /* 0x000fce0003fa4070 */
[--C-:B------:R-:W-:Y:S01]  /*5ff0*/  @!P2 IMAD.IADD R7, R7, 0x1, -R31.reuse ;  /* 0x000000010707a824 */ /* 0x100fe200078e0a1f */
[C---:B------:R-:W-:Y:S02]  /*6000*/  ISETP.GT.U32.AND P2, PT, R31.reuse, R20, PT ;  /* 0x000000141f00720c */ /* 0x040fe40003f44070 */
[----:B------:R-:W-:Y:S01]  /*6010*/  ISETP.GT.U32.AND P0, PT, R31, R16, PT ;  /* 0x000000101f00720c */ /* 0x000fe20003f04070 */
[--C-:B------:R-:W-:Y:S01]  /*6020*/  @!P3 IMAD.IADD R19, R19, 0x1, -R31.reuse ;  /* 0x000000011313b824 */ /* 0x100fe200078e0a1f */
[----:B------:R-:W-:Y:S01]  /*6030*/  ISETP.GT.U32.AND P6, PT, R31, R7, PT ;  /* 0x000000071f00720c */ /* 0x000fe20003fc4070 */
[--C-:B------:R-:W-:Y:S02]  /*6040*/  @!P4 IMAD.IADD R18, R18, 0x1, -R31.reuse ;  /* 0x000000011212c824 */ /* 0x100fe400078e0a1f */
[----:B------:R-:W-:-:S06]  /*6050*/  @!P5 IMAD.IADD R17, R17, 0x1, -R31 ;  /* 0x000000011111d824 */ /* 0x000fcc00078e0a1f */
[--C-:B------:R-:W-:Y:S01]  /*6060*/  @!P2 IMAD.IADD R20, R20, 0x1, -R31.reuse ;  /* 0x000000011414a824 */ /* 0x100fe200078e0a1f */
[----:B------:R-:W-:Y:S01]  /*6070*/  ISETP.GT.U32.AND P1, PT, R31, R15, PT ;  /* 0x0000000f1f00720c */ /* 0x000fe20003f24070 */
[--C-:B------:R-:W-:Y:S02]  /*6080*/  @!P0 IMAD.IADD R16, R16, 0x1, -R31.reuse ;  /* 0x0000000110108824 */ /* 0x100fe400078e0a1f */
[--C-:B------:R-:W-:Y:S01]  /*6090*/  @!P6 IMAD.IADD R7, R7, 0x1, -R31.reuse ;  /* 0x000000010707e824 */ /* 0x100fe200078e0a1f */
[----:B------:R-:W-:Y:S09]  /*60a0*/  STL [R1+0xa4], R20 ;  /* 0x0000a41401007387 */ /* 0x000ff20000100800 */
[----:B------:R-:W-:Y:S01]  /*60b0*/  @!P1 IMAD.IADD R15, R15, 0x1, -R31 ;  /* 0x000000010f0f9824 */ /* 0x000fe200078e0a1f */
[----:B------:R-:W-:-:S02]  /*60c0*/  ISETP.GT.U32.AND P2, PT, R31, R14, PT ;  /* 0x0000000e1f00720c */ /* 0x000fc40003f44070 */
[C---:B------:R-:W-:Y:S02]  /*60d0*/  ISETP.GT.U32.AND P3, PT, R31.reuse, R13, PT ;  /* 0x0000000d1f00720c */ /* 0x040fe40003f64070 */
[C---:B------:R-:W-:Y:S02]  /*60e0*/  ISETP.GT.U32.AND P4, PT, R31.reuse, R4, PT ;  /* 0x000000041f00720c */ /* 0x040fe40003f84070 */
[----:B------:R-:W-:-:S07]  /*60f0*/  ISETP.GT.U32.AND P5, PT, R31, R3, PT ;  /* 0x000000031f00720c */ /* 0x000fce0003fa4070 */
[--C-:B------:R-:W-:Y:S02]  /*6100*/  @!P2 IMAD.IADD R14, R14, 0x1, -R31.reuse ;  /* 0x000000010e0ea824 */ /* 0x100fe400078e0a1f */
[--C-:B------:R-:W-:Y:S01]  /*6110*/  @!P3 IMAD.IADD R13, R13, 0x1, -R31.reuse ;  /* 0x000000010d0db824 */ /* 0x100fe200078e0a1f */
[----:B------:R-:W-:Y:S01]  /*6120*/  ISETP.GT.U32.AND P0, PT, R31, R2, PT ;  /* 0x000000021f00720c */ /* 0x000fe20003f04070 */
[--C-:B------:R-:W-:Y:S02]  /*6130*/  @!P4 IMAD.IADD R4, R4, 0x1, -R31.reuse ;  /* 0x000000010404c824 */ /* 0x100fe400078e0a1f */
[----:B------:R-:W-:Y:S01]  /*6140*/  @!P5 IMAD.IADD R3, R3, 0x1, -R31 ;  /* 0x000000010303d824 */ /* 0x000fe200078e0a1f */
[----:B------:R-:W-:-:S09]  /*6150*/  ISETP.GT.U32.AND P1, PT, R31, R61, PT ;  /* 0x0000003d1f00720c */ /* 0x000fd20003f24070 */
[--C-:B------:R-:W-:Y:S01]  /*6160*/  @!P0 IMAD.IADD R2, R2, 0x1, -R31.reuse ;  /* 0x0000000102028824 */ /* 0x100fe200078e0a1f */
[----:B------:R-:W-:Y:S04]  /*6170*/  STL [R1+0xa0], R19 ;  /* 0x0000a01301007387 */ /* 0x000fe80000100800 */
[----:B------:R-:W-:Y:S04]  /*6180*/  STL [R1+0x9c], R18 ;  /* 0x00009c1201007387 */ /* 0x000fe80000100800 */
[----:B------:R-:W-:Y:S01]  /*6190*/  STL [R1+0x98], R17 ;  /* 0x0000981101007387 */ /* 0x000fe20000100800 */
[----:B------:R-:W-:-:S03]  /*61a0*/  @!P1 IMAD.IADD R61, R61, 0x1, -R31 ;  /* 0x000000013d3d9824 */ /* 0x000fc600078e0a1f */
[----:B------:R-:W-:Y:S04]  /*61b0*/  STL [R1+0x94], R16 ;  /* 0x0000941001007387 */ /* 0x000fe80000100800 */
[----:B------:R0:W-:Y:S04]  /*61c0*/  STL [R1+0x8c], R7 ;  /* 0x00008c0701007387 */ /* 0x0001e80000100800 */
[----:B------:R1:W-:Y:S04]  /*61d0*/  STL [R1+0x90], R15 ;  /* 0x0000900f01007387 */ /* 0x0003e80000100800 */
[----:B0-----:R-:W4:Y:S04]  /*61e0*/  LDL.LU R7, [R1+0x54] ;  /* 0x0000540001077983 */ /* 0x001f280000300800 */
[----:B------:R-:W4:Y:S04]  /*61f0*/  LDL.LU R20, [R1+0x50] ;  /* 0x0000500001147983 */ /* 0x000f280000300800 */
[----:B------:R-:W4:Y:S04]  /*6200*/  LDL.LU R19, [R1+0x4c] ;  /* 0x00004c0001137983 */ /* 0x000f280000300800 */
[----:B------:R-:W4:Y:S04]  /*6210*/  LDL.LU R18, [R1+0x48] ;  /* 0x0000480001127983 */ /* 0x000f280000300800 */
[----:B------:R-:W4:Y:S04]  /*6220*/  LDL.LU R17, [R1+0x44] ;  /* 0x0000440001117983 */ /* 0x000f280000300800 */
[----:B------:R-:W4:Y:S01]  /*6230*/  LDL.LU R16, [R1+0x40] ;  /* 0x0000400001107983 */ /* 0x000f220000300800 */
[----:B--2---:R-:W-:-:S02]  /*6240*/  ISETP.GT.U32.AND P6, PT, R31, R12, PT ;  /* 0x0000000c1f00720c */ /* 0x004fc40003fc4070 */
[C---:B---3--:R-:W-:Y:S02]  /*6250*/  ISETP.GT.U32.AND P2, PT, R31.reuse, R11, PT ;  /* 0x0000000b1f00720c */ /* 0x048fe40003f44070 */
[C---:B-----5:R-:W-:Y:S02]  /*6260*/  ISETP.GT.U32.AND P3, PT, R31.reuse, R10, PT ;  /* 0x0000000a1f00720c */ /* 0x060fe40003f64070 */
[----:B------:R-:W-:-:S07]  /*6270*/  ISETP.GT.U32.AND P4, PT, R31, R9, PT ;  /* 0x000000091f00720c */ /* 0x000fce0003f84070 */
[--C-:B------:R-:W-:Y:S01]  /*6280*/  @!P6 IMAD.IADD R12, R12, 0x1, -R31.reuse ;  /* 0x000000010c0ce824 */ /* 0x100fe200078e0a1f */
[----:B------:R-:W-:Y:S01]  /*6290*/  ISETP.GT.U32.AND P5, PT, R31, R8, PT ;  /* 0x000000081f00720c */ /* 0x000fe20003fa4070 */
[--C-:B------:R-:W-:Y:S01]  /*62a0*/  @!P2 IMAD.IADD R11, R11, 0x1, -R31.reuse ;  /* 0x000000010b0ba824 */ /* 0x100fe200078e0a1f */
[C---:B------:R-:W-:Y:S01]  /*62b0*/  ISETP.GT.U32.AND P6, PT, R31.reuse, R14, PT ;  /* 0x0000000e1f00720c */ /* 0x040fe20003fc4070 */
[--C-:B------:R-:W-:Y:S01]  /*62c0*/  @!P3 IMAD.IADD R10, R10, 0x1, -R31.reuse ;  /* 0x000000010a0ab824 */ /* 0x100fe200078e0a1f */
[C---:B------:R-:W-:Y:S02]  /*62d0*/  ISETP.GT.U32.AND P0, PT, R31.reuse, R6, PT ;  /* 0x000000061f00720c */ /* 0x040fe40003f04070 */
[----:B------:R-:W-:Y:S01]  /*62e0*/  ISETP.GT.U32.AND P2, PT, R31, R13, PT ;  /* 0x0000000d1f00720c */ /* 0x000fe20003f44070 */
[----:B------:R-:W-:Y:S01]  /*62f0*/  @!P4 IMAD.IADD R9, R9, 0x1, -R31 ;  /* 0x000000010909c824 */ /* 0x000fe200078e0a1f */
[C---:B------:R-:W-:Y:S02]  /*6300*/  ISETP.GT.U32.AND P3, PT, R31.reuse, R4, PT ;  /* 0x000000041f00720c */ /* 0x040fe40003f64070 */
[----:B------:R-:W-:-:S03]  /*6310*/  ISETP.GT.U32.AND P4, PT, R31, R3, PT ;  /* 0x000000031f00720c */ /* 0x000fc60003f84070 */
[--C-:B------:R-:W-:Y:S01]  /*6320*/  @!P5 IMAD.IADD R8, R8, 0x1, -R31.reuse ;  /* 0x000000010808d824 */ /* 0x100fe200078e0a1f */
[C---:B------:R-:W-:Y:S01]  /*6330*/  ISETP.GT.U32.AND P5, PT, R31.reuse, R2, PT ;  /* 0x000000021f00720c */ /* 0x040fe20003fa4070 */
[--C-:B------:R-:W-:Y:S02]  /*6340*/  @!P6 IMAD.IADD R14, R14, 0x1, -R31.reuse ;  /* 0x000000010e0ee824 */ /* 0x100fe400078e0a1f */
[--C-:B------:R-:W-:Y:S01]  /*6350*/  @!P0 IMAD.IADD R6, R6, 0x1, -R31.reuse ;  /* 0x0000000106068824 */ /* 0x100fe200078e0a1f */
[----:B------:R-:W-:Y:S01]  /*6360*/  ISETP.GT.U32.AND P0, PT, R31, R61, PT ;  /* 0x0000003d1f00720c */ /* 0x000fe20003f04070 */
[--C-:B------:R-:W-:Y:S01]  /*6370*/  @!P2 IMAD.IADD R13, R13, 0x1, -R31.reuse ;  /* 0x000000010d0da824 */ /* 0x100fe200078e0a1f */
[----:B------:R-:W-:Y:S01]  /*6380*/  ISETP.GT.U32.AND P1, PT, R31, R5, PT ;  /* 0x000000051f00720c */ /* 0x000fe20003f24070 */
[--C-:B------:R-:W-:Y:S01]  /*6390*/  @!P3 IMAD.IADD R4, R4, 0x1, -R31.reuse ;  /* 0x000000010404b824 */ /* 0x100fe200078e0a1f */
[----:B------:R0:W-:Y:S01]  /*63a0*/  STL [R1+0x88], R14 ;  /* 0x0000880e01007387 */ /* 0x0001e20000100800 */
[----:B------:R-:W-:-:S04]  /*63b0*/  @!P4 IMAD.IADD R3, R3, 0x1, -R31 ;  /* 0x000000010303c824 */ /* 0x000fc800078e0a1f */
[--C-:B------:R-:W-:Y:S01]  /*63c0*/  @!P5 IMAD.IADD R2, R2, 0x1, -R31.reuse ;  /* 0x000000010202d824 */ /* 0x100fe200078e0a1f */
[----:B------:R-:W-:Y:S04]  /*63d0*/  STL [R1+0x84], R13 ;  /* 0x0000840d01007387 */ /* 0x000fe80000100800 */
[----:B------:R2:W-:Y:S04]  /*63e0*/  STL [R1+0x80], R4 ;  /* 0x0000800401007387 */ /* 0x0005e80000100800 */
[----:B-1----:R-:W3:Y:S01]  /*63f0*/  LDL.LU R15, [R1+0x3c] ;  /* 0x00003c00010f7983 */ /* 0x002ee20000300800 */
[----:B------:R-:W-:-:S03]  /*6400*/  @!P0 IMAD.IADD R61, R61, 0x1, -R31 ;  /* 0x000000013d3d8824 */ /* 0x000fc600078e0a1f */
[----:B------:R1:W-:Y:S01]  /*6410*/  STL [R1+0x7c], R3 ;  /* 0x00007c0301007387 */ /* 0x0003e20000100800 */
[----:B------:R-:W-:-:S03]  /*6420*/  @!P1 IMAD.IADD R5, R5, 0x1, -R31 ;  /* 0x0000000105059824 */ /* 0x000fc600078e0a1f */
[----:B0-----:R-:W5:Y:S01]  /*6430*/  LDL.LU R14, [R1+0x38] ;  /* 0x00003800010e7983 */ /* 0x001f620000300800 */
[----:B------:R-:W-:-:S03]  /*6440*/  ISETP.GT.U32.AND P1, PT, R31, R12, PT ;  /* 0x0000000c1f00720c */ /* 0x000fc60003f24070 */
[----:B------:R0:W-:Y:S01]  /*6450*/  STL [R1+0x78], R2 ;  /* 0x0000780201007387 */ /* 0x0001e20000100800 */
[----:B------:R-:W-:-:S03]  /*6460*/  ISETP.GT.U32.AND P2, PT, R31, R11, PT ;  /* 0x0000000b1f00720c */ /* 0x000fc60003f44070 */
[----:B--2---:R-:W2:Y:S01]  /*6470*/  LDL.LU R4, [R1+0x34] ;  /* 0x0000340001047983 */ /* 0x004ea20000300800 */
[----:B------:R-:W-:-:S03]  /*6480*/  ISETP.GT.U32.AND P3, PT, R31, R10, PT ;  /* 0x0000000a1f00720c */ /* 0x000fc60003f64070 */
[----:B-1----:R-:W2:Y:S01]  /*6490*/  LDL.LU R3, [R1+0x30] ;  /* 0x0000300001037983 */ /* 0x002ea20000300800 */
[----:B------:R-:W-:-:S03]  /*64a0*/  ISETP.GT.U32.AND P4, PT, R31, R9, PT ;  /* 0x000000091f00720c */ /* 0x000fc60003f84070 */
[----:B0-----:R-:W2:Y:S01]  /*64b0*/  LDL.LU R2, [R1+0x2c] ;  /* 0x00002c0001027983 */ /* 0x001ea20000300800 */
[----:B------:R-:W-:-:S03]  /*64c0*/  ISETP.GT.U32.AND P5, PT, R31, R8, PT ;  /* 0x000000081f00720c */ /* 0x000fc60003fa4070 */
[----:B------:R0:W-:Y:S01]  /*64d0*/  STL [R1+0x74], R61 ;  /* 0x0000743d01007387 */ /* 0x0001e20000100800 */
[C---:B------:R-:W-:Y:S02]  /*64e0*/  ISETP.GT.U32.AND P6, PT, R31.reuse, R5, PT ;  /* 0x000000051f00720c */ /* 0x040fe40003fc4070 */
[----:B------:R-:W-:Y:S01]  /*64f0*/  ISETP.GT.U32.AND P0, PT, R31, R6, PT ;  /* 0x000000061f00720c */ /* 0x000fe20003f04070 */
[----:B0-----:R-:W2:Y:S04]  /*6500*/  LDL.LU R61, [R1+0x28] ;  /* 0x00002800013d7983 */ /* 0x001ea80000300800 */
[----:B------:R-:W2:Y:S01]  /*6510*/  LDL.LU R60, [R1+0x24] ;  /* 0x00002400013c7983 */ /* 0x000ea20000300800 */
[--C-:B------:R-:W-:Y:S02]  /*6520*/  @!P1 IMAD.IADD R12, R12, 0x1, -R31.reuse ;  /* 0x000000010c0c9824 */ /* 0x100fe400078e0a1f */
[----:B------:R-:W-:-:S02]  /*6530*/  @!P2 IMAD.IADD R11, R11, 0x1, -R31 ;  /* 0x000000010b0ba824 */ /* 0x000fc400078e0a1f */
[--C-:B------:R-:W-:Y:S02]  /*6540*/  @!P3 IMAD.IADD R10, R10, 0x1, -R31.reuse ;  /* 0x000000010a0ab824 */ /* 0x100fe400078e0a1f */
[--C-:B------:R-:W-:Y:S01]  /*6550*/  @!P4 IMAD.IADD R9, R9, 0x1, -R31.reuse ;  /* 0x000000010909c824 */ /* 0x100fe200078e0a1f */
[----:B------:R-:W-:Y:S01]  /*6560*/  STL [R1+0x70], R12 ;  /* 0x0000700c01007387 */ /* 0x000fe20000100800 */
[--C-:B------:R-:W-:Y:S02]  /*6570*/  @!P5 IMAD.IADD R8, R8, 0x1, -R31.reuse ;  /* 0x000000010808d824 */ /* 0x100fe400078e0a1f */
[--C-:B------:R-:W-:Y:S01]  /*6580*/  @!P6 IMAD.IADD R5, R5, 0x1, -R31.reuse ;  /* 0x000000010505e824 */ /* 0x100fe200078e0a1f */
[----:B------:R-:W-:Y:S01]  /*6590*/  STL [R1+0x6c], R11 ;  /* 0x00006c0b01007387 */ /* 0x000fe20000100800 */
[----:B------:R-:W-:-:S03]  /*65a0*/  @!P0 IMAD.IADD R6, R6, 0x1, -R31 ;  /* 0x0000000106068824 */ /* 0x000fc600078e0a1f */
[----:B------:R-:W-:Y:S04]  /*65b0*/  STL [R1+0x68], R10 ;  /* 0x0000680a01007387 */ /* 0x000fe80000100800 */
[----:B------:R-:W-:Y:S04]  /*65c0*/  STL [R1+0x64], R9 ;  /* 0x0000640901007387 */ /* 0x000fe80000100800 */
[----:B------:R-:W-:Y:S04]  /*65d0*/  STL [R1+0x60], R8 ;  /* 0x0000600801007387 */ /* 0x000fe80000100800 */
[----:B------:R0:W-:Y:S04]  /*65e0*/  STL [R1+0x58], R5 ;  /* 0x0000580501007387 */ /* 0x0001e80000100800 */
[----:B------:R1:W-:Y:S04]  /*65f0*/  STL [R1+0x5c], R6 ;  /* 0x00005c0601007387 */ /* 0x0003e80000100800 */
[----:B0-----:R-:W2:Y:S01]  /*6600*/  LDL R5, [R1+0x1370] ;  /* 0x0013700001057983 */ /* 0x001ea20000100800 */
[----:B------:R-:W-:-:S03]  /*6610*/  IMAD.HI.U32 R59, R30, R54, RZ ;  /* 0x000000361e3b7227 */ /* 0x000fc600078e00ff */
[----:B------:R-:W2:Y:S01]  /*6620*/  LDL.LU R13, [R1+0x20] ;  /* 0x00002000010d7983 */ /* 0x000ea20000300800 */
[----:B------:R-:W-:-:S03]  /*6630*/  IMAD.MOV R59, RZ, RZ, -R59 ;  /* 0x000000ffff3b7224 */ /* 0x000fc600078e0a3b */
[----:B------:R-:W2:Y:S01]  /*6640*/  LDL.LU R12, [R1+0x1c] ;  /* 0x00001c00010c7983 */ /* 0x000ea20000300800 */
[C---:B----4-:R-:W-:Y:S02]  /*6650*/  ISETP.GT.U32.AND P1, PT, R31.reuse, R7, PT ;  /* 0x000000071f00720c */ /* 0x050fe40003f24070 */
[C---:B------:R-:W-:Y:S02]  /*6660*/  ISETP.GT.U32.AND P2, PT, R31.reuse, R20, PT ;  /* 0x000000141f00720c */ /* 0x040fe40003f44070 */
[C---:B------:R-:W-:Y:S02]  /*6670*/  ISETP.GT.U32.AND P3, PT, R31.reuse, R19, PT ;  /* 0x000000131f00720c */ /* 0x040fe40003f64070 */
[C---:B------:R-:W-:Y:S02]  /*6680*/  ISETP.GT.U32.AND P4, PT, R31.reuse, R18, PT ;  /* 0x000000121f00720c */ /* 0x040fe40003f84070 */
[----:B------:R-:W-:-:S05]  /*6690*/  ISETP.GT.U32.AND P5, PT, R31, R17, PT ;  /* 0x000000111f00720c */ /* 0x000fca0003fa4070 */
[--C-:B------:R-:W-:Y:S01]  /*66a0*/  @!P1 IMAD.IADD R7, R7, 0x1, -R31.reuse ;  /* 0x0000000107079824 */ /* 0x100fe200078e0a1f */
[----:B------:R-:W4:Y:S01]  /*66b0*/  LDL.LU R11, [R1+0x18] ;  /* 0x00001800010b7983 */ /* 0x000f220000300800 */
[----:B------:R-:W-:Y:S01]  /*66c0*/  ISETP.GT.U32.AND P0, PT, R31, R16, PT ;  /* 0x000000101f00720c */ /* 0x000fe20003f04070 */
[--C-:B------:R-:W-:Y:S02]  /*66d0*/  @!P2 IMAD.IADD R20, R20, 0x1, -R31.reuse ;  /* 0x000000011414a824 */ /* 0x100fe400078e0a1f */
[----:B------:R-:W4:Y:S01]  /*66e0*/  LDL.LU R10, [R1+0x14] ;  /* 0x00001400010a7983 */ /* 0x000f220000300800 */
[--C-:B------:R-:W-:Y:S02]  /*66f0*/  @!P3 IMAD.IADD R19, R19, 0x1, -R31.reuse ;  /* 0x000000011313b824 */ /* 0x100fe400078e0a1f */
[--C-:B------:R-:W-:Y:S01]  /*6700*/  @!P4 IMAD.IADD R18, R18, 0x1, -R31.reuse ;  /* 0x000000011212c824 */ /* 0x100fe200078e0a1f */
[----:B------:R-:W4:Y:S01]  /*6710*/  LDL.LU R9, [R1+0x10] ;  /* 0x0000100001097983 */ /* 0x000f220000300800 */
[----:B------:R-:W-:-:S03]  /*6720*/  @!P5 IMAD.IADD R17, R17, 0x1, -R31 ;  /* 0x000000011111d824 */ /* 0x000fc600078e0a1f */
[----:B------:R-:W4:Y:S02]  /*6730*/  LDL.LU R8, [R1+0xc] ;  /* 0x00000c0001087983 */ /* 0x000f240000300800 */
[----:B------:R-:W-:Y:S02]  /*6740*/  @!P0 IMAD.IADD R16, R16, 0x1, -R31 ;  /* 0x0000000110108824 */ /* 0x000fe400078e0a1f */
[----:B------:R-:W-:Y:S02]  /*6750*/  IMAD R54, R31, R59, R54 ;  /* 0x0000003b1f367224 */ /* 0x000fe400078e0236 */
[----:B------:R-:W-:-:S04]  /*6760*/  IMAD.HI.U32 R59, R30, R58, RZ ;  /* 0x0000003a1e3b7227 */ /* 0x000fc800078e00ff */
[----:B------:R-:W-:-:S04]  /*6770*/  IMAD.MOV R59, RZ, RZ, -R59 ;  /* 0x000000ffff3b7224 */ /* 0x000fc800078e0a3b */
[C---:B------:R-:W-:Y:S01]  /*6780*/  IMAD R58, R31.reuse, R59, R58 ;  /* 0x0000003b1f3a7224 */ /* 0x040fe200078e023a */
[C---:B---3--:R-:W-:Y:S02]  /*6790*/  ISETP.GT.U32.AND P6, PT, R31.reuse, R15, PT ;  /* 0x0000000f1f00720c */ /* 0x048fe40003fc4070 */
[C---:B-----5:R-:W-:Y:S02]  /*67a0*/  ISETP.GT.U32.AND P1, PT, R31.reuse, R14, PT ;  /* 0x0000000e1f00720c */ /* 0x060fe40003f24070 */
[C---:B--2---:R-:W-:Y:S02]  /*67b0*/  ISETP.GT.U32.AND P2, PT, R31.reuse, R4, PT ;  /* 0x000000041f00720c */ /* 0x044fe40003f44070 */
[C---:B------:R-:W-:Y:S02]  /*67c0*/  ISETP.GT.U32.AND P3, PT, R31.reuse, R3, PT ;  /* 0x000000031f00720c */ /* 0x040fe40003f64070 */
[----:B------:R-:W-:-:S05]  /*67d0*/  ISETP.GT.U32.AND P4, PT, R31, R2, PT ;  /* 0x000000021f00720c */ /* 0x000fca0003f84070 */
[--C-:B------:R-:W-:Y:S01]  /*67e0*/  @!P6 IMAD.IADD R15, R15, 0x1, -R31.reuse ;  /* 0x000000010f0fe824 */ /* 0x100fe200078e0a1f */
[C---:B------:R-:W-:Y:S01]  /*67f0*/  ISETP.GT.U32.AND P6, PT, R31.reuse, R7, PT ;  /* 0x000000071f00720c */ /* 0x040fe20003fc4070 */
[--C-:B------:R-:W-:Y:S01]  /*6800*/  @!P1 IMAD.IADD R14, R14, 0x1, -R31.reuse ;  /* 0x000000010e0e9824 */ /* 0x100fe200078e0a1f */
[C---:B------:R-:W-:Y:S01]  /*6810*/  ISETP.GT.U32.AND P1, PT, R31.reuse, R20, PT ;  /* 0x000000141f00720c */ /* 0x040fe20003f24070 */
[--C-:B------:R-:W-:Y:S01]  /*6820*/  @!P2 IMAD.IADD R4, R4, 0x1, -R31.reuse ;  /* 0x000000010404a824 */ /* 0x100fe200078e0a1f */
[C---:B------:R-:W-:Y:S02]  /*6830*/  ISETP.GT.U32.AND P2, PT, R31.reuse, R19, PT ;  /* 0x000000131f00720c */ /* 0x040fe40003f44070 */
[C---:B------:R-:W-:Y:S02]  /*6840*/  ISETP.GT.U32.AND P5, PT, R31.reuse, R61, PT ;  /* 0x0000003d1f00720c */ /* 0x040fe40003fa4070 */
[----:B------:R-:W-:Y:S01]  /*6850*/  ISETP.GT.U32.AND P0, PT, R31, R60, PT ;  /* 0x0000003c1f00720c */ /* 0x000fe20003f04070 */
[--C-:B------:R-:W-:Y:S01]  /*6860*/  @!P3 IMAD.IADD R3, R3, 0x1, -R31.reuse ;  /* 0x000000010303b824 */ /* 0x100fe200078e0a1f */
[C---:B------:R-:W-:Y:S01]  /*6870*/  ISETP.GT.U32.AND P3, PT, R31.reuse, R18, PT ;  /* 0x000000121f00720c */ /* 0x040fe20003f64070 */
[----:B------:R-:W-:Y:S01]  /*6880*/  @!P4 IMAD.IADD R2, R2, 0x1, -R31 ;  /* 0x000000010202c824 */ /* 0x000fe200078e0a1f */
[----:B------:R-:W-:-:S07]  /*6890*/  ISETP.GT.U32.AND P4, PT, R31, R17, PT ;  /* 0x000000111f00720c */ /* 0x000fce0003f84070 */
[--C-:B------:R-:W-:Y:S01]  /*68a0*/  @!P5 IMAD.IADD R61, R61, 0x1, -R31.reuse ;  /* 0x000000013d3dd824 */ /* 0x100fe200078e0a1f */
[----:B------:R-:W-:Y:S01]  /*68b0*/  ISETP.GT.U32.AND P5, PT, R31, R16, PT ;  /* 0x000000101f00720c */ /* 0x000fe20003fa4070 */
[--C-:B------:R-:W-:Y:S02]  /*68c0*/  @!P6 IMAD.IADD R7, R7, 0x1, -R31.reuse ;  /* 0x000000010707e824 */ /* 0x100fe400078e0a1f */
[--C-:B------:R-:W-:Y:S01]  /*68d0*/  @!P0 IMAD.IADD R60, R60, 0x1, -R31.reuse ;  /* 0x000000013c3c8824 */ /* 0x100fe200078e0a1f */
[C---:B------:R-:W-:Y:S01]  /*68e0*/  ISETP.GT.U32.AND P0, PT, R31.reuse, R15, PT ;  /* 0x0000000f1f00720c */ /* 0x040fe20003f04070 */
[--C-:B------:R-:W-:Y:S01]  /*68f0*/  @!P1 IMAD.IADD R20, R20, 0x1, -R31.reuse ;  /* 0x0000000114149824 */ /* 0x100fe200078e0a1f */
[----:B------:R-:W-:Y:S02]  /*6900*/  ISETP.GT.U32.AND P1, PT, R31, R14, PT ;  /* 0x0000000e1f00720c */ /* 0x000fe40003f24070 */
[----:B------:R-:W-:Y:S01]  /*6910*/  @!P2 IADD3 R19, R19, -R31, RZ ;  /* 0x8000001f1313a210 */ /* 0x000fe20007ffe0ff */
[--C-:B------:R-:W-:Y:S01]  /*6920*/  @!P3 IMAD.IADD R18, R18, 0x1, -R31.reuse ;  /* 0x000000011212b824 */ /* 0x100fe200078e0a1f */
[----:B------:R-:W-:Y:S01]  /*6930*/  ISETP.GT.U32.AND P2, PT, R31, R4, PT ;  /* 0x000000041f00720c */ /* 0x000fe20003f44070 */
[--C-:B------:R-:W-:Y:S01]  /*6940*/  @!P4 IMAD.IADD R17, R17, 0x1, -R31.reuse ;  /* 0x000000011111c824 */ /* 0x100fe200078e0a1f */
[C---:B------:R-:W-:Y:S01]  /*6950*/  ISETP.GT.U32.AND P3, PT, R31.reuse, R3, PT ;  /* 0x000000031f00720c */ /* 0x040fe20003f64070 */
[----:B------:R-:W-:Y:S01]  /*6960*/  @!P5 IMAD.IADD R16, R16, 0x1, -R31 ;  /* 0x000000011010d824 */ /* 0x000fe200078e0a1f */
[----:B------:R-:W-:-:S02]  /*6970*/  ISETP.GT.U32.AND P4, PT, R31, R2, PT ;  /* 0x000000021f00720c */ /* 0x000fc40003f84070 */
[----:B------:R-:W-:Y:S01]  /*6980*/  ISETP.GT.U32.AND P5, PT, R31, R61, PT ;  /* 0x0000003d1f00720c */ /* 0x000fe20003fa4070 */
[--C-:B------:R-:W-:Y:S01]  /*6990*/  @!P0 IMAD.IADD R15, R15, 0x1, -R31.reuse ;  /* 0x000000010f0f8824 */ /* 0x100fe200078e0a1f */
[----:B------:R-:W-:Y:S02]  /*69a0*/  IABS R59, R5 ;  /* 0x00000005003b7213 */ /* 0x000fe40000000000 */
[----:B------:R-:W2:Y:S04]  /*69b0*/  LDL.LU R5, [R1+0x8] ;  /* 0x0000080001057983 */ /* 0x000ea80000300800 */
[----:B-1----:R-:W3:Y:S04]  /*69c0*/  LDL.LU R6, [R1+0x4] ;  /* 0x0000040001067983 */ /* 0x002ee80000300800 */
[----:B------:R0:W-:Y:S01]  /*69d0*/  STL [R1+0x54], R7 ;  /* 0x0000540701007387 */ /* 0x0001e20000100800 */
[----:B------:R-:W-:-:S03]  /*69e0*/  @!P1 IMAD.IADD R14, R14, 0x1, -R31 ;  /* 0x000000010e0e9824 */ /* 0x000fc600078e0a1f */
[----:B0-----:R-:W5:Y:S04]  /*69f0*/  LDL.LU R7, [R1] ;  /* 0x0000000001077983 */ /* 0x001f680000300800 */
[----:B------:R0:W-:Y:S01]  /*6a00*/  STL [R1+0x50], R20 ;  /* 0x0000501401007387 */ /* 0x0001e20000100800 */
[----:B------:R-:W-:-:S03]  /*6a10*/  @!P2 IMAD.IADD R4, R4, 0x1, -R31 ;  /* 0x000000010404a824 */ /* 0x000fc600078e0a1f */
[----:B0-----:R-:W5:Y:S04]  /*6a20*/  LDL.LU R20, [R1+0x17ac] ;  /* 0x0017ac0001147983 */ /* 0x001f680000300800 */
        /* <DEDUP_REMOVED lines=9> */
[----:B------:R0:W-:Y:S04]  /*6ac0*/  STL [R1+0x40], R16 ;  /* 0x0000401001007387 */ /* 0x0001e80000100800 */
        /* <DEDUP_REMOVED lines=12> */
[----:B0-----:R-:W5:Y:S01]  /*6b90*/  LDL.LU R61, [R1+0x1784] ;  /* 0x00178400013d7983 */ /* 0x001f620000300800 */
[----:B------:R-:W-:-:S02]  /*6ba0*/  ISETP.GT.U32.AND P6, PT, R31, R60, PT ;  /* 0x0000003c1f00720c */ /* 0x000fc40003fc4070 */
[C---:B------:R-:W-:Y:S02]  /*6bb0*/  ISETP.GT.U32.AND P0, PT, R31.reuse, R13, PT ;  /* 0x0000000d1f00720c */ /* 0x040fe40003f04070 */
[C---:B------:R-:W-:Y:S02]  /*6bc0*/  ISETP.GT.U32.AND P1, PT, R31.reuse, R12, PT ;  /* 0x0000000c1f00720c */ /* 0x040fe40003f24070 */
[C---:B----4-:R-:W-:Y:S02]  /*6bd0*/  ISETP.GT.U32.AND P2, PT, R31.reuse, R11, PT ;  /* 0x0000000b1f00720c */ /* 0x050fe40003f44070 */
[C---:B------:R-:W-:Y:S02]  /*6be0*/  ISETP.GT.U32.AND P3, PT, R31.reuse, R10, PT ;  /* 0x0000000a1f00720c */ /* 0x040fe40003f64070 */
[C---:B------:R-:W-:Y:S02]  /*6bf0*/  ISETP.GT.U32.AND P4, PT, R31.reuse, R9, PT ;  /* 0x000000091f00720c */ /* 0x040fe40003f84070 */
[----:B------:R-:W-:Y:S01]  /*6c00*/  ISETP.GT.U32.AND P5, PT, R31, R8, PT ;  /* 0x000000081f00720c */ /* 0x000fe20003fa4070 */
[----:B------:R-:W-:-:S02]  /*6c10*/  @!P6 IMAD.IADD R60, R60, 0x1, -R31 ;  /* 0x000000013c3ce824 */ /* 0x000fc400078e0a1f */
[--C-:B------:R-:W-:Y:S02]  /*6c20*/  @!P0 IMAD.IADD R13, R13, 0x1, -R31.reuse ;  /* 0x000000010d0d8824 */ /* 0x100fe400078e0a1f */
[--C-:B------:R-:W-:Y:S02]  /*6c30*/  @!P1 IMAD.IADD R12, R12, 0x1, -R31.reuse ;  /* 0x000000010c0c9824 */ /* 0x100fe400078e0a1f */
[--C-:B------:R-:W-:Y:S02]  /*6c40*/  @!P2 IMAD.IADD R11, R11, 0x1, -R31.reuse ;  /* 0x000000010b0ba824 */ /* 0x100fe400078e0a1f */
[--C-:B------:R-:W-:Y:S02]  /*6c50*/  @!P3 IMAD.IADD R10, R10, 0x1, -R31.reuse ;  /* 0x000000010a0ab824 */ /* 0x100fe400078e0a1f */
[--C-:B------:R-:W-:Y:S02]  /*6c60*/  @!P4 IMAD.IADD R9, R9, 0x1, -R31.reuse ;  /* 0x000000010909c824 */ /* 0x100fe400078e0a1f */
[----:B------:R-:W-:Y:S01]  /*6c70*/  @!P5 IMAD.IADD R8, R8, 0x1, -R31 ;  /* 0x000000010808d824 */ /* 0x000fe200078e0a1f */
[----:B------:R-:W-:Y:S01]  /*6c80*/  STL [R1+0x24], R60 ;  /* 0x0000243c01007387 */ /* 0x000fe20000100800 */
[----:B--2---:R-:W-:-:S02]  /*6c90*/  ISETP.GT.U32.AND P6, PT, R31, R5, PT ;  /* 0x000000051f00720c */ /* 0x004fc40003fc4070 */
[C---:B---3--:R-:W-:Y:S02]  /*6ca0*/  ISETP.GT.U32.AND P0, PT, R31.reuse, R6, PT ;  /* 0x000000061f00720c */ /* 0x048fe40003f04070 */
[----:B-----5:R-:W-:-:S09]  /*6cb0*/  ISETP.GT.U32.AND P1, PT, R31, R7, PT ;  /* 0x000000071f00720c */ /* 0x020fd20003f24070 */
[--C-:B------:R-:W-:Y:S01]  /*6cc0*/  @!P6 IMAD.IADD R5, R5, 0x1, -R31.reuse ;  /* 0x000000010505e824 */ /* 0x100fe200078e0a1f */
[C---:B------:R-:W-:Y:S01]  /*6cd0*/  ISETP.GT.U32.AND P6, PT, R31.reuse, R13, PT ;  /* 0x0000000d1f00720c */ /* 0x040fe20003fc4070 */
[--C-:B------:R-:W-:Y:S01]  /*6ce0*/  @!P0 IMAD.IADD R6, R6, 0x1, -R31.reuse ;  /* 0x0000000106068824 */ /* 0x100fe200078e0a1f */
[----:B------:R-:W-:Y:S01]  /*6cf0*/  ISETP.GT.U32.AND P0, PT, R31, R12, PT ;  /* 0x0000000c1f00720c */ /* 0x000fe20003f04070 */
[----:B------:R-:W-:Y:S01]  /*6d00*/  @!P1 IMAD.IADD R7, R7, 0x1, -R31 ;  /* 0x0000000107079824 */ /* 0x000fe200078e0a1f */
[----:B------:R-:W-:-:S09]  /*6d10*/  ISETP.GT.U32.AND P1, PT, R31, R11, PT ;  /* 0x0000000b1f00720c */ /* 0x000fd20003f24070 */
[--C-:B------:R-:W-:Y:S02]  /*6d20*/  @!P6 IMAD.IADD R13, R13, 0x1, -R31.reuse ;  /* 0x000000010d0de824 */ /* 0x100fe400078e0a1f */
[--C-:B------:R-:W-:Y:S01]  /*6d30*/  @!P0 IMAD.IADD R12, R12, 0x1, -R31.reuse ;  /* 0x000000010c0c8824 */ /* 0x100fe200078e0a1f */
[----:B------:R-:W-:Y:S02]  /*6d40*/  ISETP.GT.U32.AND P0, PT, R31, R6, PT ;  /* 0x000000061f00720c */ /* 0x000fe40003f04070 */
[----:B------:R0:W-:Y:S01]  /*6d50*/  STL [R1+0x20], R13 ;  /* 0x0000200d01007387 */ /* 0x0001e20000100800 */
[----:B------:R-:W-:-:S03]  /*6d60*/  @!P1 IMAD.IADD R11, R11, 0x1, -R31 ;  /* 0x000000010b0b9824 */ /* 0x000fc600078e0a1f */
[----:B0-----:R-:W2:Y:S04]  /*6d70*/  LDL.LU R13, [R1+0x1780] ;  /* 0x00178000010d7983 */ /* 0x001ea80000300800 */
[----:B------:R0:W-:Y:S01]  /*6d80*/  STL [R1+0x1c], R12 ;  /* 0x00001c0c01007387 */ /* 0x0001e20000100800 */
[----:B------:R-:W-:Y:S02]  /*6d90*/  ISETP.GT.U32.AND P1, PT, R31, R7, PT ;  /* 0x000000071f00720c */ /* 0x000fe40003f24070 */
[--C-:B------:R-:W-:Y:S01]  /*6da0*/  @!P0 IMAD.IADD R6, R6, 0x1, -R31.reuse ;  /* 0x0000000106068824 */ /* 0x100fe200078e0a1f */
[----:B0-----:R-:W3:Y:S04]  /*6db0*/  LDL.LU R12, [R1+0x177c] ;  /* 0x00177c00010c7983 */ /* 0x001ee80000300800 */
[----:B------:R0:W-:Y:S04]  /*6dc0*/  STL [R1+0x18], R11 ;  /* 0x0000180b01007387 */ /* 0x0001e80000100800 */
[----:B0-----:R-:W4:Y:S02]  /*6dd0*/  LDL.LU R11, [R1+0x1778] ;  /* 0x00177800010b7983 */ /* 0x001f240000300800 */
[----:B------:R-:W-:Y:S01]  /*6de0*/  @!P1 IMAD.IADD R7, R7, 0x1, -R31 ;  /* 0x0000000107079824 */ /* 0x000fe200078e0a1f */
[----:B------:R-:W-:-:S02]  /*6df0*/  ISETP.GT.U32.AND P5, PT, R31, R4, PT ;  /* 0x000000041f00720c */ /* 0x000fc40003fa4070 */
[C---:B------:R-:W-:Y:S02]  /*6e00*/  ISETP.GT.U32.AND P4, PT, R31.reuse, R3, PT ;  /* 0x000000031f00720c */ /* 0x040fe40003f84070 */
[C---:B------:R-:W-:Y:S02]  /*6e10*/  ISETP.GT.U32.AND P3, PT, R31.reuse, R2, PT ;  /* 0x000000021f00720c */ /* 0x040fe40003f64070 */
[----:B------:R-:W-:-:S11]  /*6e20*/  ISETP.GT.U32.AND P2, PT, R31, R61, PT ;  /* 0x0000003d1f00720c */ /* 0x000fd60003f44070 */
[--C-:B------:R-:W-:Y:S01]  /*6e30*/  @!P3 IMAD.IADD R2, R2, 0x1, -R31.reuse ;  /* 0x000000010202b824 */ /* 0x100fe200078e0a1f */
[----:B------:R-:W-:Y:S01]  /*6e40*/  ISETP.GT.U32.AND P3, PT, R31, R9, PT ;  /* 0x000000091f00720c */ /* 0x000fe20003f64070 */
[--C-:B------:R-:W-:Y:S01]  /*6e50*/  @!P4 IMAD.IADD R3, R3, 0x1, -R31.reuse ;  /* 0x000000010303c824 */ /* 0x100fe200078e0a1f */
[C---:B------:R-:W-:Y:S01]  /*6e60*/  ISETP.GT.U32.AND P4, PT, R31.reuse, R8, PT ;  /* 0x000000081f00720c */ /* 0x040fe20003f84070 */
[--C-:B------:R-:W-:Y:S01]  /*6e70*/  @!P5 IMAD.IADD R4, R4, 0x1, -R31.reuse ;  /* 0x000000010404d824 */ /* 0x100fe200078e0a1f */
[----:B------:R-:W-:Y:S01]  /*6e80*/  ISETP.GT.U32.AND P5, PT, R31, R5, PT ;  /* 0x000000051f00720c */ /* 0x000fe20003fa4070 */
[----:B------:R-:W-:Y:S01]  /*6e90*/  @!P2 IMAD.IADD R61, R61, 0x1, -R31 ;  /* 0x000000013d3da824 */ /* 0x000fe200078e0a1f */
[----:B------:R-:W-:-:S07]  /*6ea0*/  ISETP.GT.U32.AND P2, PT, R31, R10, PT ;  /* 0x0000000a1f00720c */ /* 0x000fce0003f44070 */
[--C-:B------:R-:W-:Y:S02]  /*6eb0*/  @!P3 IMAD.IADD R9, R9, 0x1, -R31.reuse ;  /* 0x000000010909b824 */ /* 0x100fe400078e0a1f */
[--C-:B------:R-:W-:Y:S02]  /*6ec0*/  @!P4 IMAD.IADD R8, R8, 0x1, -R31.reuse ;  /* 0x000000010808c824 */ /* 0x100fe400078e0a1f */
[--C-:B------:R-:W-:Y:S02]  /*6ed0*/  @!P5 IMAD.IADD R5, R5, 0x1, -R31.reuse ;  /* 0x000000010505d824 */ /* 0x100fe400078e0a1f */
[----:B------:R-:W-:-:S05]  /*6ee0*/  @!P2 IMAD.IADD R10, R10, 0x1, -R31 ;  /* 0x000000010a0aa824 */ /* 0x000fca00078e0a1f */
[----:B------:R0:W-:Y:S04]  /*6ef0*/  STL [R1+0x14], R10 ;  /* 0x0000140a01007387 */ /* 0x0001e80000100800 */
[----:B0-----:R-:W5:Y:S04]  /*6f00*/  LDL.LU R10, [R1+0x1774] ;  /* 0x00177400010a7983 */ /* 0x001f680000300800 */
[----:B------:R0:W-:Y:S04]  /*6f10*/  STL [R1+0x10], R9 ;  /* 0x0000100901007387 */ /* 0x0001e80000100800 */
[----:B0-----:R-:W2:Y:S04]  /*6f20*/  LDL.LU R9, [R1+0x1770] ;  /* 0x0017700001097983 */ /* 0x001ea80000300800 */
[----:B------:R0:W-:Y:S04]  /*6f30*/  STL [R1+0xc], R8 ;  /* 0x00000c0801007387 */ /* 0x0001e80000100800 */
[----:B0-----:R-:W2:Y:S04]  /*6f40*/  LDL.LU R8, [R1+0x176c] ;  /* 0x00176c0001087983 */ /* 0x001ea80000300800 */
[----:B------:R0:W-:Y:S04]  /*6f50*/  STL [R1+0x8], R5 ;  /* 0x0000080501007387 */ /* 0x0001e80000100800 */
[----:B0-----:R-:W2:Y:S04]  /*6f60*/  LDL.LU R5, [R1+0x1768] ;  /* 0x0017680001057983 */ /* 0x001ea80000300800 */
[----:B------:R0:W-:Y:S04]  /*6f70*/  STL [R1+0x4], R6 ;  /* 0x0000040601007387 */ /* 0x0001e80000100800 */
[----:B0-----:R-:W3:Y:S04]  /*6f80*/  LDL.LU R6, [R1+0x1764] ;  /* 0x0017640001067983 */ /* 0x001ee80000300800 */
[----:B------:R0:W-:Y:S04]  /*6f90*/  STL [R1], R7 ;  /* 0x0000000701007387 */ /* 0x0001e80000100800 */
[----:B0-----:R-:W5:Y:S01]  /*6fa0*/  LDL.LU R7, [R1+0x1760] ;  /* 0x0017600001077983 */ /* 0x001f620000300800 */
[----:B------:R-:W-:-:S13]  /*6fb0*/  ISETP.GT.U32.AND P2, PT, R31, R61, PT ;  /* 0x0000003d1f00720c */ /* 0x000fda0003f44070 */
[----:B------:R-:W-:-:S05]  /*6fc0*/  @!P2 IMAD.IADD R61, R61, 0x1, -R31 ;  /* 0x000000013d3da824 */ /* 0x000fca00078e0a1f */
[----:B------:R0:W-:Y:S04]  /*6fd0*/  STL [R1+0x1744], R61 ;  /* 0x0017443d01007387 */ /* 0x0001e80000100800 */
[----:B0-----:R-:W5:Y:S01]  /*6fe0*/  LDL R61, [R1+0x1374] ;  /* 0x00137400013d7983 */ /* 0x001f620000100800 */
[----:B------:R-:W-:-:S13]  /*6ff0*/  ISETP.GT.U32.AND P6, PT, R31, R4, PT ;  /* 0x000000041f00720c */ /* 0x000fda0003fc4070 */
[----:B------:R-:W-:Y:S01]  /*7000*/  @!P6 IMAD.IADD R4, R4, 0x1, -R31 ;  /* 0x000000010404e824 */ /* 0x000fe200078e0a1f */
[C---:B------:R-:W-:Y:S02]  /*7010*/  ISETP.GT.U32.AND P3, PT, R31.reuse, R2, PT ;  /* 0x000000021f00720c */ /* 0x040fe40003f64070 */
[----:B------:R-:W-:Y:S01]  /*7020*/  ISETP.GT.U32.AND P4, PT, R31, R3, PT ;  /* 0x000000031f00720c */ /* 0x000fe20003f84070 */
[----:B------:R-:W-:-:S10]  /*7030*/  IMAD.HI.U32 R60, R30, R59, RZ ;  /* 0x0000003b1e3c7227 */ /* 0x000fd400078e00ff */
[--C-:B------:R-:W-:Y:S02]  /*7040*/  @!P3 IMAD.IADD R2, R2, 0x1, -R31.reuse ;  /* 0x000000010202b824 */ /* 0x100fe400078e0a1f */
[----:B------:R-:W-:-:S03]  /*7050*/  @!P4 IMAD.IADD R3, R3, 0x1, -R31 ;  /* 0x000000010303c824 */ /* 0x000fc600078e0a1f */
[----:B------:R-:W-:Y:S01]  /*7060*/  STL [R1+0x1748], R2 ;  /* 0x0017480201007387 */ /* 0x000fe20000100800 */
[----:B----4-:R-:W-:-:S13]  /*7070*/  ISETP.GT.U32.AND P6, PT, R31, R11, PT ;  /* 0x0000000b1f00720c */ /* 0x010fda0003fc4070 */
[----:B------:R-:W-:Y:S01]  /*7080*/  @!P6 IMAD.IADD R11, R11, 0x1, -R31 ;  /* 0x000000010b0be824 */ /* 0x000fe200078e0a1f */
[----:B------:R-:W-:Y:S01]  /*7090*/  STL [R1+0x174c], R3 ;  /* 0x00174c0301007387 */ /* 0x000fe20000100800 */
[----:B------:R-:W-:-:S03]  /*70a0*/  IMAD.MOV R60, RZ, RZ, -R60 ;  /* 0x000000ffff3c7224 */ /* 0x000fc600078e0a3c */
[----:B------:R-:W-:Y:S01]  /*70b0*/  STL [R1+0x1750], R4 ;  /* 0x0017500401007387 */ /* 0x000fe20000100800 */
[C---:B------:R-:W-:Y:S01]  /*70c0*/  IMAD R59, R31.reuse, R60, R59 ;  /* 0x0000003c1f3b7224 */ /* 0x040fe200078e023b */
[C---:B--2---:R-:W-:Y:S02]  /*70d0*/  ISETP.GT.U32.AND P5, PT, R31.reuse, R5, PT ;  /* 0x000000051f00720c */ /* 0x044fe40003fa4070 */
[----:B---3--:R-:W-:-:S11]  /*70e0*/  ISETP.GT.U32.AND P0, PT, R31, R6, PT ;  /* 0x000000061f00720c */ /* 0x008fd60003f04070 */
[--C-:B------:R-:W-:Y:S01]  /*70f0*/  @!P5 IMAD.IADD R5, R5, 0x1, -R31.reuse ;  /* 0x000000010505d824 */ /* 0x100fe200078e0a1f */
[C---:B------:R-:W-:Y:S02]  /*7100*/  ISETP.GT.U32.AND P5, PT, R31.reuse, R12, PT ;  /* 0x0000000c1f00720c */ /* 0x040fe40003fa4070 */
[C---:B-----5:R-:W-:Y:S01]  /*7110*/  ISETP.GT.U32.AND P1, PT, R31.reuse, R7, PT ;  /* 0x000000071f00720c */ /* 0x060fe20003f24070 */
[----:B------:R-:W-:Y:S01]  /*7120*/  @!P0 IMAD.IADD R6, R6, 0x1, -R31 ;  /* 0x0000000106068824 */ /* 0x000fe200078e0a1f */
[----:B------:R-:W-:-:S09]  /*7130*/  ISETP.GT.U32.AND P0, PT, R31, R13, PT ;  /* 0x0000000d1f00720c */ /* 0x000fd20003f04070 */
[--C-:B------:R-:W-:Y:S01]  /*7140*/  @!P5 IMAD.IADD R12, R12, 0x1, -R31.reuse ;  /* 0x000000010c0cd824 */ /* 0x100fe200078e0a1f */
[C---:B------:R-:W-:Y:S02]  /*7150*/  ISETP.GT.U32.AND P6, PT, R31.reuse, R5, PT ;  /* 0x000000051f00720c */ /* 0x040fe40003fc4070 */
[----:B------:R-:W-:Y:S01]  /*7160*/  ISETP.GT.U32.AND P5, PT, R31, R6, PT ;  /* 0x000000061f00720c */ /* 0x000fe20003fa4070 */
[--C-:B------:R-:W-:Y:S02]  /*7170*/  @!P1 IMAD.IADD R7, R7, 0x1, -R31.reuse ;  /* 0x0000000107079824 */ /* 0x100fe400078e0a1f */
[----:B------:R-:W-:-:S03]  /*7180*/  @!P0 IMAD.IADD R13, R13, 0x1, -R31 ;  /* 0x000000010d0d8824 */ /* 0x000fc600078e0a1f */
[----:B------:R-:W-:-:S05]  /*7190*/  ISETP.GT.U32.AND P0, PT, R31, R7, PT ;  /* 0x000000071f00720c */ /* 0x000fca0003f04070 */
[--C-:B------:R-:W-:Y:S02]  /*71a0*/  @!P6 IMAD.IADD R5, R5, 0x1, -R31.reuse ;  /* 0x000000010505e824 */ /* 0x100fe400078e0a1f */
[----:B------:R-:W-:-:S03]  /*71b0*/  @!P5 IMAD.IADD R6, R6, 0x1, -R31 ;  /* 0x000000010606d824 */ /* 0x000fc600078e0a1f */
[----:B------:R-:W-:Y:S03]  /*71c0*/  STL [R1+0x1754], R5 ;  /* 0x0017540501007387 */ /* 0x000fe60000100800 */
[----:B------:R-:W-:Y:S01]  /*71d0*/  @!P0 IMAD.IADD R7, R7, 0x1, -R31 ;  /* 0x0000000107078824 */ /* 0x000fe200078e0a1f */
[----:B------:R0:W-:Y:S04]  /*71e0*/  STL [R1+0x1758], R6 ;  /* 0x0017580601007387 */ /* 0x0001e80000100800 */
[----:B------:R1:W-:Y:S01]  /*71f0*/  STL [R1+0x175c], R7 ;  /* 0x00175c0701007387 */ /* 0x0003e20000100800 */
[----:B------:R-:W-:-:S03]  /*7200*/  IABS R60, R61 ;  /* 0x0000003d003c7213 */ /* 0x000fc60000000000 */
[----:B------:R-:W2:Y:S04]  /*7210*/  LDL R61, [R1+0x744] ;  /* 0x00074400013d7983 */ /* 0x000ea80000100800 */
[----:B0-----:R-:W3:Y:S01]  /*7220*/  LDL R6, [R1+0x740] ;  /* 0x0007400001067983 */ /* 0x001ee20000100800 */
[C---:B------:R-:W-:Y:S02]  /*7230*/  ISETP.GT.U32.AND P2, PT, R31.reuse, R8, PT ;  /* 0x000000081f00720c */ /* 0x040fe40003f44070 */
[C---:B------:R-:W-:Y:S02]  /*7240*/  ISETP.GT.U32.AND P3, PT, R31.reuse, R9, PT ;  /* 0x000000091f00720c */ /* 0x040fe40003f64070 */
[C---:B------:R-:W-:Y:S01]  /*7250*/  ISETP.GT.U32.AND P4, PT, R31.reuse, R10, PT ;  /* 0x0000000a1f00720c */ /* 0x040fe20003f84070 */
[----:B------:R-:W0:Y:S01]  /*7260*/  S2R R4, SR_TID.X ;  /* 0x0000000000047919 */ /* 0x000e220000002100 */
[----:B------:R-:W-:-:S02]  /*7270*/  ISETP.GT.U32.AND P1, PT, R31, R14, PT ;  /* 0x0000000e1f00720c */ /* 0x000fc40003f24070 */
[C---:B------:R-:W-:Y:S01]  /*7280*/  ISETP.GT.U32.AND P5, PT, R31.reuse, R12, PT ;  /* 0x0000000c1f00720c */ /* 0x040fe20003fa4070 */
[----:B------:R-:W4:Y:S04]  /*7290*/  LDL R5, [R1+0x59c] ;  /* 0x00059c0001057983 */ /* 0x000f280000100800 */
[--C-:B------:R-:W-:Y:S01]  /*72a0*/  @!P2 IMAD.IADD R8, R8, 0x1, -R31.reuse ;  /* 0x000000010808a824 */ /* 0x100fe200078e0a1f */
[----:B------:R-:W-:Y:S01]  /*72b0*/  ISETP.GT.U32.AND P2, PT, R31, R15, PT ;  /* 0x0000000f1f00720c */ /* 0x000fe20003f44070 */
[--C-:B------:R-:W-:Y:S01]  /*72c0*/  @!P3 IMAD.IADD R9, R9, 0x1, -R31.reuse ;  /* 0x000000010909b824 */ /* 0x100fe200078e0a1f */
[C---:B------:R-:W-:Y:S01]  /*72d0*/  ISETP.GT.U32.AND P3, PT, R31.reuse, R16, PT ;  /* 0x000000101f00720c */ /* 0x040fe20003f64070 */
[--C-:B------:R-:W-:Y:S01]  /*72e0*/  @!P4 IMAD.IADD R10, R10, 0x1, -R31.reuse ;  /* 0x000000010a0ac824 */ /* 0x100fe200078e0a1f */
[C---:B------:R-:W-:Y:S01]  /*72f0*/  ISETP.GT.U32.AND P4, PT, R31.reuse, R17, PT ;  /* 0x000000111f00720c */ /* 0x040fe20003f84070 */
[----:B------:R-:W-:Y:S01]  /*7300*/  @!P1 IMAD.IADD R14, R14, 0x1, -R31 ;  /* 0x000000010e0e9824 */ /* 0x000fe200078e0a1f */
[C---:B------:R-:W-:Y:S01]  /*7310*/  ISETP.GT.U32.AND P1, PT, R31.reuse, R8, PT ;  /* 0x000000081f00720c */ /* 0x040fe20003f24070 */
[----:B------:R-:W4:Y:S01]  /*7320*/  LDL R3, [R1+0x14f0] ;  /* 0x0014f00001037983 */ /* 0x000f220000100800 */
[----:B------:R-:W-:-:S05]  /*7330*/  ISETP.GT.U32.AND P0, PT, R31, R13, PT ;  /* 0x0000000d1f00720c */ /* 0x000fca0003f04070 */
[--C-:B------:R-:W-:Y:S01]  /*7340*/  @!P2 IMAD.IADD R15, R15, 0x1, -R31.reuse ;  /* 0x000000010f0fa824 */ /* 0x100fe200078e0a1f */
[C---:B------:R-:W-:Y:S01]  /*7350*/  ISETP.GT.U32.AND P2, PT, R31.reuse, R9, PT ;  /* 0x000000091f00720c */ /* 0x040fe20003f44070 */
[--C-:B------:R-:W-:Y:S01]  /*7360*/  @!P3 IMAD.IADD R16, R16, 0x1, -R31.reuse ;  /* 0x000000011010b824 */ /* 0x100fe200078e0a1f */
[----:B------:R-:W-:Y:S01]  /*7370*/  ISETP.GT.U32.AND P3, PT, R31, R10, PT ;  /* 0x0000000a1f00720c */ /* 0x000fe20003f64070 */
[--C-:B------:R-:W-:Y:S01]  /*7380*/  @!P4 IMAD.IADD R17, R17, 0x1, -R31.reuse ;  /* 0x000000011111c824 */ /* 0x100fe200078e0a1f */
[C---:B------:R-:W-:Y:S01]  /*7390*/  ISETP.GT.U32.AND P4, PT, R31.reuse, R11, PT ;  /* 0x0000000b1f00720c */ /* 0x040fe20003f84070 */
[--C-:B------:R-:W-:Y:S01]  /*73a0*/  @!P1 IMAD.IADD R8, R8, 0x1, -R31.reuse ;  /* 0x0000000108089824 */ /* 0x100fe200078e0a1f */
[C---:B------:R-:W-:Y:S01]  /*73b0*/  ISETP.GT.U32.AND P1, PT, R31.reuse, R14, PT ;  /* 0x0000000e1f00720c */ /* 0x040fe20003f24070 */
[--C-:B------:R-:W-:Y:S01]  /*73c0*/  @!P5 IMAD.IADD R12, R12, 0x1, -R31.reuse ;  /* 0x000000010c0cd824 */ /* 0x100fe200078e0a1f */
[----:B------:R-:W-:Y:S01]  /*73d0*/  ISETP.GT.U32.AND P5, PT, R31, R19, PT ;  /* 0x000000131f00720c */ /* 0x000fe20003fa4070 */
[----:B------:R-:W-:Y:S01]  /*73e0*/  @!P0 IMAD.IADD R13, R13, 0x1, -R31 ;  /* 0x000000010d0d8824 */ /* 0x000fe200078e0a1f */
[----:B------:R-:W-:-:S03]  /*73f0*/  ISETP.GT.U32.AND P0, PT, R31, R20, PT ;  /* 0x000000141f00720c */ /* 0x000fc60003f04070 */
[--C-:B------:R-:W-:Y:S01]  /*7400*/  @!P2 IMAD.IADD R9, R9, 0x1, -R31.reuse ;  /* 0x000000010909a824 */ /* 0x100fe200078e0a1f */
[C---:B------:R-:W-:Y:S01]  /*7410*/  ISETP.GT.U32.AND P2, PT, R31.reuse, R15, PT ;  /* 0x0000000f1f00720c */ /* 0x040fe20003f44070 */
[--C-:B------:R-:W-:Y:S01]  /*7420*/  @!P3 IMAD.IADD R10, R10, 0x1, -R31.reuse ;  /* 0x000000010a0ab824 */ /* 0x100fe200078e0a1f */
[----:B------:R-:W-:Y:S01]  /*7430*/  ISETP.GT.U32.AND P3, PT, R31, R16, PT ;  /* 0x000000101f00720c */ /* 0x000fe20003f64070 */
[--C-:B------:R-:W-:Y:S01]  /*7440*/  @!P4 IMAD.IADD R11, R11, 0x1, -R31.reuse ;  /* 0x000000010b0bc824 */ /* 0x100fe200078e0a1f */
[C---:B------:R-:W-:Y:S01]  /*7450*/  ISETP.GT.U32.AND P4, PT, R31.reuse, R18, PT ;  /* 0x000000121f00720c */ /* 0x040fe20003f84070 */
[--C-:B------:R-:W-:Y:S01]  /*7460*/  @!P1 IMAD.IADD R14, R14, 0x1, -R31.reuse ;  /* 0x000000010e0e9824 */ /* 0x100fe200078e0a1f */
[C---:B------:R-:W-:Y:S02]  /*7470*/  ISETP.GT.U32.AND P6, PT, R31.reuse, R17, PT ;  /* 0x000000111f00720c */ /* 0x040fe40003fc4070 */
[----:B------:R-:W-:Y:S01]  /*7480*/  ISETP.GT.U32.AND P1, PT, R31, R21, PT ;  /* 0x000000151f00720c */ /* 0x000fe20003f24070 */
        /* <DEDUP_REMOVED lines=11> */
[----:B------:R-:W-:-:S02]  /*7540*/  ISETP.GT.U32.AND P6, PT, R31, R24, PT ;  /* 0x000000181f00720c */ /* 0x000fc40003fc4070 */
[----:B------:R-:W-:Y:S02]  /*7550*/  @!P1 IADD3 R21, R21, -R31, RZ ;  /* 0x8000001f15159210 */ /* 0x000fe40007ffe0ff */
[C---:B------:R-:W-:Y:S01]  /*7560*/  ISETP.GT.U32.AND P1, PT, R31.reuse, R32, PT ;  /* 0x000000201f00720c */ /* 0x040fe20003f24070 */
[--C-:B------:R-:W-:Y:S01]  /*7570*/  @!P5 IMAD.IADD R26, R26, 0x1, -R31.reuse ;  /* 0x000000011a1ad824 */ /* 0x100fe200078e0a1f */
[C---:B------:R-:W-:Y:S01]  /*7580*/  ISETP.GT.U32.AND P5, PT, R31.reuse, R20, PT ;  /* 0x000000141f00720c */ /* 0x040fe20003fa4070 */
[--C-:B------:R-:W-:Y:S01]  /*7590*/  @!P2 IMAD.IADD R22, R22, 0x1, -R31.reuse ;  /* 0x000000011616a824 */ /* 0x100fe200078e0a1f */
[----:B------:R-:W-:Y:S01]  /*75a0*/  ISETP.GT.U32.AND P2, PT, R31, R33, PT ;  /* 0x000000211f00720c */ /* 0x000fe20003f44070 */
[--C-:B------:R-:W-:Y:S01]  /*75b0*/  @!P3 IMAD.IADD R23, R23, 0x1, -R31.reuse ;  /* 0x000000011717b824 */ /* 0x100fe200078e0a1f */
[----:B------:R-:W-:Y:S01]  /*75c0*/  ISETP.GT.U32.AND P3, PT, R31, R34, PT ;  /* 0x000000221f00720c */ /* 0x000fe20003f64070 */
[--C-:B------:R-:W-:Y:S01]  /*75d0*/  @!P4 IMAD.IADD R25, R25, 0x1, -R31.reuse ;  /* 0x000000011919c824 */ /* 0x100fe200078e0a1f */
[----:B------:R-:W-:Y:S01]  /*75e0*/  ISETP.GT.U32.AND P4, PT, R31, R19, PT ;  /* 0x000000131f00720c */ /* 0x000fe20003f84070 */
[--C-:B------:R-:W-:Y:S01]  /*75f0*/  @!P0 IMAD.IADD R27, R27, 0x1, -R31.reuse ;  /* 0x000000011b1b8824 */ /* 0x100fe200078e0a1f */
[----:B------:R-:W-:Y:S01]  /*7600*/  ISETP.GT.U32.AND P0, PT, R31, R21, PT ;  /* 0x000000151f00720c */ /* 0x000fe20003f04070 */
[----:B------:R-:W-:-:S02]  /*7610*/  @!P6 IMAD.IADD R24, R24, 0x1, -R31 ;  /* 0x000000011818e824 */ /* 0x000fc400078e0a1f */
[--C-:B------:R-:W-:Y:S01]  /*7620*/  @!P1 IMAD.IADD R32, R32, 0x1, -R31.reuse ;  /* 0x0000000120209824 */ /* 0x100fe200078e0a1f */
[C---:B------:R-:W-:Y:S01]  /*7630*/  ISETP.GT.U32.AND P1, PT, R31.reuse, R22, PT ;  /* 0x000000161f00720c */ /* 0x040fe20003f24070 */
[--C-:B------:R-:W-:Y:S01]  /*7640*/  @!P5 IMAD.IADD R20, R20, 0x1, -R31.reuse ;  /* 0x000000011414d824 */ /* 0x100fe200078e0a1f */
[----:B------:R-:W-:Y:S01]  /*7650*/  ISETP.GT.U32.AND P5, PT, R31, R26, PT ;  /* 0x0000001a1f00720c */ /* 0x000fe20003fa4070 */
[--C-:B------:R-:W-:Y:S01]  /*7660*/  @!P2 IMAD.IADD R33, R33, 0x1, -R31.reuse ;  /* 0x000000012121a824 */ /* 0x100fe200078e0a1f */
[C---:B------:R-:W-:Y:S01]  /*7670*/  ISETP.GT.U32.AND P2, PT, R31.reuse, R23, PT ;  /* 0x000000171f00720c */ /* 0x040fe20003f44070 */
[--C-:B------:R-:W-:Y:S01]  /*7680*/  @!P3 IMAD.IADD R34, R34, 0x1, -R31.reuse ;  /* 0x000000012222b824 */ /* 0x100fe200078e0a1f */
[----:B------:R-:W-:Y:S01]  /*7690*/  ISETP.GT.U32.AND P3, PT, R31, R24, PT ;  /* 0x000000181f00720c */ /* 0x000fe20003f64070 */
[--C-:B------:R-:W-:Y:S01]  /*76a0*/  @!P4 IMAD.IADD R19, R19, 0x1, -R31.reuse ;  /* 0x000000011313c824 */ /* 0x100fe200078e0a1f */
[----:B------:R-:W-:Y:S01]  /*76b0*/  ISETP.GT.U32.AND P4, PT, R31, R25, PT ;  /* 0x000000191f00720c */ /* 0x000fe20003f84070 */
[----:B------:R-:W-:Y:S01]  /*76c0*/  @!P0 IMAD.IADD R21, R21, 0x1, -R31 ;  /* 0x0000000115158824 */ /* 0x000fe200078e0a1f */
[----:B------:R-:W-:-:S02]  /*76d0*/  ISETP.GT.U32.AND P0, PT, R31, R27, PT ;  /* 0x0000001b1f00720c */ /* 0x000fc40003f04070 */
[C---:B------:R-:W-:Y:S01]  /*76e0*/  ISETP.GT.U32.AND P6, PT, R31.reuse, R18, PT ;  /* 0x000000121f00720c */ /* 0x040fe20003fc4070 */
        /* <DEDUP_REMOVED lines=68> */
[----:B------:R-:W-:Y:S01]  /*7b30*/  @!P1 IMAD.IADD R46, R46, 0x1, -R31 ;  /* 0x000000012e2e9824 */ /* 0x000fe200078e0a1f */
[----:B------:R-:W-:Y:S01]  /*7b40*/  ISETP.GT.U32.AND P1, PT, R31, R53, PT ;  /* 0x000000351f00720c */ /* 0x000fe20003f24070 */
[----:B------:R-:W-:-:S04]  /*7b50*/  IMAD.HI.U32 R30, R30, R60, RZ ;  /* 0x0000003c1e1e7227 */ /* 0x000fc800078e00ff */
        /* <DEDUP_REMOVED lines=12> */
[----:B------:R-:W-:-:S04]  /*7c20*/  IMAD.MOV R30, RZ, RZ, -R30 ;  /* 0x000000ffff1e7224 */ /* 0x000fc800078e0a1e */
[----:B------:R-:W-:Y:S02]  /*7c30*/  IMAD R60, R31, R30, R60 ;  /* 0x0000001e1f3c7224 */ /* 0x000fe400078e023c */
[----:B------:R-:W-:-:S03]  /*7c40*/  @!P1 IMAD.IADD R53, R53, 0x1, -R31 ;  /* 0x0000000135359824 */ /* 0x000fc600078e0a1f */
        /* <DEDUP_REMOVED lines=21> */
[----:B------:R-:W-:Y:S01]  /*7da0*/  @!P4 IMAD.IADD R51, R51, 0x1, -R31 ;  /* 0x000000013333c824 */ /* 0x000fe200078e0a1f */
[----:B------:R-:W-:-:S02]  /*7db0*/  ISETP.GT.U32.AND P4, PT, R31, R57, PT ;  /* 0x000000391f00720c */ /* 0x000fc40003f84070 */
[----:B------:R-:W-:Y:S01]  /*7dc0*/  @!P5 IADD3 R52, R52, -R31, RZ ;  /* 0x8000001f3434d210 */ /* 0x000fe20007ffe0ff */
[--C-:B------:R-:W-:Y:S01]  /*7dd0*/  @!P0 IMAD.IADD R53, R53, 0x1, -R31.reuse ;  /* 0x0000000135358824 */ /* 0x100fe200078e0a1f */
[C---:B------:R-:W-:Y:S02]  /*7de0*/  ISETP.GT.U32.AND P5, PT, R31.reuse, R58, PT ;  /* 0x0000003a1f00720c */ /* 0x040fe40003fa4070 */
[----:B------:R-:W-:Y:S01]  /*7df0*/  ISETP.GT.U32.AND P0, PT, R31, R60, PT ;  /* 0x0000003c1f00720c */ /* 0x000fe20003f04070 */
[--C-:B------:R-:W-:Y:S02]  /*7e00*/  @!P1 IMAD.IADD R54, R54, 0x1, -R31.reuse ;  /* 0x0000000136369824 */ /* 0x100fe400078e0a1f */
[--C-:B------:R-:W-:Y:S02]  /*7e10*/  @!P2 IMAD.IADD R55, R55, 0x1, -R31.reuse ;  /* 0x000000013737a824 */ /* 0x100fe400078e0a1f */
[--C-:B------:R-:W-:Y:S02]  /*7e20*/  @!P3 IMAD.IADD R56, R56, 0x1, -R31.reuse ;  /* 0x000000013838b824 */ /* 0x100fe400078e0a1f */
[----:B------:R-:W-:-:S02]  /*7e30*/  @!P4 IMAD.IADD R57, R57, 0x1, -R31 ;  /* 0x000000013939c824 */ /* 0x000fc400078e0a1f */
[--C-:B------:R-:W-:Y:S02]  /*7e40*/  @!P6 IMAD.IADD R59, R59, 0x1, -R31.reuse ;  /* 0x000000013b3be824 */ /* 0x100fe400078e0a1f */
[--C-:B------:R-:W-:Y:S02]  /*7e50*/  @!P5 IMAD.IADD R58, R58, 0x1, -R31.reuse ;  /* 0x000000013a3ad824 */ /* 0x100fe400078e0a1f */
[----:B------:R-:W-:Y:S01]  /*7e60*/  @!P0 IMAD.IADD R60, R60, 0x1, -R31 ;  /* 0x000000013c3c8824 */ /* 0x000fe200078e0a1f */
[C---:B0-----:R-:W-:Y:S01]  /*7e70*/  LOP3.LUT R30, R4.reuse, 0x7, RZ, 0xc0, !PT ;  /* 0x00000007041e7812 */ /* 0x041fe200078ec0ff */
[----:B------:R-:W5:Y:S01]  /*7e80*/  LDL R31, [R1+0x14e4] ;  /* 0x0014e400011f7983 */ /* 0x000f620000100800 */
[----:B------:R-:W-:-:S03]  /*7e90*/  IMAD.SHL.U32 R2, R4, 0x2, RZ ;  /* 0x0000000204027824 */ /* 0x000fc600078e00ff */
[----:B------:R-:W-:-:S05]  /*7ea0*/  IMAD R30, R30, 0x90, RZ ;  /* 0x000000901e1e7824 */ /* 0x000fca00078e02ff */
[----:B-1----:R-:W-:-:S06]  /*7eb0*/  LOP3.LUT R7, R30, 0x10, R2, 0x78, !PT ;  /* 0x000000101e077812 */ /* 0x002fcc00078e7802 */
[----:B------:R-:W5:Y:S01]  /*7ec0*/  LDL R7, [R1+0x150c] ;  /* 0x00150c0001077983 */ /* 0x000f620000100800 */
[----:B--2---:R-:W-:-:S03]  /*7ed0*/  ISETP.GE.AND P2, PT, R61, RZ, PT ;  /* 0x000000ff3d00720c */ /* 0x004fc60003f46270 */
[----:B------:R-:W2:Y:S01]  /*7ee0*/  LDL R61, [R1+0x1508] ;  /* 0x00150800013d7983 */ /* 0x000ea20000100800 */
[----:B---3--:R-:W-:Y:S02]  /*7ef0*/  ISETP.GE.AND P1, PT, R6, RZ, PT ;  /* 0x000000ff0600720c */ /* 0x008fe40003f26270 */
[----:B------:R-:W-:Y:S02]  /*7f00*/  LOP3.LUT R6, R30, 0x30, R2, 0x78, !PT ;  /* 0x000000301e067812 */ /* 0x000fe400078e7802 */
[----:B------:R-:W3:Y:S01]  /*7f10*/  LDL R2, [R1+0x1504] ;  /* 0x0015040001027983 */ /* 0x000ee20000100800 */
[----:B------:R-:W-:Y:S02]  /*7f20*/  ISETP.NE.AND P0, PT, RZ, c[0x0][0x178], PT ;  /* 0x00005e00ff007a0c */ /* 0x000fe40003f05270 */
[----:B------:R-:W-:Y:S02]  /*7f30*/  LOP3.LUT R30, RZ, c[0x0][0x178], RZ, 0x33, !PT ;  /* 0x00005e00ff1e7a12 */ /* 0x000fe400078e33ff */
[----:B------:R-:W-:Y:S01]  /*7f40*/  LOP3.LUT R4, R4, 0x1f, RZ, 0xc0, !PT ;  /* 0x0000001f04047812 */ /* 0x000fe200078ec0ff */
[----:B------:R-:W-:-:S03]  /*7f50*/  @!P2 IMAD.MOV R28, RZ, RZ, -R28 ;  /* 0x000000ffff1ca224 */ /* 0x000fc600078e0a1c */
[----:B------:R-:W-:Y:S02]  /*7f60*/  @!P1 IMAD.MOV R29, RZ, RZ, -R29 ;  /* 0x000000ffff1d9224 */ /* 0x000fe400078e0a1d */
[----:B------:R-:W-:Y:S01]  /*7f70*/  IMAD R4, R4, c[0x0][0x18c], RZ ;  /* 0x0000630004047a24 */ /* 0x000fe200078e02ff */
[C---:B------:R-:W-:Y:S02]  /*7f80*/  SEL R28, R30.reuse, R28, !P0 ;  /* 0x0000001c1e1c7207 */ /* 0x040fe40004000000 */
[----:B------:R-:W-:Y:S01]  /*7f90*/  SEL R29, R30, R29, !P0 ;  /* 0x0000001d1e1d7207 */ /* 0x000fe20004000000 */
[----:B------:R-:W-:Y:S01]  /*7fa0*/  IMAD.MOV.U32 R6, RZ, RZ, c[0x0][0x18c] ;  /* 0x00006300ff067624 */ /* 0x000fe200078e00ff */
[----:B----4-:R-:W-:-:S03]  /*7fb0*/  ISETP.GE.AND P4, PT, R5, RZ, PT ;  /* 0x000000ff0500720c */ /* 0x010fc60003f86270 */
[----:B------:R-:W-:Y:S04]  /*7fc0*/  STL [R1+0x720], R29 ;  /* 0x0007201d01007387 */ /* 0x000fe80000100800 */
[----:B------:R-:W4:Y:S04]  /*7fd0*/  LDL R5, [R1+0x1524] ;  /* 0x0015240001057983 */ /* 0x000f280000100800 */
[----:B------:R0:W-:Y:S01]  /*7fe0*/  STL [R1+0x598], R28 ;  /* 0x0005981c01007387 */ /* 0x0001e20000100800 */
[----:B------:R-:W-:-:S03]  /*7ff0*/  ISETP.GE.AND P3, PT, R3, RZ, PT ;  /* 0x000000ff0300720c */ /* 0x000fc60003f66270 */
[----:B------:R-:W4:Y:S01]  /*8000*/  LDL R3, [R1+0x1534] ;  /* 0x0015340001037983 */ /* 0x000f220000100800 */
[----:B0-----:R-:W-:-:S04]  /*8010*/  LEA R28, P1, R4, c[0x0][0x168], 0x1 ;  /* 0x00005a00041c7a11 */ /* 0x001fc800078208ff */
[----:B------:R-:W-:Y:S02]  /*8020*/  LEA.HI.X.SX32 R29, R4, c[0x0][0x16c], 0x1, P1 ;  /* 0x00005b00041d7a11 */ /* 0x000fe400008f0eff */
[----:B-----5:R-:W-:Y:S01]  /*8030*/  ISETP.GE.AND P5, PT, R31, RZ, PT ;  /* 0x000000ff1f00720c */ /* 0x020fe20003fa6270 */
[----:B------:R-:W-:Y:S02]  /*8040*/  IMAD R31, R6, 0x20, R4 ;  /* 0x00000020061f7824 */ /* 0x000fe400078e0204 */
[----:B------:R-:W5:Y:S03]  /*8050*/  LDL R6, [R1+0x1530] ;  /* 0x0015300001067983 */ /* 0x000f660000100800 */
[C---:B------:R-:W-:Y:S01]  /*8060*/  LEA R30, P2, R31.reuse, c[0x0][0x168], 0x1 ;  /* 0x00005a001f1e7a11 */ /* 0x040fe200078408ff */
[----:B------:R-:W4:Y:S03]  /*8070*/  LDL R4, [R1+0x1540] ;  /* 0x0015400001047983 */ /* 0x000f260000100800 */
[----:B------:R-:W-:Y:S01]  /*8080*/  LEA.HI.X.SX32 R31, R31, c[0x0][0x16c], 0x1, P2 ;  /* 0x00005b001f1f7a11 */ /* 0x000fe200010f0eff */
[----:B------:R0:W-:Y:S04]  /*8090*/  STL [R1+0x163c], R28 ;  /* 0x00163c1c01007387 */ /* 0x0001e80000100800 */
[----:B------:R1:W-:Y:S01]  /*80a0*/  STL [R1+0x1638], R29 ;  /* 0x0016381d01007387 */ /* 0x0003e20000100800 */
[----:B0-----:R-:W-:-:S03]  /*80b0*/  IMAD.MOV.U32 R28, RZ, RZ, R0 ;  /* 0x000000ffff1c7224 */ /* 0x001fc600078e0000 */
[----:B-1----:R-:W4:Y:S01]  /*80c0*/  LDL R29, [R1+0x1510] ;  /* 0x00151000011d7983 */ /* 0x002f220000100800 */
[----:B------:R-:W-:Y:S01]  /*80d0*/  @!P4 IMAD.MOV R28, RZ, RZ, -R28 ;  /* 0x000000ffff1cc224 */ /* 0x000fe200078e0a1c */
[----:B------:R-:W-:Y:S02]  /*80e0*/  ISETP.GE.AND P4, PT, R7, RZ, PT ;  /* 0x000000ff0700720c */ /* 0x000fe40003f86270 */
[----:B--2---:R-:W-:Y:S02]  /*80f0*/  ISETP.GE.AND P2, PT, R61, RZ, PT ;  /* 0x000000ff3d00720c */ /* 0x004fe40003f46270 */
[----:B---3--:R-:W-:Y:S02]  /*8100*/  ISETP.GE.AND P1, PT, R2, RZ, PT ;  /* 0x000000ff0200720c */ /* 0x008fe40003f26270 */
[----:B------:R-:W2:Y:S04]  /*8110*/  LDL R2, [R1+0x1544] ;  /* 0x0015440001027983 */ /* 0x000ea80000100800 */
[----:B------:R-:W-:Y:S04]  /*8120*/  STL [R1+0x164c], R30 ;  /* 0x00164c1e01007387 */ /* 0x000fe80000100800 */
[----:B------:R-:W-:Y:S04]  /*8130*/  STL [R1+0x1648], R31 ;  /* 0x0016481f01007387 */ /* 0x000fe80000100800 */
[----:B------:R-:W3:Y:S04]  /*8140*/  LDL R61, [R1+0x1550] ;  /* 0x00155000013d7983 */ /* 0x000ee80000100800 */
[----:B------:R-:W2:Y:S04]  /*8150*/  LDL.LU R0, [R1+0x118] ;  /* 0x0001180001007983 */ /* 0x000ea80000300800 */
[----:B------:R-:W3:Y:S04]  /*8160*/  LDL R7, [R1+0x1554] ;  /* 0x0015540001077983 */ /* 0x000ee80000100800 */
[----:B------:R0:W-:Y:S04]  /*8170*/  STL [R1+0x11c], R28 ;  /* 0x00011c1c01007387 */ /* 0x0001e80000100800 */
[----:B0-----:R-:W3:Y:S01]  /*8180*/  LDL.LU R28, [R1+0x114] ;  /* 0x00011400011c7983 */ /* 0x001ee20000300800 */
[----:B--2---:R-:W-:Y:S01]  /*8190*/  @!P5 IMAD.MOV R0, RZ, RZ, -R0 ;  /* 0x000000ffff00d224 */ /* 0x004fe200078e0a00 */
[----:B----4-:R-:W-:-:S02]  /*81a0*/  ISETP.GE.AND P5, PT, R29, RZ, PT ;  /* 0x000000ff1d00720c */ /* 0x010fc40003fa6270 */
[----:B------:R-:W2:Y:S04]  /*81b0*/  LDL R29, [R1+0x1558] ;  /* 0x00155800011d7983 */ /* 0x000ea80000100800 */
[----:B------:R0:W-:Y:S04]  /*81c0*/  STL [R1+0x118], R0 ;  /* 0x0001180001007387 */ /* 0x0001e80000100800 */
[----:B0-----:R-:W4:Y:S01]  /*81d0*/  LDL.LU R0, [R1+0x110] ;  /* 0x0001100001007983 */ /* 0x001f220000300800 */
[----:B---3--:R-:W-:Y:S01]  /*81e0*/  @!P3 IMAD.MOV R28, RZ, RZ, -R28 ;  /* 0x000000ffff1cb224 */ /* 0x008fe200078e0a1c */
[----:B------:R-:W-:-:S02]  /*81f0*/  ISETP.GE.AND P3, PT, R5, RZ, PT ;  /* 0x000000ff0500720c */ /* 0x000fc40003f66270 */
[----:B------:R-:W3:Y:S04]  /*8200*/  LDL R5, [R1+0x155c] ;  /* 0x00155c0001057983 */ /* 0x000ee80000100800 */
[----:B------:R0:W-:Y:S04]  /*8210*/  STL [R1+0x114], R28 ;  /* 0x0001141c01007387 */ /* 0x0001e80000100800 */
[----:B0-----:R-:W2:Y:S01]  /*8220*/  LDL.LU R28, [R1+0x10c] ;  /* 0x00010c00011c7983 */ /* 0x001ea20000300800 */
[----:B----4-:R-:W-:Y:S01]  /*8230*/  @!P1 IMAD.MOV R0, RZ, RZ, -R0 ;  /* 0x000000ffff009224 */ /* 0x010fe200078e0a00 */
[----:B-----5:R-:W-:-:S02]  /*8240*/  ISETP.GE.AND P1, PT, R6, RZ, PT ;  /* 0x000000ff0600720c */ /* 0x020fc40003f26270 */
[----:B------:R-:W4:Y:S04]  /*8250*/  LDL R6, [R1+0x1548] ;  /* 0x0015480001067983 */ /* 0x000f280000100800 */
[----:B------:R0:W-:Y:S04]  /*8260*/  STL [R1+0x110], R0 ;  /* 0x0001100001007387 */ /* 0x0001e80000100800 */
[----:B0-----:R-:W5:Y:S01]  /*8270*/  LDL.LU R0, [R1+0x108] ;  /* 0x0001080001007983 */ /* 0x001f620000300800 */
[----:B--2---:R-:W-:Y:S01]  /*8280*/  @!P2 IMAD.MOV R28, RZ, RZ, -R28 ;  /* 0x000000ffff1ca224 */ /* 0x004fe200078e0a1c */
[----:B------:R-:W-:-:S02]  /*8290*/  ISETP.GE.AND P2, PT, R3, RZ, PT ;  /* 0x000000ff0300720c */ /* 0x000fc40003f46270 */
[----:B------:R-:W2:Y:S04]  /*82a0*/  LDL R3, [R1+0x154c] ;  /* 0x00154c0001037983 */ /* 0x000ea80000100800 */
[----:B------:R0:W-:Y:S04]  /*82b0*/  STL [R1+0x10c], R28 ;  /* 0x00010c1c01007387 */ /* 0x0001e80000100800 */
[----:B0-----:R-:W2:Y:S01]  /*82c0*/  LDL.LU R28, [R1+0x104] ;  /* 0x00010400011c7983 */ /* 0x001ea20000300800 */
[----:B-----5:R-:W-:Y:S01]  /*82d0*/  @!P4 IMAD.MOV R0, RZ, RZ, -R0 ;  /* 0x000000ffff00c224 */ /* 0x020fe200078e0a00 */
[----:B------:R-:W-:-:S02]  /*82e0*/  ISETP.GE.AND P4, PT, R4, RZ, PT ;  /* 0x000000ff0400720c */ /* 0x000fc40003f86270 */
[----:B------:R-:W5:Y:S04]  /*82f0*/  LDL R4, [R1+0x1538] ;  /* 0x0015380001047983 */ /* 0x000f680000100800 */
[----:B------:R0:W-:Y:S04]  /*8300*/  STL [R1+0x108], R0 ;  /* 0x0001080001007387 */ /* 0x0001e80000100800 */
[----:B0-----:R-:W3:Y:S01]  /*8310*/  LDL.LU R0, [R1+0x100] ;  /* 0x0001000001007983 */ /* 0x001ee20000300800 */
[----:B--2---:R-:W-:Y:S01]  /*8320*/  @!P5 IMAD.MOV R28, RZ, RZ, -R28 ;  /* 0x000000ffff1cd224 */ /* 0x004fe200078e0a1c */
[----:B------:R-:W-:-:S02]  /*8330*/  ISETP.GE.AND P5, PT, R2, RZ, PT ;  /* 0x000000ff0200720c */ /* 0x000fc40003fa6270 */
[----:B------:R-:W2:Y:S04]  /*8340*/  LDL R2, [R1+0x153c] ;  /* 0x00153c0001027983 */ /* 0x000ea80000100800 */
[----:B------:R0:W-:Y:S04]  /*8350*/  STL [R1+0x104], R28 ;  /* 0x0001041c01007387 */ /* 0x0001e80000100800 */
[----:B0-----:R-:W2:Y:S01]  /*8360*/  LDL.LU R28, [R1+0xfc] ;  /* 0x0000fc00011c7983 */ /* 0x001ea20000300800 */
[----:B---3--:R-:W-:Y:S01]  /*8370*/  @!P3 IMAD.MOV R0, RZ, RZ, -R0 ;  /* 0x000000ffff00b224 */ /* 0x008fe200078e0a00 */
[----:B------:R-:W-:-:S02]  /*8380*/  ISETP.GE.AND P3, PT, R61, RZ, PT ;  /* 0x000000ff3d00720c */ /* 0x000fc40003f66270 */
[----:B------:R-:W3:Y:S04]  /*8390*/  LDL R61, [R1+0x1528] ;  /* 0x00152800013d7983 */ /* 0x000ee80000100800 */
        /* <DEDUP_REMOVED lines=18> */
[----:B----4-:R-:W-:-:S02]  /*84c0*/  ISETP.GE.AND P5, PT, R6, RZ, PT ;  /* 0x000000ff0600720c */ /* 0x010fc40003fa6270 */
[----:B------:R-:W3:Y:S04]  /*84d0*/  LDL R6, [R1+0x1514] ;  /* 0x0015140001067983 */ /* 0x000ee80000100800 */
[----:B------:R0:W-:Y:S04]  /*84e0*/  STL [R1+0xf0], R0 ;  /* 0x0000f00001007387 */ /* 0x0001e80000100800 */
[----:B0-----:R-:W4:Y:S01]  /*84f0*/  LDL.LU R0, [R1+0xe8] ;  /* 0x0000e80001007983 */ /* 0x001f220000300800 */
[----:B--2---:R-:W-:Y:S01]  /*8500*/  @!P3 IMAD.MOV R28, RZ, RZ, -R28 ;  /* 0x000000ffff1cb224 */ /* 0x004fe200078e0a1c */
[----:B------:R-:W-:-:S02]  /*8510*/  ISETP.GE.AND P3, PT, R3, RZ, PT ;  /* 0x000000ff0300720c */ /* 0x000fc40003f66270 */
[----:B------:R-:W2:Y:S04]  /*8520*/  LDL R3, [R1+0x1518] ;  /* 0x0015180001037983 */ /* 0x000ea80000100800 */
        /* <DEDUP_REMOVED lines=172> */
[----:B---3--:R-:W-:-:S05]  /*8ff0*/  @!P3 IMAD.MOV R0, RZ, RZ, -R0 ;  /* 0x000000ffff00b224 */ /* 0x008fca00078e0a00 */
[----:B------:R0:W-:Y:S04]  /*9000*/  STL [R1+0x60], R0 ;  /* 0x0000600001007387 */ /* 0x0001e80000100800 */
[----:B0-----:R-:W3:Y:S01]  /*9010*/  LDL.LU R0, [R1+0x58] ;  /* 0x0000580001007983 */ /* 0x001ee20000300800 */
[----:B--2---:R-:W-:Y:S01]  /*9020*/  @!P1 IMAD.MOV R28, RZ, RZ, -R28 ;  /* 0x000000ffff1c9224 */ /* 0x004fe200078e0a1c */
[----:B------:R-:W-:Y:S02]  /*9030*/  ISETP.GE.AND P3, PT, R61, RZ, PT ;  /* 0x000000ff3d00720c */ /* 0x000fe40003f66270 */
[----:B------:R-:W2:Y:S04]  /*9040*/  LDL R61, [R1+0x1470] ;  /* 0x00147000013d7983 */ /* 0x000ea80000100800 */
[----:B------:R0:W-:Y:S04]  /*9050*/  STL [R1+0x5c], R28 ;  /* 0x00005c1c01007387 */ /* 0x0001e80000100800 */
[----:B0-----:R-:W2:Y:S01]  /*9060*/  LDL.LU R28, [R1+0x54] ;  /* 0x00005400011c7983 */ /* 0x001ea20000300800 */
[----:B------:R-:W-:-:S03]  /*9070*/  ISETP.GE.AND P1, PT, R7, RZ, PT ;  /* 0x000000ff0700720c */ /* 0x000fc60003f26270 */
[----:B------:R-:W4:Y:S01]  /*9080*/  LDL R7, [R1+0x146c] ;  /* 0x00146c0001077983 */ /* 0x000f220000100800 */
[----:B---3--:R-:W-:-:S05]  /*9090*/  @!P2 IMAD.MOV R0, RZ, RZ, -R0 ;  /* 0x000000ffff00a224 */ /* 0x008fca00078e0a00 */
[----:B------:R0:W-:Y:S01]  /*90a0*/  STL [R1+0x58], R0 ;  /* 0x0000580001007387 */ /* 0x0001e20000100800 */
[----:B------:R-:W-:-:S03]  /*90b0*/  ISETP.GE.AND P2, PT, R29, RZ, PT ;  /* 0x000000ff1d00720c */ /* 0x000fc60003f46270 */
[----:B0-----:R-:W3:Y:S04]  /*90c0*/  LDL.LU R0, [R1+0x50] ;  /* 0x0000500001007983 */ /* 0x001ee80000300800 */
[----:B------:R-:W4:Y:S01]  /*90d0*/  LDL R29, [R1+0x1468] ;  /* 0x00146800011d7983 */ /* 0x000f220000100800 */
[----:B--2---:R-:W-:Y:S01]  /*90e0*/  @!P4 IMAD.MOV R28, RZ, RZ, -R28 ;  /* 0x000000ffff1cc224 */ /* 0x004fe200078e0a1c */
[----:B------:R-:W-:Y:S02]  /*90f0*/  ISETP.GE.AND P4, PT, R5, RZ, PT ;  /* 0x000000ff0500720c */ /* 0x000fe40003f86270 */
[----:B------:R-:W2:Y:S04]  /*9100*/  LDL.LU R5, [R1+0x4c] ;  /* 0x00004c0001057983 */ /* 0x000ea80000300800 */
[----:B------:R0:W-:Y:S04]  /*9110*/  STL [R1+0x54], R28 ;  /* 0x0000541c01007387 */ /* 0x0001e80000100800 */
[----:B0-----:R-:W5:Y:S01]  /*9120*/  LDL R28, [R1+0x1464] ;  /* 0x00146400011c7983 */ /* 0x001f620000100800 */
[----:B---3--:R-:W-:-:S05]  /*9130*/  @!P5 IMAD.MOV R0, RZ, RZ, -R0 ;  /* 0x000000ffff00d224 */ /* 0x008fca00078e0a00 */
[----:B------:R0:W-:Y:S01]  /*9140*/  STL [R1+0x50], R0 ;  /* 0x0000500001007387 */ /* 0x0001e20000100800 */
[----:B----4-:R-:W-:Y:S02]  /*9150*/  ISETP.GE.AND P5, PT, R6, RZ, PT ;  /* 0x000000ff0600720c */ /* 0x010fe40003fa6270 */
[----:B--2---:R-:W-:Y:S02]  /*9160*/  @!P3 IADD3 R5, -R5, RZ, RZ ;  /* 0x000000ff0505b210 */ /* 0x004fe40007ffe1ff */
[----:B------:R-:W-:Y:S01]  /*9170*/  ISETP.GE.AND P3, PT, R3, RZ, PT ;  /* 0x000000ff0300720c */ /* 0x000fe20003f66270 */
[----:B0-----:R-:W2:Y:S04]  /*9180*/  LDL.LU R0, [R1+0x48] ;  /* 0x0000480001007983 */ /* 0x001ea80000300800 */
[----:B------:R-:W3:Y:S04]  /*9190*/  LDL R6, [R1+0x1460] ;  /* 0x0014600001067983 */ /* 0x000ee80000100800 */
[----:B------:R-:W4:Y:S04]  /*91a0*/  LDL.LU R3, [R1+0x44] ;  /* 0x0000440001037983 */ /* 0x000f280000300800 */
[----:B------:R0:W-:Y:S04]  /*91b0*/  STL [R1+0x4c], R5 ;  /* 0x00004c0501007387 */ /* 0x0001e80000100800 */
[----:B0-----:R-:W3:Y:S01]  /*91c0*/  LDL R5, [R1+0x145c] ;  /* 0x00145c0001057983 */ /* 0x001ee20000100800 */
[----:B--2---:R-:W-:Y:S01]  /*91d0*/  @!P1 IMAD.MOV R0, RZ, RZ, -R0 ;  /* 0x000000ffff009224 */ /* 0x004fe200078e0a00 */
[----:B-----5:R-:W-:-:S04]  /*91e0*/  ISETP.GE.AND P1, PT, R4, RZ, PT ;  /* 0x000000ff0400720c */ /* 0x020fc80003f26270 */
[----:B------:R0:W-:Y:S01]  /*91f0*/  STL [R1+0x48], R0 ;  /* 0x0000480001007387 */ /* 0x0001e20000100800 */
[----:B----4-:R-:W-:-:S03]  /*9200*/  @!P2 IMAD.MOV R3, RZ, RZ, -R3 ;  /* 0x000000ffff03a224 */ /* 0x010fc600078e0a03 */
[----:B0-----:R-:W2:Y:S04]  /*9210*/  LDL.LU R0, [R1+0x40] ;  /* 0x0000400001007983 */ /* 0x001ea80000300800 */
[----:B------:R-:W4:Y:S04]  /*9220*/  LDL R4, [R1+0x1458] ;  /* 0x0014580001047983 */ /* 0x000f280000100800 */
[----:B------:R0:W-:Y:S04]  /*9230*/  STL [R1+0x44], R3 ;  /* 0x0000440301007387 */ /* 0x0001e80000100800 */
[----:B0-----:R-:W5:Y:S04]  /*9240*/  LDL R3, [R1+0x1454] ;  /* 0x0014540001037983 */ /* 0x001f680000100800 */
[----:B------:R-:W3:Y:S01]  /*9250*/  LDL.LU R30, [R1+0x3c] ;  /* 0x00003c00011e7983 */ /* 0x000ee20000300800 */
[----:B------:R-:W-:-:S03]  /*9260*/  ISETP.GE.AND P2, PT, R2, RZ, PT ;  /* 0x000000ff0200720c */ /* 0x000fc60003f46270 */
[----:B------:R-:W4:Y:S01]  /*9270*/  LDL R2, [R1+0x144c] ;  /* 0x00144c0001027983 */ /* 0x000f220000100800 */
[----:B--2---:R-:W-:Y:S01]  /*9280*/  @!P4 IMAD.MOV R0, RZ, RZ, -R0 ;  /* 0x000000ffff00c224 */ /* 0x004fe200078e0a00 */
[----:B------:R-:W-:-:S04]  /*9290*/  ISETP.GE.AND P4, PT, R61, RZ, PT ;  /* 0x000000ff3d00720c */ /* 0x000fc80003f86270 */
[----:B------:R0:W-:Y:S04]  /*92a0*/  STL [R1+0x40], R0 ;  /* 0x0000400001007387 */ /* 0x0001e80000100800 */
[----:B0-----:R-:W2:Y:S04]  /*92b0*/  LDL.LU R0, [R1+0x38] ;  /* 0x0000380001007983 */ /* 0x001ea80000300800 */
[----:B------:R-:W4:Y:S01]  /*92c0*/  LDL R61, [R1+0x1450] ;  /* 0x00145000013d7983 */ /* 0x000f220000100800 */
[----:B---3--:R-:W-:Y:S01]  /*92d0*/  @!P5 IMAD.MOV R30, RZ, RZ, -R30 ;  /* 0x000000ffff1ed224 */ /* 0x008fe200078e0a1e */
[----:B------:R-:W-:-:S02]  /*92e0*/  ISETP.GE.AND P5, PT, R7, RZ, PT ;  /* 0x000000ff0700720c */ /* 0x000fc40003fa6270 */
[----:B------:R-:W3:Y:S04]  /*92f0*/  LDL R31, [R1+0x1444] ;  /* 0x00144400011f7983 */ /* 0x000ee80000100800 */
[----:B------:R-:W3:Y:S04]  /*9300*/  LDL.LU R7, [R1+0x34] ;  /* 0x0000340001077983 */ /* 0x000ee80000300800 */
[----:B------:R0:W-:Y:S04]  /*9310*/  STL [R1+0x3c], R30 ;  /* 0x00003c1e01007387 */ /* 0x0001e80000100800 */
[----:B0-----:R-:W4:Y:S01]  /*9320*/  LDL R30, [R1+0x1448] ;  /* 0x00144800011e7983 */ /* 0x001f220000100800 */
[----:B--2---:R-:W-:Y:S01]  /*9330*/  @!P3 IMAD.MOV R0, RZ, RZ, -R0 ;  /* 0x000000ffff00b224 */ /* 0x004fe200078e0a00 */
[----:B------:R-:W-:-:S02]  /*9340*/  ISETP.GE.AND P3, PT, R29, RZ, PT ;  /* 0x000000ff1d00720c */ /* 0x000fc40003f66270 */
[----:B------:R-:W2:Y:S04]  /*9350*/  LDL.LU R29, [R1+0x30] ;  /* 0x00003000011d7983 */ /* 0x000ea80000300800 */
[----:B------:R0:W-:Y:S01]  /*9360*/  STL [R1+0x38], R0 ;  /* 0x0000380001007387 */ /* 0x0001e20000100800 */
[----:B---3--:R-:W-:Y:S01]  /*9370*/  @!P1 IMAD.MOV R7, RZ, RZ, -R7 ;  /* 0x000000ffff079224 */ /* 0x008fe200078e0a07 */
[----:B------:R-:W-:Y:S02]  /*9380*/  ISETP.GE.AND P1, PT, R28, RZ, PT ;  /* 0x000000ff1c00720c */ /* 0x000fe40003f26270 */
[----:B0-----:R-:W3:Y:S04]  /*9390*/  LDL R0, [R1+0x143c] ;  /* 0x00143c0001007983 */ /* 0x001ee80000100800 */
[----:B------:R0:W-:Y:S04]  /*93a0*/  STL [R1+0x34], R7 ;  /* 0x0000340701007387 */ /* 0x0001e80000100800 */
[----:B0-----:R-:W3:Y:S04]  /*93b0*/  LDL.LU R7, [R1+0x175c] ;  /* 0x00175c0001077983 */ /* 0x001ee80000300800 */
[----:B------:R-:W3:Y:S01]  /*93c0*/  LDL.LU R28, [R1+0x2c] ;  /* 0x00002c00011c7983 */ /* 0x000ee20000300800 */
[----:B--2---:R-:W-:Y:S01]  /*93d0*/  @!P2 IMAD.MOV R29, RZ, RZ, -R29 ;  /* 0x000000ffff1da224 */ /* 0x004fe200078e0a1d */
[----:B------:R-:W-:-:S04]  /*93e0*/  ISETP.GE.AND P2, PT, R6, RZ, PT ;  /* 0x000000ff0600720c */ /* 0x000fc80003f46270 */
[----:B------:R0:W-:Y:S04]  /*93f0*/  STL [R1+0x30], R29 ;  /* 0x0000301d01007387 */ /* 0x0001e80000100800 */
[----:B0-----:R-:W2:Y:S04]  /*9400*/  LDL R29, [R1+0x1440] ;  /* 0x00144000011d7983 */ /* 0x001ea80000100800 */
[----:B------:R-:W2:Y:S01]  /*9410*/  LDL.LU R6, [R1+0x28] ;  /* 0x0000280001067983 */ /* 0x000ea20000300800 */
[----:B---3--:R-:W-:Y:S01]  /*9420*/  @!P4 IMAD.MOV R28, RZ, RZ, -R28 ;  /* 0x000000ffff1cc224 */ /* 0x008fe200078e0a1c */
[----:B------:R-:W-:-:S02]  /*9430*/  ISETP.GE.AND P4, PT, R5, RZ, PT ;  /* 0x000000ff0500720c */ /* 0x000fc40003f86270 */
[----:B------:R-:W3:Y:S04]  /*9440*/  LDL.LU R5, [R1+0x24] ;  /* 0x0000240001057983 */ /* 0x000ee80000300800 */
[----:B------:R0:W-:Y:S04]  /*9450*/  STL [R1+0x2c], R28 ;  /* 0x00002c1c01007387 */ /* 0x0001e80000100800 */
[----:B0-----:R-:W5:Y:S01]  /*9460*/  LDL R28, [R1+0x1434] ;  /* 0x00143400011c7983 */ /* 0x001f620000100800 */
[----:B--2---:R-:W-:Y:S01]  /*9470*/  @!P5 IMAD.MOV R6, RZ, RZ, -R6 ;  /* 0x000000ffff06d224 */ /* 0x004fe200078e0a06 */
[----:B----4-:R-:W-:-:S04]  /*9480*/  ISETP.GE.AND P5, PT, R4, RZ, PT ;  /* 0x000000ff0400720c */ /* 0x010fc80003fa6270 */
[----:B------:R0:W-:Y:S04]  /*9490*/  STL [R1+0x28], R6 ;  /* 0x0000280601007387 */ /* 0x0001e80000100800 */
[----:B0-----:R-:W2:Y:S01]  /*94a0*/  LDL.LU R6, [R1+0x1758] ;  /* 0x0017580001067983 */ /* 0x001ea20000300800 */
[----:B---3--:R-:W-:Y:S01]  /*94b0*/  @!P3 IMAD.MOV R5, RZ, RZ, -R5 ;  /* 0x000000ffff05b224 */ /* 0x008fe200078e0a05 */
[----:B-----5:R-:W-:Y:S02]  /*94c0*/  ISETP.GE.AND P3, PT, R3, RZ, PT ;  /* 0x000000ff0300720c */ /* 0x020fe40003f66270 */
[----:B------:R-:W3:Y:S04]  /*94d0*/  LDL.LU R4, [R1+0x20] ;  /* 0x0000200001047983 */ /* 0x000ee80000300800 */
[----:B------:R0:W-:Y:S04]  /*94e0*/  STL [R1+0x24], R5 ;  /* 0x0000240501007387 */ /* 0x0001e80000100800 */
[----:B0-----:R-:W4:Y:S04]  /*94f0*/  LDL.LU R5, [R1+0x1754] ;  /* 0x0017540001057983 */ /* 0x001f280000300800 */
[----:B------:R-:W5:Y:S01]  /*9500*/  LDL.LU R3, [R1+0x1c] ;  /* 0x00001c0001037983 */ /* 0x000f620000300800 */
[----:B---3--:R-:W-:Y:S01]  /*9510*/  @!P1 IMAD.MOV R4, RZ, RZ, -R4 ;  /* 0x000000ffff049224 */ /* 0x008fe200078e0a04 */
[----:B------:R-:W-:-:S04]  /*9520*/  ISETP.GE.AND P1, PT, R2, RZ, PT ;  /* 0x000000ff0200720c */ /* 0x000fc80003f26270 */
[----:B------:R0:W-:Y:S04]  /*9530*/  STL [R1+0x20], R4 ;  /* 0x0000200401007387 */ /* 0x0001e80000100800 */
[----:B0-----:R-:W3:Y:S01]  /*9540*/  LDL.LU R4, [R1+0x1750] ;  /* 0x0017500001047983 */ /* 0x001ee20000300800 */
[----:B-----5:R-:W-:-:S03]  /*9550*/  @!P2 IMAD.MOV R3, RZ, RZ, -R3 ;  /* 0x000000ffff03a224 */ /* 0x020fc600078e0a03 */
[----:B------:R-:W5:Y:S01]  /*9560*/  LDL.LU R2, [R1+0x18] ;  /* 0x0000180001027983 */ /* 0x000f620000300800 */
[----:B------:R-:W-:-:S03]  /*9570*/  ISETP.GE.AND P2, PT, R61, RZ, PT ;  /* 0x000000ff3d00720c */ /* 0x000fc60003f46270 */
[----:B------:R0:W-:Y:S04]  /*9580*/  STL [R1+0x1c], R3 ;  /* 0x00001c0301007387 */ /* 0x0001e80000100800 */
[----:B0-----:R-:W2:Y:S04]  /*9590*/  LDL.LU R3, [R1+0x174c] ;  /* 0x00174c0001037983 */ /* 0x001ea80000300800 */
[----:B------:R-:W2:Y:S01]  /*95a0*/  LDL.LU R61, [R1+0x14] ;  /* 0x00001400013d7983 */ /* 0x000ea20000300800 */
[----:B-----5:R-:W-:Y:S01]  /*95b0*/  @!P4 IMAD.MOV R2, RZ, RZ, -R2 ;  /* 0x000000ffff02c224 */ /* 0x020fe200078e0a02 */
[----:B------:R-:W-:-:S04]  /*95c0*/  ISETP.GE.AND P4, PT, R31, RZ, PT ;  /* 0x000000ff1f00720c */ /* 0x000fc80003f86270 */
[----:B------:R0:W-:Y:S04]  /*95d0*/  STL [R1+0x18], R2 ;  /* 0x0000180201007387 */ /* 0x0001e80000100800 */
[----:B0-----:R-:W5:Y:S01]  /*95e0*/  LDL.LU R2, [R1+0x1748] ;  /* 0x0017480001027983 */ /* 0x001f620000300800 */
[----:B--2---:R-:W-:-:S03]  /*95f0*/  @!P5 IMAD.MOV R61, RZ, RZ, -R61 ;  /* 0x000000ffff3dd224 */ /* 0x004fc600078e0a3d */
[----:B------:R-:W2:Y:S01]  /*9600*/  LDL.LU R31, [R1+0x10] ;  /* 0x00001000011f7983 */ /* 0x000ea20000300800 */
[----:B------:R-:W-:-:S03]  /*9610*/  ISETP.GE.AND P5, PT, R30, RZ, PT ;  /* 0x000000ff1e00720c */ /* 0x000fc60003fa6270 */
[----:B------:R0:W-:Y:S04]  /*9620*/  STL [R1+0x14], R61 ;  /* 0x0000143d01007387 */ /* 0x0001e80000100800 */
[----:B0-----:R-:W3:Y:S04]  /*9630*/  LDL.LU R61, [R1+0x1744] ;  /* 0x00174400013d7983 */ /* 0x001ee80000300800 */
[----:B------:R-:W3:Y:S01]  /*9640*/  LDL.LU R30, [R1+0xc] ;  /* 0x00000c00011e7983 */ /* 0x000ee20000300800 */
[----:B--2---:R-:W-:-:S05]  /*9650*/  @!P3 IMAD.MOV R31, RZ, RZ, -R31 ;  /* 0x000000ffff1fb224 */ /* 0x004fca00078e0a1f */
[----:B------:R0:W-:Y:S04]  /*9660*/  STL [R1+0x10], R31 ;  /* 0x0000101f01007387 */ /* 0x0001e80000100800 */
[----:B0-----:R-:W2:Y:S01]  /*9670*/  LDL.LU R31, [R1+0x8] ;  /* 0x00000800011f7983 */ /* 0x001ea20000300800 */
[----:B---3--:R-:W-:Y:S01]  /*9680*/  @!P1 IMAD.MOV R30, RZ, RZ, -R30 ;  /* 0x000000ffff1e9224 */ /* 0x008fe200078e0a1e */
[----:B------:R-:W-:-:S04]  /*9690*/  ISETP.GE.AND P1, PT, R29, RZ, PT ;  /* 0x000000ff1d00720c */ /* 0x000fc80003f26270 */
[----:B------:R0:W-:Y:S04]  /*96a0*/  STL [R1+0x16c8], R30 ;  /* 0x0016c81e01007387 */ /* 0x0001e80000100800 */
[----:B0-----:R-:W3:Y:S04]  /*96b0*/  LDL R30, [R1+0x1430] ;  /* 0x00143000011e7983 */ /* 0x001ee80000100800 */
[----:B------:R-:W3:Y:S01]  /*96c0*/  LDL.LU R29, [R1+0x4] ;  /* 0x00000400011d7983 */ /* 0x000ee20000300800 */
[----:B------:R-:W-:-:S03]  /*96d0*/  ISETP.GE.AND P3, PT, R0, RZ, PT ;  /* 0x000000ff0000720c */ /* 0x000fc60003f66270 */
[----:B------:R-:W4:Y:S01]  /*96e0*/  LDL R0, [R1+0x141c] ;  /* 0x00141c0001007983 */ /* 0x000f220000100800 */
[----:B--2---:R-:W-:Y:S01]  /*96f0*/  @!P2 IMAD.MOV R31, RZ, RZ, -R31 ;  /* 0x000000ffff1fa224 */ /* 0x004fe200078e0a1f */
[----:B------:R-:W-:-:S04]  /*9700*/  ISETP.GE.AND P2, PT, R28, RZ, PT ;  /* 0x000000ff1c00720c */ /* 0x000fc80003f46270 */
[----:B------:R0:W-:Y:S04]  /*9710*/  STL [R1+0x16cc], R31 ;  /* 0x0016cc1f01007387 */ /* 0x0001e80000100800 */
[----:B0-----:R-:W2:Y:S04]  /*9720*/  LDL R31, [R1+0x142c] ;  /* 0x00142c00011f7983 */ /* 0x001ea80000100800 */
[----:B------:R-:W2:Y:S01]  /*9730*/  LDL.LU R28, [R1] ;  /* 0x00000000011c7983 */ /* 0x000ea20000300800 */
[----:B---3--:R-:W-:-:S05]  /*9740*/  @!P4 IMAD.MOV R29, RZ, RZ, -R29 ;  /* 0x000000ffff1dc224 */ /* 0x008fca00078e0a1d */
[----:B------:R0:W-:Y:S04]  /*9750*/  STL [R1+0x16d0], R29 ;  /* 0x0016d01d01007387 */ /* 0x0001e80000100800 */
[----:B0-----:R-:W3:Y:S01]  /*9760*/  LDL R29, [R1+0x1438] ;  /* 0x00143800011d7983 */ /* 0x001ee20000100800 */
[----:B------:R-:W-:Y:S02]  /*9770*/  @!P3 IMAD.MOV R61, RZ, RZ, -R61 ;  /* 0x000000ffff3db224 */ /* 0x000fe400078e0a3d */
[----:B-----5:R-:W-:Y:S01]  /*9780*/  @!P1 IMAD.MOV R2, RZ, RZ, -R2 ;  /* 0x000000ffff029224 */ /* 0x020fe200078e0a02 */
[----:B------:R-:W-:Y:S01]  /*9790*/  ISETP.GE.AND P3, PT, R30, RZ, PT ;  /* 0x000000ff1e00720c */ /* 0x000fe20003f66270 */
[----:B--2---:R-:W-:Y:S01]  /*97a0*/  @!P5 IMAD.MOV R28, RZ, RZ, -R28 ;  /* 0x000000ffff1cd224 */ /* 0x004fe200078e0a1c */
[----:B------:R-:W-:-:S02]  /*97b0*/  ISETP.GE.AND P5, PT, R31, RZ, PT ;  /* 0x000000ff1f00720c */ /* 0x000fc40003fa6270 */
[----:B---3--:R-:W-:Y:S02]  /*97c0*/  ISETP.GE.AND P4, PT, R29, RZ, PT ;  /* 0x000000ff1d00720c */ /* 0x008fe40003f86270 */
[----:B------:R-:W2:Y:S04]  /*97d0*/  LDL R29, [R1+0x1414] ;  /* 0x00141400011d7983 */ /* 0x000ea80000100800 */
[----:B------:R0:W-:Y:S04]  /*97e0*/  STL [R1+0x16d4], R28 ;  /* 0x0016d41c01007387 */ /* 0x0001e80000100800 */
[----:B------:R-:W3:Y:S04]  /*97f0*/  LDL R31, [R1+0x1418] ;  /* 0x00141800011f7983 */ /* 0x000ee80000100800 */
[----:B0-----:R-:W5:Y:S04]  /*9800*/  LDL R28, [R1+0x1420] ;  /* 0x00142000011c7983 */ /* 0x001f680000100800 */
[----:B------:R0:W-:Y:S04]  /*9810*/  STL [R1+0x16d8], R61 ;  /* 0x0016d83d01007387 */ /* 0x0001e80000100800 */
[----:B------:R-:W3:Y:S04]  /*9820*/  LDL R30, [R1+0x140c] ;  /* 0x00140c00011e7983 */ /* 0x000ee80000100800 */
[----:B0-----:R-:W3:Y:S04]  /*9830*/  LDL R61, [R1+0x1428] ;  /* 0x00142800013d7983 */ /* 0x001ee80000100800 */
[----:B------:R0:W-:Y:S04]  /*9840*/  STL [R1+0x16dc], R2 ;  /* 0x0016dc0201007387 */ /* 0x0001e80000100800 */
[----:B0-----:R-:W3:Y:S01]  /*9850*/  LDL R2, [R1+0x1424] ;  /* 0x0014240001027983 */ /* 0x001ee20000100800 */
[----:B------:R-:W-:-:S02]  /*9860*/  @!P2 IMAD.MOV R3, RZ, RZ, -R3 ;  /* 0x000000ffff03a224 */ /* 0x000fc400078e0a03 */
[----:B------:R-:W-:Y:S01]  /*9870*/  @!P4 IMAD.MOV R4, RZ, RZ, -R4 ;  /* 0x000000ffff04c224 */ /* 0x000fe200078e0a04 */
[----:B----4-:R-:W-:Y:S01]  /*9880*/  ISETP.GE.AND P4, PT, R0, RZ, PT ;  /* 0x000000ff0000720c */ /* 0x010fe20003f86270 */
[----:B------:R-:W-:Y:S02]  /*9890*/  @!P5 IMAD.MOV R5, RZ, RZ, -R5 ;  /* 0x000000ffff05d224 */ /* 0x000fe400078e0a05 */
[----:B------:R-:W-:Y:S01]  /*98a0*/  @!P3 IMAD.MOV R6, RZ, RZ, -R6 ;  /* 0x000000ffff06b224 */ /* 0x000fe200078e0a06 */
[----:B--2---:R-:W-:Y:S02]  /*98b0*/  ISETP.GE.AND P3, PT, R29, RZ, PT ;  /* 0x000000ff1d00720c */ /* 0x004fe40003f66270 */
[----:B-----5:R-:W-:Y:S02]  /*98c0*/  ISETP.GE.AND P5, PT, R28, RZ, PT ;  /* 0x000000ff1c00720c */ /* 0x020fe40003fa6270 */
[----:B---3--:R-:W-:Y:S02]  /*98d0*/  ISETP.GE.AND P2, PT, R61, RZ, PT ;  /* 0x000000ff3d00720c */ /* 0x008fe40003f46270 */
[----:B------:R-:W-:-:S02]  /*98e0*/  ISETP.GE.AND P1, PT, R2, RZ, PT ;  /* 0x000000ff0200720c */ /* 0x000fc40003f26270 */
[----:B------:R-:W2:Y:S04]  /*98f0*/  LDL R2, [R1+0x1410] ;  /* 0x0014100001027983 */ /* 0x000ea80000100800 */
[----:B------:R0:W-:Y:S04]  /*9900*/  STL [R1+0x16e0], R3 ;  /* 0x0016e00301007387 */ /* 0x0001e80000100800 */
[----:B------:R-:W3:Y:S04]  /*9910*/  LDL R61, [R1+0x1404] ;  /* 0x00140400013d7983 */ /* 0x000ee80000100800 */
[----:B------:R1:W-:Y:S04]  /*9920*/  STL [R1+0x16e4], R4 ;  /* 0x0016e40401007387 */ /* 0x0003e80000100800 */
[----:B------:R-:W4:Y:S01]  /*9930*/  LDL R0, [R1+0x1408] ;  /* 0x0014080001007983 */ /* 0x000f220000100800 */
[----:B------:R-:W-:-:S03]  /*9940*/  @!P1 IMAD.MOV R7, RZ, RZ, -R7 ;  /* 0x000000ffff079224 */ /* 0x000fc600078e0a07 */
[----:B------:R-:W-:Y:S01]  /*9950*/  STL [R1+0x16e8], R5 ;  /* 0x0016e80501007387 */ /* 0x000fe20000100800 */
[----:B------:R-:W-:-:S03]  /*9960*/  ISETP.GE.AND P1, PT, R31, RZ, PT ;  /* 0x000000ff1f00720c */ /* 0x000fc60003f26270 */
[----:B------:R-:W5:Y:S01]  /*9970*/  LDL R28, [R1+0x13fc] ;  /* 0x0013fc00011c7983 */ /* 0x000f620000100800 */
[----:B------:R-:W-:-:S03]  /*9980*/  @!P2 IMAD.MOV R8, RZ, RZ, -R8 ;  /* 0x000000ffff08a224 */ /* 0x000fc600078e0a08 */
[----:B------:R0:W-:Y:S04]  /*9990*/  STL [R1+0x16ec], R6 ;  /* 0x0016ec0601007387 */ /* 0x0001e80000100800 */
[----:B------:R-:W5:Y:S04]  /*99a0*/  LDL R29, [R1+0x1400] ;  /* 0x00140000011d7983 */ /* 0x000f680000100800 */
[----:B------:R-:W-:Y:S04]  /*99b0*/  STL [R1+0x16f0], R7 ;  /* 0x0016f00701007387 */ /* 0x000fe80000100800 */
[----:B------:R-:W5:Y:S01]  /*99c0*/  LDL R31, [R1+0x13f4] ;  /* 0x0013f400011f7983 */ /* 0x000f620000100800 */
[----:B------:R-:W-:-:S03]  /*99d0*/  ISETP.GE.AND P2, PT, R30, RZ, PT ;  /* 0x000000ff1e00720c */ /* 0x000fc60003f46270 */
[----:B------:R-:W-:Y:S04]  /*99e0*/  STL [R1+0x16f4], R8 ;  /* 0x0016f40801007387 */ /* 0x000fe80000100800 */
[----:B------:R-:W5:Y:S01]  /*99f0*/  LDL R30, [R1+0x13f8] ;  /* 0x0013f800011e7983 */ /* 0x000f620000100800 */
[----:B------:R-:W-:Y:S02]  /*9a00*/  @!P4 IMAD.MOV R9, RZ, RZ, -R9 ;  /* 0x000000ffff09c224 */ /* 0x000fe400078e0a09 */
[----:B------:R-:W-:-:S03]  /*9a10*/  @!P5 IMAD.MOV R10, RZ, RZ, -R10 ;  /* 0x000000ffff0ad224 */ /* 0x000fc600078e0a0a */
[----:B------:R-:W-:Y:S01]  /*9a20*/  STL [R1+0x16f8], R9 ;  /* 0x0016f80901007387 */ /* 0x000fe20000100800 */
[----:B------:R-:W-:Y:S02]  /*9a30*/  @!P3 IMAD.MOV R11, RZ, RZ, -R11 ;  /* 0x000000ffff0bb224 */ /* 0x000fe400078e0a0b */
[----:B------:R-:W-:Y:S02]  /*9a40*/  @!P1 IMAD.MOV R12, RZ, RZ, -R12 ;  /* 0x000000ffff0c9224 */ /* 0x000fe400078e0a0c */
[----:B------:R-:W-:Y:S01]  /*9a50*/  @!P2 IMAD.MOV R13, RZ, RZ, -R13 ;  /* 0x000000ffff0da224 */ /* 0x000fe200078e0a0d */
[----:B--2---:R-:W-:Y:S02]  /*9a60*/  ISETP.GE.AND P4, PT, R2, RZ, PT ;  /* 0x000000ff0200720c */ /* 0x004fe40003f86270 */
[----:B------:R-:W2:Y:S04]  /*9a70*/  LDL R2, [R1+0x13ec] ;  /* 0x0013ec0001027983 */ /* 0x000ea80000100800 */
[----:B------:R-:W-:Y:S01]  /*9a80*/  STL [R1+0x16fc], R10 ;  /* 0x0016fc0a01007387 */ /* 0x000fe20000100800 */
[----:B---3--:R-:W-:-:S03]  /*9a90*/  ISETP.GE.AND P5, PT, R61, RZ, PT ;  /* 0x000000ff3d00720c */ /* 0x008fc60003fa6270 */
[----:B------:R-:W3:Y:S04]  /*9aa0*/  LDL R61, [R1+0x13f0] ;  /* 0x0013f000013d7983 */ /* 0x000ee80000100800 */
[----:B------:R-:W-:Y:S01]  /*9ab0*/  STL [R1+0x1700], R11 ;  /* 0x0017000b01007387 */ /* 0x000fe20000100800 */
[----:B----4-:R-:W-:-:S03]  /*9ac0*/  ISETP.GE.AND P3, PT, R0, RZ, PT ;  /* 0x000000ff0000720c */ /* 0x010fc60003f66270 */
[----:B------:R-:W4:Y:S01]  /*9ad0*/  LDL R0, [R1+0x13e8] ;  /* 0x0013e80001007983 */ /* 0x000f220000100800 */
[----:B------:R-:W-:-:S03]  /*9ae0*/  @!P4 IMAD.MOV R14, RZ, RZ, -R14 ;  /* 0x000000ffff0ec224 */ /* 0x000fc600078e0a0e */
[----:B------:R-:W-:Y:S01]  /*9af0*/  STL [R1+0x1704], R12 ;  /* 0x0017040c01007387 */ /* 0x000fe20000100800 */
[----:B-----5:R-:W-:-:S03]  /*9b00*/  ISETP.GE.AND P1, PT, R28, RZ, PT ;  /* 0x000000ff1c00720c */ /* 0x020fc60003f26270 */
[----:B------:R-:W5:Y:S01]  /*9b10*/  LDL R28, [R1+0x13e4] ;  /* 0x0013e400011c7983 */ /* 0x000f620000100800 */
[----:B------:R-:W-:-:S03]  /*9b20*/  @!P5 IMAD.MOV R15, RZ, RZ, -R15 ;  /* 0x000000ffff0fd224 */ /* 0x000fc600078e0a0f */
[----:B------:R-:W-:Y:S01]  /*9b30*/  STL [R1+0x1708], R13 ;  /* 0x0017080d01007387 */ /* 0x000fe20000100800 */
[----:B------:R-:W-:-:S03]  /*9b40*/  ISETP.GE.AND P2, PT, R29, RZ, PT ;  /* 0x000000ff1d00720c */ /* 0x000fc60003f46270 */
[----:B------:R-:W5:Y:S04]  /*9b50*/  LDL R29, [R1+0x13dc] ;  /* 0x0013dc00011d7983 */ /* 0x000f680000100800 */
[----:B------:R-:W-:Y:S01]  /*9b60*/  STL [R1+0x170c], R14 ;  /* 0x00170c0e01007387 */ /* 0x000fe20000100800 */
[----:B------:R-:W-:-:S03]  /*9b70*/  ISETP.GE.AND P4, PT, R31, RZ, PT ;  /* 0x000000ff1f00720c */ /* 0x000fc60003f86270 */
[----:B------:R-:W5:Y:S04]  /*9b80*/  LDL R31, [R1+0x13e0] ;  /* 0x0013e000011f7983 */ /* 0x000f680000100800 */
[----:B------:R-:W-:Y:S01]  /*9b90*/  STL [R1+0x1710], R15 ;  /* 0x0017100f01007387 */ /* 0x000fe20000100800 */
[----:B------:R-:W-:-:S03]  /*9ba0*/  ISETP.GE.AND P5, PT, R30, RZ, PT ;  /* 0x000000ff1e00720c */ /* 0x000fc60003fa6270 */
[----:B------:R-:W5:Y:S01]  /*9bb0*/  LDL R30, [R1+0x13d8] ;  /* 0x0013d800011e7983 */ /* 0x000f620000100800 */
[----:B------:R-:W-:Y:S02]  /*9bc0*/  @!P3 IMAD.MOV R16, RZ, RZ, -R16 ;  /* 0x000000ffff10b224 */ /* 0x000fe400078e0a10 */
[----:B------:R-:W-:Y:S02]  /*9bd0*/  @!P1 IMAD.MOV R17, RZ, RZ, -R17 ;  /* 0x000000ffff119224 */ /* 0x000fe400078e0a11 */
[----:B------:R-:W-:Y:S01]  /*9be0*/  @!P2 IMAD.MOV R18, RZ, RZ, -R18 ;  /* 0x000000ffff12a224 */ /* 0x000fe200078e0a12 */
[----:B------:R-:W-:Y:S01]  /*9bf0*/  STL [R1+0x1714], R16 ;  /* 0x0017141001007387 */ /* 0x000fe20000100800 */
[----:B------:R-:W-:-:S03]  /*9c00*/  @!P4 IMAD.MOV R19, RZ, RZ, -R19 ;  /* 0x000000ffff13c224 */ /* 0x000fc600078e0a13 */
        /* <DEDUP_REMOVED lines=12> */
[----:B------:R-:W-:Y:S01]  /*9cd0*/  STL [R1+0x1724], R20 ;  /* 0x0017241401007387 */ /* 0x000fe20000100800 */
[----:B------:R-:W-:-:S03]  /*9ce0*/  @!P1 IMAD.MOV R22, RZ, RZ, -R22 ;  /* 0x000000ffff169224 */ /* 0x000fc600078e0a16 */
[----:B------:R-:W5:Y:S01]  /*9cf0*/  LDL R28, [R1+0x13c4] ;  /* 0x0013c400011c7983 */ /* 0x000f620000100800 */
[----:B------:R-:W-:-:S03]  /*9d00*/  ISETP.GE.AND P5, PT, R29, RZ, PT ;  /* 0x000000ff1d00720c */ /* 0x000fc60003fa6270 */
[----:B------:R-:W-:Y:S04]  /*9d10*/  STL [R1+0x1728], R21 ;  /* 0x0017281501007387 */ /* 0x000fe80000100800 */
[----:B------:R-:W5:Y:S01]  /*9d20*/  LDL R29, [R1+0x13c8] ;  /* 0x0013c800011d7983 */ /* 0x000f620000100800 */
        /* <DEDUP_REMOVED lines=8> */
[----:B------:R-:W-:Y:S04]  /*9db0*/  STL [R1+0x1730], R23 ;  /* 0x0017301701007387 */ /* 0x000fe80000100800 */
[----:B0-----:R-:W5:Y:S04]  /*9dc0*/  LDL R3, [R1+0x13b4] ;  /* 0x0013b40001037983 */ /* 0x001f680000100800 */
[----:B------:R-:W-:Y:S01]  /*9dd0*/  STL [R1+0x1734], R24 ;  /* 0x0017341801007387 */ /* 0x000fe20000100800 */
[----:B------:R-:W-:-:S02]  /*9de0*/  @!P3 IMAD.MOV R26, RZ, RZ, -R26 ;  /* 0x000000ffff1ab224 */ /* 0x000fc400078e0a1a */
[----:B------:R-:W-:Y:S01]  /*9df0*/  @!P1 IMAD.MOV R27, RZ, RZ, -R27 ;  /* 0x000000ffff1b9224 */ /* 0x000fe200078e0a1b */
[----:B--2---:R-:W-:Y:S02]  /*9e00*/  ISETP.GE.AND P2, PT, R2, RZ, PT ;  /* 0x000000ff0200720c */ /* 0x004fe40003f46270 */
[----:B------:R-:W2:Y:S04]  /*9e10*/  LDL R2, [R1+0x13b8] ;  /* 0x0013b80001027983 */ /* 0x000ea80000100800 */
[----:B------:R-:W-:Y:S01]  /*9e20*/  STL [R1+0x1738], R25 ;  /* 0x0017381901007387 */ /* 0x000fe20000100800 */
[----:B---3--:R-:W-:-:S03]  /*9e30*/  ISETP.GE.AND P4, PT, R61, RZ, PT ;  /* 0x000000ff3d00720c */ /* 0x008fc60003f86270 */
[----:B------:R-:W3:Y:S01]  /*9e40*/  LDL R61, [R1+0x13b0] ;  /* 0x0013b000013d7983 */ /* 0x000ee20000100800 */
[----:B----4-:R-:W-:-:S03]  /*9e50*/  ISETP.GE.AND P5, PT, R0, RZ, PT ;  /* 0x000000ff0000720c */ /* 0x010fc60003fa6270 */
[----:B------:R-:W4:Y:S01]  /*9e60*/  LDL R0, [R1+0x13ac] ;  /* 0x0013ac0001007983 */ /* 0x000f220000100800 */
[----:B------:R-:W-:-:S03]  /*9e70*/  @!P2 IMAD.MOV R32, RZ, RZ, -R32 ;  /* 0x000000ffff20a224 */ /* 0x000fc600078e0a20 */
[----:B------:R-:W-:Y:S01]  /*9e80*/  STL [R1+0x173c], R26 ;  /* 0x00173c1a01007387 */ /* 0x000fe20000100800 */
[----:B-----5:R-:W-:-:S03]  /*9e90*/  ISETP.GE.AND P3, PT, R28, RZ, PT ;  /* 0x000000ff1c00720c */ /* 0x020fc60003f66270 */
[----:B------:R-:W5:Y:S04]  /*9ea0*/  LDL R28, [R1+0x13a4] ;  /* 0x0013a400011c7983 */ /* 0x000f680000100800 */
[----:B------:R-:W-:Y:S01]  /*9eb0*/  STL [R1+0x1740], R27 ;  /* 0x0017401b01007387 */ /* 0x000fe20000100800 */
[----:B------:R-:W-:-:S03]  /*9ec0*/  ISETP.GE.AND P1, PT, R29, RZ, PT ;  /* 0x000000ff1d00720c */ /* 0x000fc60003f26270 */
[----:B------:R-:W5:Y:S01]  /*9ed0*/  LDL R29, [R1+0x13a8] ;  /* 0x0013a800011d7983 */ /* 0x000f620000100800 */
[----:B------:R-:W-:-:S03]  /*9ee0*/  ISETP.GE.AND P2, PT, R31, RZ, PT ;  /* 0x000000ff1f00720c */ /* 0x000fc60003f46270 */
[----:B------:R-:W5:Y:S01]  /*9ef0*/  LDL R31, [R1+0x139c] ;  /* 0x00139c00011f7983 */ /* 0x000f620000100800 */
[----:B------:R-:W-:Y:S02]  /*9f00*/  @!P4 IMAD.MOV R33, RZ, RZ, -R33 ;  /* 0x000000ffff21c224 */ /* 0x000fe400078e0a21 */
[----:B------:R-:W-:Y:S01]  /*9f10*/  @!P5 IMAD.MOV R34, RZ, RZ, -R34 ;  /* 0x000000ffff22d224 */ /* 0x000fe200078e0a22 */
[----:B-1----:R-:W5:Y:S01]  /*9f20*/  LDL R4, [R1+0x1394] ;  /* 0x0013940001047983 */ /* 0x002f620000100800 */
[----:B------:R-:W-:-:S03]  /*9f30*/  ISETP.GE.AND P4, PT, R30, RZ, PT ;  /* 0x000000ff1e00720c */ /* 0x000fc60003f86270 */
[----:B------:R-:W5:Y:S01]  /*9f40*/  LDL R30, [R1+0x13a0] ;  /* 0x0013a000011e7983 */ /* 0x000f620000100800 */
[----:B------:R-:W-:Y:S02]  /*9f50*/  @!P3 IMAD.MOV R35, RZ, RZ, -R35 ;  /* 0x000000ffff23b224 */ /* 0x000fe400078e0a23 */
[----:B------:R-:W-:Y:S01]  /*9f60*/  @!P1 IMAD.MOV R36, RZ, RZ, -R36 ;  /* 0x000000ffff249224 */ /* 0x000fe200078e0a24 */
[----:B------:R-:W5:Y:S01]  /*9f70*/  LDL R6, [R1+0x1364] ;  /* 0x0013640001067983 */ /* 0x000f620000100800 */
[----:B------:R-:W-:-:S03]  /*9f80*/  ISETP.GE.AND P5, PT, R3, RZ, PT ;  /* 0x000000ff0300720c */ /* 0x000fc60003fa6270 */
[----:B------:R-:W5:Y:S04]  /*9f90*/  LDL R5, [R1+0x1368] ;  /* 0x0013680001057983 */ /* 0x000f680000100800 */
[----:B------:R-:W5:Y:S01]  /*9fa0*/  LDL R3, [R1+0x1398] ;  /* 0x0013980001037983 */ /* 0x000f620000100800 */
[----:B------:R-:W-:Y:S02]  /*9fb0*/  @!P2 IMAD.MOV R37, RZ, RZ, -R37 ;  /* 0x000000ffff25a224 */ /* 0x000fe400078e0a25 */
[----:B------:R-:W-:-:S03]  /*9fc0*/  @!P4 IMAD.MOV R38, RZ, RZ, -R38 ;  /* 0x000000ffff26c224 */ /* 0x000fc600078e0a26 */
[----:B------:R-:W-:Y:S01]  /*9fd0*/  @!P5 IMAD.MOV R39, RZ, RZ, -R39 ;  /* 0x000000ffff27d224 */ /* 0x000fe200078e0a27 */
[----:B--2---:R-:W-:Y:S02]  /*9fe0*/  ISETP.GE.AND P3, PT, R2, RZ, PT ;  /* 0x000000ff0200720c */ /* 0x004fe40003f66270 */
[----:B------:R-:W2:Y:S01]  /*9ff0*/  LDL R2, [R1+0x138c] ;  /* 0x00138c0001027983 */ /* 0x000ea20000100800 */
[----:B---3--:R-:W-:-:S03]  /*a000*/  ISETP.GE.AND P2, PT, R61, RZ, PT ;  /* 0x000000ff3d00720c */ /* 0x008fc60003f46270 */
[----:B------:R-:W3:Y:S01]  /*a010*/  LDL R61, [R1+0x1384] ;  /* 0x00138400013d7983 */ /* 0x000ee20000100800 */
[----:B----4-:R-:W-:-:S03]  /*a020*/  ISETP.GE.AND P1, PT, R0, RZ, PT ;  /* 0x000000ff0000720c */ /* 0x010fc60003f26270 */
[----:B------:R-:W4:Y:S03]  /*a030*/  LDL R0, [R1+0x1390] ;  /* 0x0013900001007983 */ /* 0x000f260000100800 */
[----:B------:R-:W-:Y:S01]  /*a040*/  @!P3 IMAD.MOV R40, RZ, RZ, -R40 ;  /* 0x000000ffff28b224 */ /* 0x000fe200078e0a28 */
[----:B-----5:R-:W-:Y:S02]  /*a050*/  ISETP.GE.AND P4, PT, R28, RZ, PT ;  /* 0x000000ff1c00720c */ /* 0x020fe40003f86270 */
[----:B------:R-:W5:Y:S01]  /*a060*/  LDL R28, [R1+0x1388] ;  /* 0x00138800011c7983 */ /* 0x000f620000100800 */
[----:B------:R-:W-:-:S03]  /*a070*/  ISETP.GE.AND P5, PT, R29, RZ, PT ;  /* 0x000000ff1d00720c */ /* 0x000fc60003fa6270 */
[----:B------:R-:W5:Y:S01]  /*a080*/  LDL R29, [R1+0x1380] ;  /* 0x00138000011d7983 */ /* 0x000f620000100800 */
[----:B------:R-:W-:-:S03]  /*a090*/  ISETP.GE.AND P3, PT, R31, RZ, PT ;  /* 0x000000ff1f00720c */ /* 0x000fc60003f66270 */
[----:B------:R-:W5:Y:S01]  /*a0a0*/  LDL R31, [R1+0x137c] ;  /* 0x00137c00011f7983 */ /* 0x000f620000100800 */
[----:B------:R-:W-:Y:S01]  /*a0b0*/  @!P1 IMAD.MOV R41, RZ, RZ, -R41 ;  /* 0x000000ffff299224 */ /* 0x000fe200078e0a29 */
[----:B------:R-:W-:Y:S02]  /*a0c0*/  ISETP.GE.AND P1, PT, R30, RZ, PT ;  /* 0x000000ff1e00720c */ /* 0x000fe40003f26270 */
[----:B------:R-:W5:Y:S01]  /*a0d0*/  LDL R30, [R1+0x1378] ;  /* 0x00137800011e7983 */ /* 0x000f620000100800 */
[----:B------:R-:W-:Y:S01]  /*a0e0*/  @!P2 IMAD.MOV R42, RZ, RZ, -R42 ;  /* 0x000000ffff2aa224 */ /* 0x000fe200078e0a2a */
[----:B------:R-:W-:Y:S01]  /*a0f0*/  ISETP.GE.AND P2, PT, R4, RZ, PT ;  /* 0x000000ff0400720c */ /* 0x000fe20003f46270 */
[----:B------:R-:W-:Y:S01]  /*a100*/  @!P4 IMAD.MOV R43, RZ, RZ, -R43 ;  /* 0x000000ffff2bc224 */ /* 0x000fe200078e0a2b */
[----:B------:R-:W5:Y:S01]  /*a110*/  LDL R4, [R1+0x136c] ;  /* 0x00136c0001047983 */ /* 0x000f620000100800 */
[----:B------:R-:W-:Y:S02]  /*a120*/  @!P5 IMAD.MOV R44, RZ, RZ, -R44 ;  /* 0x000000ffff2cd224 */ /* 0x000fe400078e0a2c */
[----:B------:R-:W-:Y:S01]  /*a130*/  @!P3 IMAD.MOV R45, RZ, RZ, -R45 ;  /* 0x000000ffff2db224 */ /* 0x000fe200078e0a2d */
[----:B------:R-:W-:-:S03]  /*a140*/  ISETP.GE.AND P4, PT, R3, RZ, PT ;  /* 0x000000ff0300720c */ /* 0x000fc60003f86270 */
[----:B------:R-:W-:Y:S01]  /*a150*/  @!P1 IMAD.MOV R46, RZ, RZ, -R46 ;  /* 0x000000ffff2e9224 */ /* 0x000fe200078e0a2e */
[----:B------:R-:W5:Y:S03]  /*a160*/  LDL R3, [R1+0x1370] ;  /* 0x0013700001037983 */ /* 0x000f660000100800 */
[----:B------:R-:W-:-:S06]  /*a170*/  @!P2 IMAD.MOV R47, RZ, RZ, -R47 ;  /* 0x000000ffff2fa224 */ /* 0x000fcc00078e0a2f */
[----:B------:R-:W-:Y:S01]  /*a180*/  @!P4 IMAD.MOV R48, RZ, RZ, -R48 ;  /* 0x000000ffff30c224 */ /* 0x000fe200078e0a30 */
[----:B--2---:R-:W-:Y:S02]  /*a190*/  ISETP.GE.AND P5, PT, R2, RZ, PT ;  /* 0x000000ff0200720c */ /* 0x004fe40003fa6270 */
[----:B---3--:R-:W-:Y:S02]  /*a1a0*/  ISETP.GE.AND P1, PT, R61, RZ, PT ;  /* 0x000000ff3d00720c */ /* 0x008fe40003f26270 */
[----:B----4-:R-:W-:Y:S02]  /*a1b0*/  ISETP.GE.AND P3, PT, R0, RZ, PT ;  /* 0x000000ff0000720c */ /* 0x010fe40003f66270 */
[----:B------:R-:W2:Y:S04]  /*a1c0*/  LDL R0, [R1+0x1374] ;  /* 0x0013740001007983 */ /* 0x000ea80000100800 */
[----:B------:R-:W3:Y:S04]  /*a1d0*/  LDL.LU R2, [R1+0x11c] ;  /* 0x00011c0001027983 */ /* 0x000ee80000300800 */
[----:B------:R-:W4:Y:S01]  /*a1e0*/  LDL.LU R61, [R1+0x118] ;  /* 0x00011800013d7983 */ /* 0x000f220000300800 */
[----:B-----5:R-:W-:Y:S01]  /*a1f0*/  ISETP.GE.AND P2, PT, R28, RZ, PT ;  /* 0x000000ff1c00720c */ /* 0x020fe20003f46270 */
[----:B------:R-:W-:-:S02]  /*a200*/  @!P5 IMAD.MOV R49, RZ, RZ, -R49 ;  /* 0x000000ffff31d224 */ /* 0x000fc400078e0a31 */
[----:B------:R-:W5:Y:S01]  /*a210*/  LDL.LU R28, [R1+0x114] ;  /* 0x00011400011c7983 */ /* 0x000f620000300800 */
[----:B------:R-:W-:-:S03]  /*a220*/  ISETP.GE.AND P4, PT, R29, RZ, PT ;  /* 0x000000ff1d00720c */ /* 0x000fc60003f86270 */
[----:B------:R-:W5:Y:S01]  /*a230*/  LDL.LU R29, [R1+0x110] ;  /* 0x00011000011d7983 */ /* 0x000f620000300800 */
[----:B------:R-:W-:-:S03]  /*a240*/  ISETP.GE.AND P5, PT, R31, RZ, PT ;  /* 0x000000ff1f00720c */ /* 0x000fc60003fa6270 */
[----:B------:R-:W5:Y:S01]  /*a250*/  LDL.LU R31, [R1+0x10c] ;  /* 0x00010c00011f7983 */ /* 0x000f620000300800 */
[----:B------:R-:W-:Y:S01]  /*a260*/  @!P3 IMAD.MOV R50, RZ, RZ, -R50 ;  /* 0x000000ffff32b224 */ /* 0x000fe200078e0a32 */
[----:B------:R-:W-:Y:S02]  /*a270*/  ISETP.GE.AND P3, PT, R30, RZ, PT ;  /* 0x000000ff1e00720c */ /* 0x000fe40003f66270 */
[----:B------:R-:W5:Y:S01]  /*a280*/  LDL.LU R30, [R1+0x108] ;  /* 0x00010800011e7983 */ /* 0x000f620000300800 */
[----:B------:R-:W-:Y:S01]  /*a290*/  ISETP.NE.AND P0, PT, RZ, c[0x0][0x17c], PT ;  /* 0x00005f00ff007a0c */ /* 0x000fe20003f05270 */
[----:B------:R-:W-:Y:S01]  /*a2a0*/  @!P4 IMAD.MOV R53, RZ, RZ, -R53 ;  /* 0x000000ffff35c224 */ /* 0x000fe200078e0a35 */
[----:B------:R-:W-:-:S03]  /*a2b0*/  ISETP.GE.AND P4, PT, R4, RZ, PT ;  /* 0x000000ff0400720c */ /* 0x000fc60003f86270 */
[----:B------:R-:W-:Y:S01]  /*a2c0*/  @!P5 IMAD.MOV R54, RZ, RZ, -R54 ;  /* 0x000000ffff36d224 */ /* 0x000fe200078e0a36 */
[----:B------:R-:W-:Y:S01]  /*a2d0*/  ISETP.GE.AND P5, PT, R3, RZ, PT ;  /* 0x000000ff0300720c */ /* 0x000fe20003fa6270 */
[----:B------:R-:W-:Y:S01]  /*a2e0*/  @!P1 IMAD.MOV R51, RZ, RZ, -R51 ;  /* 0x000000ffff339224 */ /* 0x000fe200078e0a33 */
[----:B------:R-:W-:Y:S02]  /*a2f0*/  ISETP.GE.AND P1, PT, R6, RZ, PT ;  /* 0x000000ff0600720c */ /* 0x000fe40003f26270 */
[----:B------:R-:W-:Y:S02]  /*a300*/  @!P2 IADD3 R52, -R52, RZ, RZ ;  /* 0x000000ff3434a210 */ /* 0x000fe40007ffe1ff */
[----:B------:R-:W-:Y:S02]  /*a310*/  ISETP.GE.AND P2, PT, R5, RZ, PT ;  /* 0x000000ff0500720c */ /* 0x000fe40003f46270 */
[----:B--2---:R-:W-:Y:S02]  /*a320*/  ISETP.GE.AND P6, PT, R0, RZ, PT ;  /* 0x000000ff0000720c */ /* 0x004fe40003fc6270 */
[----:B------:R-:W-:-:S04]  /*a330*/  LOP3.LUT R0, RZ, c[0x0][0x17c], RZ, 0x33, !PT ;  /* 0x00005f00ff007a12 */ /* 0x000fc800078e33ff */
[C---:B---3--:R-:W-:Y:S02]  /*a340*/  SEL R4, R0.reuse, R2, !P0 ;  /* 0x0000000200047207 */ /* 0x048fe40004000000 */
[----:B----4-:R-:W-:-:S03]  /*a350*/  SEL R3, R0, R61, !P0 ;  /* 0x0000003d00037207 */ /* 0x010fc60004000000 */
[----:B------:R0:W-:Y:S01]  /*a360*/  STL [R1+0x11c], R4 ;  /* 0x00011c0401007387 */ /* 0x0001e20000100800 */
[----:B-----5:R-:W-:-:S03]  /*a370*/  SEL R2, R0, R28, !P0 ;  /* 0x0000001c00027207 */ /* 0x020fc60004000000 */
[----:B------:R1:W-:Y:S01]  /*a380*/  STL [R1+0x118], R3 ;  /* 0x0001180301007387 */ /* 0x0003e20000100800 */
[----:B0-----:R-:W-:-:S03]  /*a390*/  SEL R4, R0, R29, !P0 ;  /* 0x0000001d00047207 */ /* 0x001fc60004000000 */
[----:B------:R0:W-:Y:S01]  /*a3a0*/  STL [R1+0x114], R2 ;  /* 0x0001140201007387 */ /* 0x0001e20000100800 */
[----:B-1----:R-:W-:-:S03]  /*a3b0*/  SEL R3, R0, R31, !P0 ;  /* 0x0000001f00037207 */ /* 0x002fc60004000000 */
[----:B------:R1:W-:Y:S04]  /*a3c0*/  STL [R1+0x110], R4 ;  /* 0x0001100401007387 */ /* 0x0003e80000100800 */
[----:B------:R-:W2:Y:S01]  /*a3d0*/  LDL.LU R27, [R1+0x104] ;  /* 0x00010400011b7983 */ /* 0x000ea20000300800 */
[----:B0-----:R-:W-:-:S03]  /*a3e0*/  SEL R2, R0, R30, !P0 ;  /* 0x0000001e00027207 */ /* 0x001fc60004000000 */
[----:B------:R0:W-:Y:S04]  /*a3f0*/  STL [R1+0x10c], R3 ;  /* 0x00010c0301007387 */ /* 0x0001e80000100800 */
[----:B------:R-:W3:Y:S04]  /*a400*/  LDL.LU R26, [R1+0x100] ;  /* 0x00010000011a7983 */ /* 0x000ee80000300800 */
[----:B------:R4:W-:Y:S04]  /*a410*/  STL [R1+0x108], R2 ;  /* 0x0001080201007387 */ /* 0x0009e80000100800 */
[----:B------:R-:W5:Y:S04]  /*a420*/  LDL.LU R25, [R1+0xfc] ;  /* 0x0000fc0001197983 */ /* 0x000f680000300800 */
        /* <DEDUP_REMOVED lines=20> */
[----:B-1----:R-:W5:Y:S04]  /*a570*/  LDL.LU R4, [R1+0xa8] ;  /* 0x0000a80001047983 */ /* 0x002f680000300800 */
[----:B0-----:R-:W5:Y:S04]  /*a580*/  LDL.LU R3, [R1+0xa4] ;  /* 0x0000a40001037983 */ /* 0x001f680000300800 */
[----:B----4-:R-:W4:Y:S04]  /*a590*/  LDL.LU R2, [R1+0xa0] ;  /* 0x0000a00001027983 */ /* 0x010f280000300800 */
[----:B------:R-:W4:Y:S04]  /*a5a0*/  LDL.LU R61, [R1+0x9c] ;  /* 0x00009c00013d7983 */ /* 0x000f280000300800 */
[----:B------:R-:W4:Y:S04]  /*a5b0*/  LDL.LU R28, [R1+0x98] ;  /* 0x00009800011c7983 */ /* 0x000f280000300800 */
[----:B------:R-:W4:Y:S04]  /*a5c0*/  LDL.LU R29, [R1+0x94] ;  /* 0x00009400011d7983 */ /* 0x000f280000300800 */
[----:B------:R-:W4:Y:S04]  /*a5d0*/  LDL.LU R31, [R1+0x90] ;  /* 0x00009000011f7983 */ /* 0x000f280000300800 */
[----:B------:R-:W4:Y:S01]  /*a5e0*/  LDL.LU R30, [R1+0x8c] ;  /* 0x00008c00011e7983 */ /* 0x000f220000300800 */
[----:B--2---:R-:W-:-:S02]  /*a5f0*/  SEL R27, R0, R27, !P0 ;  /* 0x0000001b001b7207 */ /* 0x004fc40004000000 */
[----:B---3--:R-:W-:-:S03]  /*a600*/  SEL R26, R0, R26, !P0 ;  /* 0x0000001a001a7207 */ /* 0x008fc60004000000 */
[----:B------:R5:W-:Y:S04]  /*a610*/  STL [R1+0x104], R27 ;  /* 0x0001041b01007387 */ /* 0x000be80000100800 */
[----:B------:R0:W-:Y:S01]  /*a620*/  STL [R1+0x100], R26 ;  /* 0x0001001a01007387 */ /* 0x0001e20000100800 */
[C---:B-----5:R-:W-:Y:S02]  /*a630*/  SEL R27, R0.reuse, R25, !P0 ;  /* 0x00000019001b7207 */ /* 0x060fe40004000000 */
[C---:B0-----:R-:W-:Y:S02]  /*a640*/  SEL R26, R0.reuse, R24, !P0 ;  /* 0x00000018001a7207 */ /* 0x041fe40004000000 */
[C---:B------:R-:W-:Y:S01]  /*a650*/  SEL R25, R0.reuse, R23, !P0 ;  /* 0x0000001700197207 */ /* 0x040fe20004000000 */
[----:B------:R-:W-:Y:S01]  /*a660*/  STL [R1+0xfc], R27 ;  /* 0x0000fc1b01007387 */ /* 0x000fe20000100800 */
[----:B------:R-:W-:-:S03]  /*a670*/  SEL R24, R0, R22, !P0 ;  /* 0x0000001600187207 */ /* 0x000fc60004000000 */
        /* <DEDUP_REMOVED lines=39> */
[----:B----4-:R-:W-:-:S03]  /*a8f0*/  SEL R4, R0, R2, !P0 ;  /* 0x0000000200047207 */ /* 0x010fc60004000000 */
[----:B------:R-:W-:Y:S01]  /*a900*/  STL [R1+0xa8], R6 ;  /* 0x0000a80601007387 */ /* 0x000fe20000100800 */
[----:B------:R-:W-:-:S03]  /*a910*/  SEL R3, R0, R61, !P0 ;  /* 0x0000003d00037207 */ /* 0x000fc60004000000 */
[----:B------:R-:W-:Y:S01]  /*a920*/  STL [R1+0xa4], R5 ;  /* 0x0000a40501007387 */ /* 0x000fe20000100800 */
[----:B------:R-:W-:-:S03]  /*a930*/  SEL R2, R0, R28, !P0 ;  /* 0x0000001c00027207 */ /* 0x000fc60004000000 */
[----:B------:R0:W-:Y:S04]  /*a940*/  STL [R1+0xa0], R4 ;  /* 0x0000a00401007387 */ /* 0x0001e80000100800 */
        /* <DEDUP_REMOVED lines=39> */
[----:B--2---:R-:W-:-:S05]  /*abc0*/  SEL R27, R0, R27, !P0 ;  /* 0x0000001b001b7207 */ /* 0x004fca0004000000 */
[----:B------:R0:W-:Y:S01]  /*abd0*/  STL [R1+0x88], R27 ;  /* 0x0000881b01007387 */ /* 0x0001e20000100800 */
[----:B---3--:R-:W-:-:S03]  /*abe0*/  SEL R26, R0, R26, !P0 ;  /* 0x0000001a001a7207 */ /* 0x008fc60004000000 */
[----:B0-----:R-:W2:Y:S01]  /*abf0*/  LDL.LU R27, [R1+0x1740] ;  /* 0x00174000011b7983 */ /* 0x001ea20000300800 */
[----:B-----5:R-:W-:-:S03]  /*ac00*/  SEL R25, R0, R25, !P0 ;  /* 0x0000001900197207 */ /* 0x020fc60004000000 */
[----:B------:R0:W-:Y:S01]  /*ac10*/  STL [R1+0x84], R26 ;  /* 0x0000841a01007387 */ /* 0x0001e20000100800 */
[C---:B------:R-:W-:Y:S02]  /*ac20*/  SEL R24, R0.reuse, R24, !P0 ;  /* 0x0000001800187207 */ /* 0x040fe40004000000 */
[C---:B------:R-:W-:Y:S01]  /*ac30*/  SEL R23, R0.reuse, R23, !P0 ;  /* 0x0000001700177207 */ /* 0x040fe20004000000 */
[----:B0-----:R-:W3:Y:S01]  /*ac40*/  LDL.LU R26, [R1+0x173c] ;  /* 0x00173c00011a7983 */ /* 0x001ee20000300800 */
[----:B------:R-:W-:-:S03]  /*ac50*/  SEL R22, R0, R22, !P0 ;  /* 0x0000001600167207 */ /* 0x000fc60004000000 */
[----:B------:R0:W-:Y:S01]  /*ac60*/  STL [R1+0x80], R25 ;  /* 0x0000801901007387 */ /* 0x0001e20000100800 */
[C---:B------:R-:W-:Y:S02]  /*ac70*/  SEL R21, R0.reuse, R21, !P0 ;  /* 0x0000001500157207 */ /* 0x040fe40004000000 */
[C---:B------:R-:W-:Y:S01]  /*ac80*/  SEL R20, R0.reuse, R20, !P0 ;  /* 0x0000001400147207 */ /* 0x040fe20004000000 */
[----:B0-----:R-:W5:Y:S04]  /*ac90*/  LDL.LU R25, [R1+0x1738] ;  /* 0x0017380001197983 */ /* 0x001f680000300800 */
[----:B------:R0:W-:Y:S01]  /*aca0*/  STL [R1+0x7c], R24 ;  /* 0x00007c1801007387 */ /* 0x0001e20000100800 */
[C---:B------:R-:W-:Y:S02]  /*acb0*/  SEL R19, R0.reuse, R19, !P0 ;  /* 0x0000001300137207 */ /* 0x040fe40004000000 */
[C---:B------:R-:W-:Y:S01]  /*acc0*/  SEL R18, R0.reuse, R18, !P0 ;  /* 0x0000001200127207 */ /* 0x040fe20004000000 */
[----:B0-----:R-:W2:Y:S04]  /*acd0*/  LDL.LU R24, [R1+0x1734] ;  /* 0x0017340001187983 */ /* 0x001ea80000300800 */
[----:B------:R0:W-:Y:S01]  /*ace0*/  STL [R1+0x78], R23 ;  /* 0x0000781701007387 */ /* 0x0001e20000100800 */
[----:B------:R-:W-:-:S03]  /*acf0*/  SEL R17, R0, R17, !P0 ;  /* 0x0000001100117207 */ /* 0x000fc60004000000 */
        /* <DEDUP_REMOVED lines=44> */
[----:B----4-:R-:W-:-:S03]  /*afc0*/  SEL R2, R0, R2, !P0 ;  /* 0x0000000200027207 */ /* 0x010fc60004000000 */
[----:B0-----:R-:W4:Y:S04]  /*afd0*/  LDL.LU R8, [R1+0x16f4] ;  /* 0x0016f40001087983 */ /* 0x001f280000300800 */
        /* <DEDUP_REMOVED lines=15> */
[----:B------:R0:W-:Y:S04]  /*b0d0*/  STL [R1+0x24], R2 ;  /* 0x0000240201007387 */ /* 0x0001e80000100800 */
[----:B0-----:R-:W2:Y:S04]  /*b0e0*/  LDL.LU R2, [R1+0x16dc] ;  /* 0x0016dc0001027983 */ /* 0x001ea80000300800 */
[----:B------:R0:W-:Y:S04]  /*b0f0*/  STL [R1+0x20], R61 ;  /* 0x0000203d01007387 */ /* 0x0001e80000100800 */
[----:B0-----:R-:W3:Y:S04]  /*b100*/  LDL.LU R61, [R1+0x16d8] ;  /* 0x0016d800013d7983 */ /* 0x001ee80000300800 */
[----:B------:R0:W-:Y:S04]  /*b110*/  STL [R1+0x1c], R28 ;  /* 0x00001c1c01007387 */ /* 0x0001e80000100800 */
[----:B0-----:R-:W4:Y:S04]  /*b120*/  LDL.LU R28, [R1+0x16d4] ;  /* 0x0016d400011c7983 */ /* 0x001f280000300800 */
[----:B------:R0:W-:Y:S04]  /*b130*/  STL [R1+0x18], R29 ;  /* 0x0000181d01007387 */ /* 0x0001e80000100800 */
[----:B0-----:R-:W5:Y:S04]  /*b140*/  LDL.LU R29, [R1+0x16d0] ;  /* 0x0016d000011d7983 */ /* 0x001f680000300800 */
[----:B------:R0:W-:Y:S04]  /*b150*/  STL [R1+0x14], R31 ;  /* 0x0000141f01007387 */ /* 0x0001e80000100800 */
[----:B0-----:R-:W5:Y:S04]  /*b160*/  LDL.LU R31, [R1+0x16cc] ;  /* 0x0016cc00011f7983 */ /* 0x001f680000300800 */
[----:B------:R0:W-:Y:S04]  /*b170*/  STL [R1+0x10], R30 ;  /* 0x0000101e01007387 */ /* 0x0001e80000100800 */
[----:B0-----:R-:W5:Y:S01]  /*b180*/  LDL.LU R30, [R1+0x16c8] ;  /* 0x0016c800011e7983 */ /* 0x001f620000300800 */
[----:B--2---:R-:W-:-:S02]  /*b190*/  SEL R2, R0, R2, !P0 ;  /* 0x0000000200027207 */ /* 0x004fc40004000000 */
[C---:B---3--:R-:W-:Y:S02]  /*b1a0*/  SEL R61, R0.reuse, R61, !P0 ;  /* 0x0000003d003d7207 */ /* 0x048fe40004000000 */
[C---:B----4-:R-:W-:Y:S02]  /*b1b0*/  SEL R28, R0.reuse, R28, !P0 ;  /* 0x0000001c001c7207 */ /* 0x050fe40004000000 */
[C---:B-----5:R-:W-:Y:S02]  /*b1c0*/  SEL R29, R0.reuse, R29, !P0 ;  /* 0x0000001d001d7207 */ /* 0x060fe40004000000 */
[C---:B------:R-:W-:Y:S02]  /*b1d0*/  SEL R31, R0.reuse, R31, !P0 ;  /* 0x0000001f001f7207 */ /* 0x040fe40004000000 */
[----:B------:R-:W-:-:S05]  /*b1e0*/  SEL R30, R0, R30, !P0 ;  /* 0x0000001e001e7207 */ /* 0x000fca0004000000 */
[----:B------:R-:W-:Y:S04]  /*b1f0*/  STL [R1+0x1650], R30 ;  /* 0x0016501e01007387 */ /* 0x000fe80000100800 */
[----:B------:R-:W-:Y:S04]  /*b200*/  STL [R1+0x1654], R31 ;  /* 0x0016541f01007387 */ /* 0x000fe80000100800 */
[----:B------:R0:W-:Y:S04]  /*b210*/  STL [R1+0x1658], R29 ;  /* 0x0016581d01007387 */ /* 0x0001e80000100800 */
[----:B0-----:R-:W2:Y:S04]  /*b220*/  LDL.LU R29, [R1+0x110] ;  /* 0x00011000011d7983 */ /* 0x001ea80000300800 */
[----:B------:R-:W3:Y:S04]  /*b230*/  LDL.LU R31, [R1+0x10c] ;  /* 0x00010c00011f7983 */ /* 0x000ee80000300800 */
[----:B------:R-:W4:Y:S04]  /*b240*/  LDL.LU R30, [R1+0x108] ;  /* 0x00010800011e7983 */ /* 0x000f280000300800 */
[----:B------:R0:W-:Y:S04]  /*b250*/  STL [R1+0x165c], R28 ;  /* 0x00165c1c01007387 */ /* 0x0001e80000100800 */
[----:B0-----:R-:W5:Y:S04]  /*b260*/  LDL.LU R28, [R1+0x114] ;  /* 0x00011400011c7983 */ /* 0x001f680000300800 */
[----:B------:R0:W-:Y:S04]  /*b270*/  STL [R1+0x1660], R61 ;  /* 0x0016603d01007387 */ /* 0x0001e80000100800 */
[----:B0-----:R-:W2:Y:S04]  /*b280*/  LDL.LU R61, [R1+0x118] ;  /* 0x00011800013d7983 */ /* 0x001ea80000300800 */
[----:B------:R0:W-:Y:S04]  /*b290*/  STL [R1+0x1664], R2 ;  /* 0x0016640201007387 */ /* 0x0001e80000100800 */
[----:B0-----:R-:W3:Y:S01]  /*b2a0*/  LDL.LU R2, [R1+0x11c] ;  /* 0x00011c0001027983 */ /* 0x001ee20000300800 */
[----:B------:R-:W-:-:S02]  /*b2b0*/  SEL R3, R0, R3, !P0 ;  /* 0x0000000300037207 */ /* 0x000fc40004000000 */
[C---:B------:R-:W-:Y:S02]  /*b2c0*/  SEL R4, R0.reuse, R4, !P0 ;  /* 0x0000000400047207 */ /* 0x040fe40004000000 */
[C---:B------:R-:W-:Y:S02]  /*b2d0*/  SEL R5, R0.reuse, R5, !P0 ;  /* 0x0000000500057207 */ /* 0x040fe40004000000 */
[C---:B------:R-:W-:Y:S01]  /*b2e0*/  SEL R6, R0.reuse, R6, !P0 ;  /* 0x0000000600067207 */ /* 0x040fe20004000000 */
[----:B------:R2:W-:Y:S01]  /*b2f0*/  STL [R1+0x1668], R3 ;  /* 0x0016680301007387 */ /* 0x0005e20000100800 */
[C---:B------:R-:W-:Y:S02]  /*b300*/  SEL R7, R0.reuse, R7, !P0 ;  /* 0x0000000700077207 */ /* 0x040fe40004000000 */
[C---:B------:R-:W-:Y:S01]  /*b310*/  SEL R8, R0.reuse, R8, !P0 ;  /* 0x0000000800087207 */ /* 0x040fe20004000000 */
[----:B------:R3:W-:Y:S01]  /*b320*/  STL [R1+0x166c], R4 ;  /* 0x00166c0401007387 */ /* 0x0007e20000100800 */
[----:B------:R-:W-:-:S02]  /*b330*/  SEL R9, R0, R9, !P0 ;  /* 0x0000000900097207 */ /* 0x000fc40004000000 */
[C---:B------:R-:W-:Y:S01]  /*b340*/  SEL R10, R0.reuse, R10, !P0 ;  /* 0x0000000a000a7207 */ /* 0x040fe20004000000 */
[----:B------:R-:W-:Y:S01]  /*b350*/  STL [R1+0x1670], R5 ;  /* 0x0016700501007387 */ /* 0x000fe20000100800 */
[C---:B------:R-:W-:Y:S02]  /*b360*/  SEL R11, R0.reuse, R11, !P0 ;  /* 0x0000000b000b7207 */ /* 0x040fe40004000000 */
        /* <DEDUP_REMOVED lines=29> */
[----:B------:R-:W-:Y:S04]  /*b540*/  STL [R1+0x16ac], R20 ;  /* 0x0016ac1401007387 */ /* 0x000fe80000100800 */
[----:B------:R-:W-:Y:S04]  /*b550*/  STL [R1+0x16b0], R21 ;  /* 0x0016b01501007387 */ /* 0x000fe80000100800 */
[----:B------:R-:W-:Y:S04]  /*b560*/  STL [R1+0x16b4], R22 ;  /* 0x0016b41601007387 */ /* 0x000fe80000100800 */
[----:B------:R-:W-:Y:S01]  /*b570*/  STL [R1+0x16b8], R23 ;  /* 0x0016b81701007387 */ /* 0x000fe20000100800 */
[----:B------:R-:W-:-:S03]  /*b580*/  @!P3 IMAD.MOV R55, RZ, RZ, -R55 ;  /* 0x000000ffff37b224 */ /* 0x000fc600078e0a37 */
[----:B------:R-:W-:Y:S01]  /*b590*/  STL [R1+0x16bc], R24 ;  /* 0x0016bc1801007387 */ /* 0x000fe20000100800 */
[----:B------:R-:W-:-:S03]  /*b5a0*/  @!P1 IMAD.MOV R56, RZ, RZ, -R56 ;  /* 0x000000ffff389224 */ /* 0x000fc600078e0a38 */
[----:B------:R-:W-:Y:S01]  /*b5b0*/  STL [R1+0x16c0], R25 ;  /* 0x0016c01901007387 */ /* 0x000fe20000100800 */
[----:B------:R-:W-:Y:S02]  /*b5c0*/  @!P2 IMAD.MOV R57, RZ, RZ, -R57 ;  /* 0x000000ffff39a224 */ /* 0x000fe400078e0a39 */
[----:B------:R-:W-:Y:S01]  /*b5d0*/  @!P4 IMAD.MOV R58, RZ, RZ, -R58 ;  /* 0x000000ffff3ac224 */ /* 0x000fe200078e0a3a */
[----:B------:R-:W-:Y:S01]  /*b5e0*/  STL [R1+0x16c4], R26 ;  /* 0x0016c41a01007387 */ /* 0x000fe20000100800 */
[----:B------:R-:W-:Y:S02]  /*b5f0*/  @!P5 IMAD.MOV R59, RZ, RZ, -R59 ;  /* 0x000000ffff3bd224 */ /* 0x000fe400078e0a3b */
[----:B------:R-:W-:Y:S01]  /*b600*/  @!P6 IMAD.MOV R60, RZ, RZ, -R60 ;  /* 0x000000ffff3ce224 */ /* 0x000fe200078e0a3c */
[C---:B------:R-:W-:Y:S02]  /*b610*/  SEL R27, R0.reuse, R27, !P0 ;  /* 0x0000001b001b7207 */ /* 0x040fe40004000000 */
[----:B------:R-:W-:-:S02]  /*b620*/  SEL R32, R0, R32, !P0 ;  /* 0x0000002000207207 */ /* 0x000fc40004000000 */
[C---:B------:R-:W-:Y:S02]  /*b630*/  SEL R33, R0.reuse, R33, !P0 ;  /* 0x0000002100217207 */ /* 0x040fe40004000000 */
[C---:B------:R-:W-:Y:S02]  /*b640*/  SEL R34, R0.reuse, R34, !P0 ;  /* 0x0000002200227207 */ /* 0x040fe40004000000 */
[C---:B------:R-:W-:Y:S02]  /*b650*/  SEL R35, R0.reuse, R35, !P0 ;  /* 0x0000002300237207 */ /* 0x040fe40004000000 */
[C---:B------:R-:W-:Y:S02]  /*b660*/  SEL R36, R0.reuse, R36, !P0 ;  /* 0x0000002400247207 */ /* 0x040fe40004000000 */
        /* <DEDUP_REMOVED lines=23> */
[----:B------:R-:W-:Y:S01]  /*b7e0*/  SEL R0, R0, R60, !P0 ;  /* 0x0000003c00007207 */ /* 0x000fe20004000000 */
[----:B--2---:R-:W-:Y:S02]  /*b7f0*/  IMAD R3, R61, c[0x0][0x190], RZ ;  /* 0x000064003d037a24 */ /* 0x004fe400078e02ff */
[----:B---3--:R-:W-:Y:S02]  /*b800*/  IMAD R4, R2, c[0x0][0x190], RZ ;  /* 0x0000640002047a24 */ /* 0x008fe400078e02ff */
[----:B-----5:R-:W-:-:S03]  /*b810*/  IMAD R2, R28, c[0x0][0x190], RZ ;  /* 0x000064001c027a24 */ /* 0x020fc600078e02ff */
[----:B------:R0:W-:Y:S04]  /*b820*/  STL [R1+0x580], R4 ;  /* 0x0005800401007387 */ /* 0x0001e80000100800 */
[----:B------:R1:W-:Y:S01]  /*b830*/  STL [R1+0x118], R3 ;  /* 0x0001180301007387 */ /* 0x0003e20000100800 */
[----:B0-----:R-:W-:-:S03]  /*b840*/  IMAD R4, R29, c[0x0][0x190], RZ ;  /* 0x000064001d047a24 */ /* 0x001fc600078e02ff */
[----:B------:R4:W-:Y:S01]  /*b850*/  STL [R1+0x11c], R2 ;  /* 0x00011c0201007387 */ /* 0x0009e20000100800 */
[----:B-1----:R-:W-:-:S03]  /*b860*/  IMAD R3, R31, c[0x0][0x190], RZ ;  /* 0x000064001f037a24 */ /* 0x002fc600078e02ff */
[----:B------:R0:W-:Y:S04]  /*b870*/  STL [R1+0x130], R4 ;  /* 0x0001300401007387 */ /* 0x0001e80000100800 */
[----:B------:R-:W2:Y:S01]  /*b880*/  LDL.LU R60, [R1+0x104] ;  /* 0x00010400013c7983 */ /* 0x000ea20000300800 */
[----:B----4-:R-:W-:-:S03]  /*b890*/  IMAD R2, R30, c[0x0][0x190], RZ ;  /* 0x000064001e027a24 */ /* 0x010fc600078e02ff */
        /* <DEDUP_REMOVED lines=24> */
[----:B0-----:R-:W5:Y:S04]  /*ba20*/  LDL.LU R4, [R1+0xa8] ;  /* 0x0000a80001047983 */ /* 0x001f680000300800 */
[----:B-1----:R-:W5:Y:S04]  /*ba30*/  LDL.LU R3, [R1+0xa4] ;  /* 0x0000a40001037983 */ /* 0x002f680000300800 */
[----:B----4-:R-:W4:Y:S04]  /*ba40*/  LDL.LU R2, [R1+0xa0] ;  /* 0x0000a00001027983 */ /* 0x010f280000300800 */
[----:B------:R-:W4:Y:S04]  /*ba50*/  LDL.LU R61, [R1+0x9c] ;  /* 0x00009c00013d7983 */ /* 0x000f280000300800 */
[----:B------:R-:W4:Y:S04]  /*ba60*/  LDL.LU R28, [R1+0x98] ;  /* 0x00009800011c7983 */ /* 0x000f280000300800 */
[----:B------:R-:W4:Y:S04]  /*ba70*/  LDL.LU R29, [R1+0x94] ;  /* 0x00009400011d7983 */ /* 0x000f280000300800 */
[----:B------:R-:W4:Y:S04]  /*ba80*/  LDL.LU R31, [R1+0x90] ;  /* 0x00009000011f7983 */ /* 0x000f280000300800 */
[----:B------:R-:W4:Y:S01]  /*ba90*/  LDL.LU R30, [R1+0x8c] ;  /* 0x00008c00011e7983 */ /* 0x000f220000300800 */
[----:B--2---:R-:W-:-:S02]  /*baa0*/  IMAD R60, R60, c[0x0][0x190], RZ ;  /* 0x000064003c3c7a24 */ /* 0x004fc400078e02ff */
[----:B---3--:R-:W-:-:S03]  /*bab0*/  IMAD R26, R26, c[0x0][0x190], RZ ;  /* 0x000064001a1a7a24 */ /* 0x008fc600078e02ff */
[----:B------:R5:W-:Y:S04]  /*bac0*/  STL [R1+0x134], R60 ;  /* 0x0001343c01007387 */ /* 0x000be80000100800 */
[----:B------:R0:W-:Y:S01]  /*bad0*/  STL [R1+0x140], R26 ;  /* 0x0001401a01007387 */ /* 0x0001e20000100800 */
[----:B-----5:R-:W-:Y:S02]  /*bae0*/  IMAD R60, R25, c[0x0][0x190], RZ ;  /* 0x00006400193c7a24 */ /* 0x020fe400078e02ff */
[----:B0-----:R-:W-:Y:S02]  /*baf0*/  IMAD R26, R24, c[0x0][0x190], RZ ;  /* 0x00006400181a7a24 */ /* 0x001fe400078e02ff */
[----:B------:R-:W-:Y:S01]  /*bb00*/  IMAD R25, R23, c[0x0][0x190], RZ ;  /* 0x0000640017197a24 */ /* 0x000fe200078e02ff */
[----:B------:R-:W-:Y:S01]  /*bb10*/  STL [R1+0x144], R60 ;  /* 0x0001443c01007387 */ /* 0x000fe20000100800 */
[----:B------:R-:W-:-:S03]  /*bb20*/  IMAD R24, R22, c[0x0][0x190], RZ ;  /* 0x0000640016187a24 */ /* 0x000fc600078e02ff */
        /* <DEDUP_REMOVED lines=39> */
[----:B----4-:R-:W-:-:S03]  /*bda0*/  IMAD R4, R2, c[0x0][0x190], RZ ;  /* 0x0000640002047a24 */ /* 0x010fc600078e02ff */
[----:B------:R-:W-:Y:S01]  /*bdb0*/  STL [R1+0x1cc], R6 ;  /* 0x0001cc0601007387 */ /* 0x000fe20000100800 */
[----:B------:R-:W-:-:S03]  /*bdc0*/  IMAD R3, R61, c[0x0][0x190], RZ ;  /* 0x000064003d037a24 */ /* 0x000fc600078e02ff */
[----:B------:R-:W-:Y:S01]  /*bdd0*/  STL [R1+0x1d8], R5 ;  /* 0x0001d80501007387 */ /* 0x000fe20000100800 */
[----:B------:R-:W-:-:S03]  /*bde0*/  IMAD R2, R28, c[0x0][0x190], RZ ;  /* 0x000064001c027a24 */ /* 0x000fc600078e02ff */
[----:B------:R0:W-:Y:S04]  /*bdf0*/  STL [R1+0x1dc], R4 ;  /* 0x0001dc0401007387 */ /* 0x0001e80000100800 */
[----:B------:R1:W-:Y:S01]  /*be00*/  STL [R1+0x1e8], R3 ;  /* 0x0001e80301007387 */ /* 0x0003e20000100800 */
[----:B0-----:R-:W-:-:S03]  /*be10*/  IMAD R4, R29, c[0x0][0x190], RZ ;  /* 0x000064001d047a24 */ /* 0x001fc600078e02ff */
[----:B------:R0:W-:Y:S01]  /*be20*/  STL [R1+0x1ec], R2 ;  /* 0x0001ec0201007387 */ /* 0x0001e20000100800 */
[----:B-1----:R-:W-:-:S03]  /*be30*/  IMAD R3, R31, c[0x0][0x190], RZ ;  /* 0x000064001f037a24 */ /* 0x002fc600078e02ff */
[----:B------:R1:W-:Y:S04]  /*be40*/  STL [R1+0x1f8], R4 ;  /* 0x0001f80401007387 */ /* 0x0003e80000100800 */
[----:B------:R-:W2:Y:S01]  /*be50*/  LDL.LU R26, [R1+0x88] ;  /* 0x00008800011a7983 */ /* 0x000ea20000300800 */
[----:B0-----:R-:W-:-:S03]  /*be60*/  IMAD R2, R30, c[0x0][0x190], RZ ;  /* 0x000064001e027a24 */ /* 0x001fc600078e02ff */
        /* <DEDUP_REMOVED lines=30> */
[----:B------:R-:W4:Y:S04]  /*c050*/  LDL.LU R30, [R1+0x14] ;  /* 0x00001400011e7983 */ /* 0x000f280000300800 */
[----:B------:R-:W4:Y:S01]  /*c060*/  LDL.LU R60, [R1+0x10] ;  /* 0x00001000013c7983 */ /* 0x000f220000300800 */
[----:B--2---:R-:W-:-:S05]  /*c070*/  IMAD R26, R26, c[0x0][0x190], RZ ;  /* 0x000064001a1a7a24 */ /* 0x004fca00078e02ff */
[----:B------:R0:W-:Y:S01]  /*c080*/  STL [R1+0x20c], R26 ;  /* 0x00020c1a01007387 */ /* 0x0001e20000100800 */
[----:B---3--:R-:W-:-:S03]  /*c090*/  IMAD R25, R25, c[0x0][0x190], RZ ;  /* 0x0000640019197a24 */ /* 0x008fc600078e02ff */
[----:B0-----:R-:W2:Y:S01]  /*c0a0*/  LDL.LU R26, [R1+0x16c4] ;  /* 0x0016c400011a7983 */ /* 0x001ea20000300800 */
[----:B-----5:R-:W-:-:S03]  /*c0b0*/  IMAD R24, R24, c[0x0][0x190], RZ ;  /* 0x0000640018187a24 */ /* 0x020fc600078e02ff */
[----:B------:R0:W-:Y:S01]  /*c0c0*/  STL [R1+0x218], R25 ;  /* 0x0002181901007387 */ /* 0x0001e20000100800 */
[----:B------:R-:W-:Y:S02]  /*c0d0*/  IMAD R23, R23, c[0x0][0x190], RZ ;  /* 0x0000640017177a24 */ /* 0x000fe400078e02ff */
[----:B------:R-:W-:Y:S01]  /*c0e0*/  IMAD R22, R22, c[0x0][0x190], RZ ;  /* 0x0000640016167a24 */ /* 0x000fe200078e02ff */
[----:B0-----:R-:W3:Y:S01]  /*c0f0*/  LDL.LU R25, [R1+0x16c0] ;  /* 0x0016c00001197983 */ /* 0x001ee20000300800 */
[----:B------:R-:W-:-:S03]  /*c100*/  IMAD R21, R21, c[0x0][0x190], RZ ;  /* 0x0000640015157a24 */ /* 0x000fc600078e02ff */
[----:B------:R0:W-:Y:S01]  /*c110*/  STL [R1+0x21c], R24 ;  /* 0x00021c1801007387 */ /* 0x0001e20000100800 */
[----:B------:R-:W-:Y:S02]  /*c120*/  IMAD R20, R20, c[0x0][0x190], RZ ;  /* 0x0000640014147a24 */ /* 0x000fe400078e02ff */
[----:B------:R-:W-:Y:S01]  /*c130*/  IMAD R19, R19, c[0x0][0x190], RZ ;  /* 0x0000640013137a24 */ /* 0x000fe200078e02ff */
[----:B0-----:R-:W5:Y:S04]  /*c140*/  LDL.LU R24, [R1+0x16bc] ;  /* 0x0016bc0001187983 */ /* 0x001f680000300800 */
[----:B------:R0:W-:Y:S01]  /*c150*/  STL [R1+0x228], R23 ;  /* 0x0002281701007387 */ /* 0x0001e20000100800 */
[----:B------:R-:W-:Y:S02]  /*c160*/  IMAD R18, R18, c[0x0][0x190], RZ ;  /* 0x0000640012127a24 */ /* 0x000fe400078e02ff */
[----:B------:R-:W-:Y:S01]  /*c170*/  IMAD R17, R17, c[0x0][0x190], RZ ;  /* 0x0000640011117a24 */ /* 0x000fe200078e02ff */
[----:B0-----:R-:W2:Y:S04]  /*c180*/  LDL.LU R23, [R1+0x16b8] ;  /* 0x0016b80001177983 */ /* 0x001ea80000300800 */
[----:B------:R0:W-:Y:S01]  /*c190*/  STL [R1+0x22c], R22 ;  /* 0x00022c1601007387 */ /* 0x0001e20000100800 */
[----:B------:R-:W-:-:S03]  /*c1a0*/  IMAD R16, R16, c[0x0][0x190], RZ ;  /* 0x0000640010107a24 */ /* 0x000fc600078e02ff */
        /* <DEDUP_REMOVED lines=41> */
[----:B----4-:R-:W-:-:S03]  /*c440*/  IMAD R2, R2, c[0x0][0x190], RZ ;  /* 0x0000640002027a24 */ /* 0x010fc600078e02ff */
[----:B0-----:R-:W4:Y:S04]  /*c450*/  LDL.LU R8, [R1+0x167c] ;  /* 0x00167c0001087983 */ /* 0x001f280000300800 */
        /* <DEDUP_REMOVED lines=15> */
[----:B------:R0:W-:Y:S04]  /*c550*/  STL [R1+0x318], R2 ;  /* 0x0003180201007387 */ /* 0x0001e80000100800 */
[----:B0-----:R-:W3:Y:S04]  /*c560*/  LDL.LU R2, [R1+0x1664] ;  /* 0x0016640001027983 */ /* 0x001ee80000300800 */
[----:B------:R0:W-:Y:S04]  /*c570*/  STL [R1+0x320], R61 ;  /* 0x0003203d01007387 */ /* 0x0001e80000100800 */
[----:B0-----:R-:W3:Y:S04]  /*c580*/  LDL.LU R61, [R1+0x1660] ;  /* 0x00166000013d7983 */ /* 0x001ee80000300800 */
[----:B------:R0:W-:Y:S04]  /*c590*/  STL [R1+0x330], R28 ;  /* 0x0003301c01007387 */ /* 0x0001e80000100800 */
[----:B0-----:R-:W3:Y:S04]  /*c5a0*/  LDL.LU R28, [R1+0x165c] ;  /* 0x00165c00011c7983 */ /* 0x001ee80000300800 */
[----:B------:R0:W-:Y:S04]  /*c5b0*/  STL [R1+0x338], R29 ;  /* 0x0003381d01007387 */ /* 0x0001e80000100800 */
[----:B0-----:R-:W3:Y:S04]  /*c5c0*/  LDL.LU R29, [R1+0x1658] ;  /* 0x00165800011d7983 */ /* 0x001ee80000300800 */
[----:B------:R0:W-:Y:S04]  /*c5d0*/  STL [R1+0x348], R31 ;  /* 0x0003481f01007387 */ /* 0x0001e80000100800 */
[----:B0-----:R-:W4:Y:S04]  /*c5e0*/  LDL.LU R31, [R1+0x1654] ;  /* 0x00165400011f7983 */ /* 0x001f280000300800 */
[----:B------:R0:W-:Y:S04]  /*c5f0*/  STL [R1+0x350], R30 ;  /* 0x0003501e01007387 */ /* 0x0001e80000100800 */
[----:B0-----:R-:W4:Y:S01]  /*c600*/  LDL.LU R30, [R1+0x1650] ;  /* 0x00165000011e7983 */ /* 0x001f220000300800 */
[----:B------:R-:W-:-:S05]  /*c610*/  IMAD R60, R60, c[0x0][0x190], RZ ;  /* 0x000064003c3c7a24 */ /* 0x000fca00078e02ff */
[----:B------:R4:W-:Y:S01]  /*c620*/  STL [R1+0x360], R60 ;  /* 0x0003603c01007387 */ /* 0x0009e20000100800 */
[----:B--2---:R-:W-:Y:S02]  /*c630*/  IMAD R3, R3, c[0x0][0x190], RZ ;  /* 0x0000640003037a24 */ /* 0x004fe400078e02ff */
[----:B---3--:R-:W-:Y:S02]  /*c640*/  IMAD R29, R29, c[0x0][0x190], RZ ;  /* 0x000064001d1d7a24 */ /* 0x008fe400078e02ff */
[----:B----4-:R-:W-:Y:S02]  /*c650*/  IMAD R60, R30, c[0x0][0x190], RZ ;  /* 0x000064001e3c7a24 */ /* 0x010fe400078e02ff */
[----:B------:R-:W2:Y:S04]  /*c660*/  LDL.LU R30, [R1+0x164c] ;  /* 0x00164c00011e7983 */ /* 0x000ea80000300800 */
[----:B------:R0:W-:Y:S02]  /*c670*/  STL [R1+0x368], R60 ;  /* 0x0003683c01007387 */ /* 0x0001e40000100800 */
[----:B0-----:R-:W-:-:S02]  /*c680*/  IMAD R60, R31, c[0x0][0x190], RZ ;  /* 0x000064001f3c7a24 */ /* 0x001fc400078e02ff */
[----:B------:R-:W2:Y:S04]  /*c690*/  LDL.LU R31, [R1+0x1648] ;  /* 0x00164800011f7983 */ /* 0x000ea80000300800 */
[----:B------:R0:W-:Y:S04]  /*c6a0*/  STL [R1+0x378], R60 ;  /* 0x0003783c01007387 */ /* 0x0001e80000100800 */
[----:B------:R1:W-:Y:S01]  /*c6b0*/  STL [R1+0x388], R29 ;  /* 0x0003881d01007387 */ /* 0x0003e20000100800 */
[----:B0-----:R-:W-:Y:S02]  /*c6c0*/  IMAD R60, R28, c[0x0][0x190], RZ ;  /* 0x000064001c3c7a24 */ /* 0x001fe400078e02ff */
[----:B------:R-:W-:-:S02]  /*c6d0*/  IMAD R28, R2, c[0x0][0x190], RZ ;  /* 0x00006400021c7a24 */ /* 0x000fc400078e02ff */
[----:B-1----:R-:W-:Y:S01]  /*c6e0*/  IMAD R29, R61, c[0x0][0x190], RZ ;  /* 0x000064003d1d7a24 */ /* 0x002fe200078e02ff */
[----:B------:R-:W-:Y:S01]  /*c6f0*/  STL [R1+0x390], R60 ;  /* 0x0003903c01007387 */ /* 0x000fe20000100800 */
[----:B------:R-:W-:-:S03]  /*c700*/  IMAD R2, R4, c[0x0][0x190], RZ ;  /* 0x0000640004027a24 */ /* 0x000fc600078e02ff */
[----:B------:R-:W-:Y:S01]  /*c710*/  STL [R1+0x3a0], R29 ;  /* 0x0003a01d01007387 */ /* 0x000fe20000100800 */
[----:B------:R-:W-:-:S03]  /*c720*/  IMAD R4, R5, c[0x0][0x190], RZ ;  /* 0x0000640005047a24 */ /* 0x000fc600078e02ff */
[----:B------:R-:W-:Y:S04]  /*c730*/  STL [R1+0x3a8], R28 ;  /* 0x0003a81c01007387 */ /* 0x000fe80000100800 */
[----:B------:R0:W-:Y:S04]  /*c740*/  STL [R1+0x3b8], R3 ;  /* 0x0003b80301007387 */ /* 0x0001e80000100800 */
[----:B------:R1:W-:Y:S01]  /*c750*/  STL [R1+0x3c0], R2 ;  /* 0x0003c00201007387 */ /* 0x0003e20000100800 */
[----:B0-----:R-:W-:-:S03]  /*c760*/  IMAD R3, R6, c[0x0][0x190], RZ ;  /* 0x0000640006037a24 */ /* 0x001fc600078e02ff */
[----:B------:R0:W-:Y:S01]  /*c770*/  STL [R1+0x3d0], R4 ;  /* 0x0003d00401007387 */ /* 0x0001e20000100800 */
[----:B-1----:R-:W-:-:S03]  /*c780*/  IMAD R2, R7, c[0x0][0x190], RZ ;  /* 0x0000640007027a24 */ /* 0x002fc600078e02ff */
[----:B------:R1:W-:Y:S04]  /*c790*/  STL [R1+0x3d8], R3 ;  /* 0x0003d80301007387 */ /* 0x0003e80000100800 */
[----:B------:R3:W-:Y:S01]  /*c7a0*/  STL [R1+0x3e8], R2 ;  /* 0x0003e80201007387 */ /* 0x0007e20000100800 */
[----:B0-----:R-:W-:Y:S02]  /*c7b0*/  IMAD R4, R8, c[0x0][0x190], RZ ;  /* 0x0000640008047a24 */ /* 0x001fe400078e02ff */
[----:B-1----:R-:W-:-:S03]  /*c7c0*/  IMAD R3, R9, c[0x0][0x190], RZ ;  /* 0x0000640009037a24 */ /* 0x002fc600078e02ff */
[----:B------:R0:W-:Y:S01]  /*c7d0*/  STL [R1+0x3f0], R4 ;  /* 0x0003f00401007387 */ /* 0x0001e20000100800 */
[----:B---3--:R-:W-:-:S03]  /*c7e0*/  IMAD R2, R10, c[0x0][0x190], RZ ;  /* 0x000064000a027a24 */ /* 0x008fc600078e02ff */
        /* <DEDUP_REMOVED lines=27> */
[----:B-----5:R-:W-:-:S03]  /*c9a0*/  IMAD R3, R24, c[0x0][0x190], RZ ;  /* 0x0000640018037a24 */ /* 0x020fc600078e02ff */
[----:B------:R0:W-:Y:S01]  /*c9b0*/  STL [R1+0x4b0], R4 ;  /* 0x0004b00401007387 */ /* 0x0001e20000100800 */
[----:B-1----:R-:W-:-:S03]  /*c9c0*/  IMAD R2, R25, c[0x0][0x190], RZ ;  /* 0x0000640019027a24 */ /* 0x002fc600078e02ff */
[----:B------:R1:W-:Y:S04]  /*c9d0*/  STL [R1+0x4b8], R3 ;  /* 0x0004b80301007387 */ /* 0x0003e80000100800 */
[----:B------:R3:W-:Y:S01]  /*c9e0*/  STL [R1+0x4c8], R2 ;  /* 0x0004c80201007387 */ /* 0x0007e20000100800 */
[----:B0-----:R-:W-:Y:S02]  /*c9f0*/  IMAD R4, R26, c[0x0][0x190], RZ ;  /* 0x000064001a047a24 */ /* 0x001fe400078e02ff */
[----:B-1----:R-:W-:-:S03]  /*ca00*/  IMAD R3, R27, c[0x0][0x190], RZ ;  /* 0x000064001b037a24 */ /* 0x002fc600078e02ff */
[----:B------:R-:W-:Y:S01]  /*ca10*/  STL [R1+0x4d0], R4 ;  /* 0x0004d00401007387 */ /* 0x000fe20000100800 */
[----:B---3--:R-:W-:-:S03]  /*ca20*/  IMAD R2, R32, c[0x0][0x190], RZ ;  /* 0x0000640020027a24 */ /* 0x008fc600078e02ff */
[----:B------:R0:W-:Y:S01]  /*ca30*/  STL [R1+0x198], R3 ;  /* 0x0001980301007387 */ /* 0x0001e20000100800 */
[----:B------:R-:W-:-:S03]  /*ca40*/  IMAD R28, R33, c[0x0][0x190], RZ ;  /* 0x00006400211c7a24 */ /* 0x000fc600078e02ff */
[----:B------:R1:W-:Y:S01]  /*ca50*/  STL [R1+0x174], R2 ;  /* 0x0001740201007387 */ /* 0x0003e20000100800 */
[----:B------:R-:W-:Y:S02]  /*ca60*/  IMAD R29, R34, c[0x0][0x190], RZ ;  /* 0x00006400221d7a24 */ /* 0x000fe400078e02ff */
[----:B0-----:R-:W-:Y:S01]  /*ca70*/  IMAD R3, R35, c[0x0][0x190], RZ ;  /* 0x0000640023037a24 */ /* 0x001fe200078e02ff */
[----:B------:R-:W-:Y:S01]  /*ca80*/  STL [R1+0x170], R28 ;  /* 0x0001701c01007387 */ /* 0x000fe20000100800 */
[----:B-1----:R-:W-:-:S03]  /*ca90*/  IMAD R2, R36, c[0x0][0x190], RZ ;  /* 0x0000640024027a24 */ /* 0x002fc600078e02ff */
[----:B------:R0:W-:Y:S01]  /*caa0*/  STL [R1+0x148], R3 ;  /* 0x0001480301007387 */ /* 0x0001e20000100800 */
[----:B------:R-:W-:-:S03]  /*cab0*/  IMAD R35, R37, c[0x0][0x190], RZ ;  /* 0x0000640025237a24 */ /* 0x000fc600078e02ff */
[----:B------:R1:W-:Y:S01]  /*cac0*/  STL [R1+0x124], R2 ;  /* 0x0001240201007387 */ /* 0x0003e20000100800 */
[----:B------:R-:W-:-:S03]  /*cad0*/  IMAD R27, R38, c[0x0][0x190], RZ ;  /* 0x00006400261b7a24 */ /* 0x000fc600078e02ff */
[----:B------:R-:W-:Y:S01]  /*cae0*/  STL [R1+0x14c], R29 ;  /* 0x00014c1d01007387 */ /* 0x000fe20000100800 */
[----:B0-----:R-:W-:-:S03]  /*caf0*/  IMAD R3, R39, c[0x0][0x190], RZ ;  /* 0x0000640027037a24 */ /* 0x001fc600078e02ff */
[----:B------:R-:W-:Y:S01]  /*cb00*/  STL.64 [R1+0x1640], R28 ;  /* 0x0016401c01007387 */ /* 0x000fe20000100a00 */
[----:B-1----:R-:W-:-:S03]  /*cb10*/  IMAD R2, R40, c[0x0][0x190], RZ ;  /* 0x0000640028027a24 */ /* 0x002fc600078e02ff */
[----:B------:R-:W-:Y:S04]  /*cb20*/  STL [R1+0x120], R35 ;  /* 0x0001202301007387 */ /* 0x000fe80000100800 */
[----:B------:R0:W-:Y:S01]  /*cb30*/  STL [R1+0xf8], R3 ;  /* 0x0000f80301007387 */ /* 0x0001e20000100800 */
[----:B------:R-:W-:-:S03]  /*cb40*/  IMAD R4, R43, c[0x0][0x190], RZ ;  /* 0x000064002b047a24 */ /* 0x000fc600078e02ff */
[----:B------:R1:W-:Y:S01]  /*cb50*/  STL [R1+0xd4], R2 ;  /* 0x0000d40201007387 */ /* 0x0003e20000100800 */
[----:B0-----:R-:W-:-:S03]  /*cb60*/  IMAD R3, R41, c[0x0][0x190], RZ ;  /* 0x0000640029037a24 */ /* 0x001fc600078e02ff */
[----:B------:R-:W-:Y:S01]  /*cb70*/  STL [R1+0xfc], R27 ;  /* 0x0000fc1b01007387 */ /* 0x000fe20000100800 */
[----:B-1----:R-:W-:-:S03]  /*cb80*/  IMAD R2, R42, c[0x0][0x190], RZ ;  /* 0x000064002a027a24 */ /* 0x002fc600078e02ff */
[----:B------:R0:W-:Y:S04]  /*cb90*/  STL [R1+0xd0], R3 ;  /* 0x0000d00301007387 */ /* 0x0001e80000100800 */
[----:B------:R1:W-:Y:S01]  /*cba0*/  STL [R1+0xac], R2 ;  /* 0x0000ac0201007387 */ /* 0x0003e20000100800 */
[----:B0-----:R-:W-:-:S03]  /*cbb0*/  IMAD R3, R44, c[0x0][0x190], RZ ;  /* 0x000064002c037a24 */ /* 0x001fc600078e02ff */
[----:B------:R-:W-:Y:S01]  /*cbc0*/  STL [R1+0xa8], R4 ;  /* 0x0000a80401007387 */ /* 0x000fe20000100800 */
[----:B-1----:R-:W-:-:S03]  /*cbd0*/  IMAD R2, R45, c[0x0][0x190], RZ ;  /* 0x000064002d027a24 */ /* 0x002fc600078e02ff */
[----:B------:R-:W2:Y:S04]  /*cbe0*/  LDL.LU R26, [R1+0x118] ;  /* 0x00011800011a7983 */ /* 0x000ea80000300800 */
[----:B------:R-:W-:Y:S04]  /*cbf0*/  STL [R1+0x84], R3 ;  /* 0x0000840301007387 */ /* 0x000fe80000100800 */
[----:B------:R-:W3:Y:S04]  /*cc00*/  LDL.LU R33, [R1+0x11c] ;  /* 0x00011c0001217983 */ /* 0x000ee80000300800 */
[----:B------:R0:W-:Y:S04]  /*cc10*/  STL [R1+0x80], R2 ;  /* 0x0000800201007387 */ /* 0x0001e80000100800 */
[----:B------:R-:W4:Y:S04]  /*cc20*/  LDL.LU R32, [R1+0x130] ;  /* 0x0001300001207983 */ /* 0x000f280000300800 */
[----:B------:R-:W5:Y:S04]  /*cc30*/  LDL.LU R34, [R1+0x10c] ;  /* 0x00010c0001227983 */ /* 0x000f680000300800 */
[----:B------:R-:W5:Y:S04]  /*cc40*/  LDL.LU R36, [R1+0x108] ;  /* 0x0001080001247983 */ /* 0x000f680000300800 */
[----:B------:R-:W5:Y:S01]  /*cc50*/  LDL.LU R38, [R1+0x134] ;  /* 0x0001340001267983 */ /* 0x000f620000300800 */
[----:B0-----:R-:W-:-:S02]  /*cc60*/  IMAD R2, R46, c[0x0][0x190], RZ ;  /* 0x000064002e027a24 */ /* 0x001fc400078e02ff */
[----:B------:R-:W-:-:S03]  /*cc70*/  IMAD R3, R47, c[0x0][0x190], RZ ;  /* 0x000064002f037a24 */ /* 0x000fc600078e02ff */
[----:B------:R0:W-:Y:S04]  /*cc80*/  STL [R1+0x5c], R2 ;  /* 0x00005c0201007387 */ /* 0x0001e80000100800 */
[----:B------:R-:W5:Y:S01]  /*cc90*/  LDL.LU R40, [R1+0x140] ;  /* 0x0001400001287983 */ /* 0x000f620000300800 */
[----:B0-----:R-:W-:-:S03]  /*cca0*/  IMAD R2, R48, c[0x0][0x190], RZ ;  /* 0x0000640030027a24 */ /* 0x001fc600078e02ff */
[----:B------:R0:W-:Y:S04]  /*ccb0*/  STL [R1+0x58], R3 ;  /* 0x0000580301007387 */ /* 0x0001e80000100800 */
[----:B------:R-:W5:Y:S04]  /*ccc0*/  LDL.LU R42, [R1+0x144] ;  /* 0x00014400012a7983 */ /* 0x000f680000300800 */
[----:B------:R1:W-:Y:S01]  /*ccd0*/  STL [R1+0x4c], R2 ;  /* 0x00004c0201007387 */ /* 0x0003e20000100800 */
[----:B0-----:R-:W-:-:S03]  /*cce0*/  IMAD R3, R49, c[0x0][0x190], RZ ;  /* 0x0000640031037a24 */ /* 0x001fc600078e02ff */
[----:B------:R-:W5:Y:S01]  /*ccf0*/  LDL.LU R44, [R1+0x158] ;  /* 0x00015800012c7983 */ /* 0x000f620000300800 */
[----:B-1----:R-:W-:-:S03]  /*cd00*/  IMAD R2, R50, c[0x0][0x190], RZ ;  /* 0x0000640032027a24 */ /* 0x002fc600078e02ff */
        /* <DEDUP_REMOVED lines=15> */
[----:B0-----:R-:W-:Y:S02]  /*ce00*/  IMAD R3, R55, c[0x0][0x190], RZ ;  /* 0x0000640037037a24 */ /* 0x001fe400078e02ff */
[----:B-1----:R-:W-:-:S02]  /*ce10*/  IMAD R2, R56, c[0x0][0x190], RZ ;  /* 0x0000640038027a24 */ /* 0x002fc400078e02ff */
[----:B------:R-:W5:Y:S04]  /*ce20*/  LDL.LU R56, [R1+0xe0] ;  /* 0x0000e00001387983 */ /* 0x000f680000300800 */
[----:B------:R0:W-:Y:S04]  /*ce30*/  STL [R1+0x30], R3 ;  /* 0x0000300301007387 */ /* 0x0001e80000100800 */
[----:B------:R1:W-:Y:S01]  /*ce40*/  STL [R1+0x2c], R2 ;  /* 0x00002c0201007387 */ /* 0x0003e20000100800 */
[----:B------:R-:W-:Y:S02]  /*ce50*/  IMAD R4, R59, c[0x0][0x190], RZ ;  /* 0x000064003b047a24 */ /* 0x000fe400078e02ff */
[----:B0-----:R-:W-:-:S02]  /*ce60*/  IMAD R3, R57, c[0x0][0x190], RZ ;  /* 0x0000640039037a24 */ /* 0x001fc400078e02ff */
[----:B-1----:R-:W-:Y:S02]  /*ce70*/  IMAD R2, R58, c[0x0][0x190], RZ ;  /* 0x000064003a027a24 */ /* 0x002fe400078e02ff */
[----:B------:R-:W5:Y:S04]  /*ce80*/  LDL.LU R58, [R1+0x16c] ;  /* 0x00016c00013a7983 */ /* 0x000f680000300800 */
[----:B------:R-:W-:Y:S04]  /*ce90*/  STL [R1+0x28], R3 ;  /* 0x0000280301007387 */ /* 0x000fe80000100800 */
[----:B------:R2:W-:Y:S04]  /*cea0*/  STL [R1+0x24], R2 ;  /* 0x0000240201007387 */ /* 0x0005e80000100800 */
[----:B------:R4:W-:Y:S01]  /*ceb0*/  STL [R1+0x20], R4 ;  /* 0x0000200401007387 */ /* 0x0009e20000100800 */
[----:B--2---:R-:W-:-:S05]  /*cec0*/  IMAD.WIDE R2, R26, 0x2, R30 ;  /* 0x000000021a027825 */ /* 0x004fca00078e021e */
[----:B------:R5:W-:Y:S01]  /*ced0*/  STL.64 [R1+0x18], R2 ;  /* 0x0000180201007387 */ /* 0x000be20000100a00 */
[----:B---3--:R-:W-:-:S05]  /*cee0*/  IMAD.WIDE R6, R33, 0x2, R30 ;  /* 0x0000000221067825 */ /* 0x008fca00078e021e */
[----:B------:R-:W-:Y:S01]  /*cef0*/  STL.64 [R1+0x10], R6 ;  /* 0x0000100601007387 */ /* 0x000fe20000100a00 */
[----:B----4-:R-:W-:-:S03]  /*cf00*/  IMAD.WIDE R4, R32, 0x2, R30 ;  /* 0x0000000220047825 */ /* 0x010fc600078e021e */
[----:B------:R-:W2:Y:S01]  /*cf10*/  LDL R24, [R1+0x180] ;  /* 0x0001800001187983 */ /* 0x000ea20000100800 */
[----:B-----5:R-:W-:-:S03]  /*cf20*/  IMAD.WIDE R2, R34, 0x2, R30 ;  /* 0x0000000222027825 */ /* 0x020fc600078e021e */
[----:B------:R-:W-:Y:S01]  /*cf30*/  STL.64 [R1+0x8], R4 ;  /* 0x0000080401007387 */ /* 0x000fe20000100a00 */
[----:B------:R-:W-:-:S03]  /*cf40*/  IMAD.WIDE R60, R36, 0x2, R30 ;  /* 0x00000002243c7825 */ /* 0x000fc600078e021e */
[----:B------:R-:W3:Y:S04]  /*cf50*/  LDL R59, [R1+0xc8] ;  /* 0x0000c800013b7983 */ /* 0x000ee80000100800 */
[----:B------:R0:W-:Y:S04]  /*cf60*/  STL.64 [R1], R2 ;  /* 0x0000000201007387 */ /* 0x0001e80000100a00 */
[----:B------:R-:W4:Y:S04]  /*cf70*/  LDL R57, [R1+0x194] ;  /* 0x0001940001397983 */ /* 0x000f280000100800 */
[----:B------:R-:W5:Y:S01]  /*cf80*/  LDL R55, [R1+0x19c] ;  /* 0x00019c0001377983 */ /* 0x000f620000100800 */
[----:B0-----:R-:W-:-:S03]  /*cf90*/  IMAD.WIDE R2, R38, 0x2, R30 ;  /* 0x0000000226027825 */ /* 0x001fc600078e021e */
[----:B------:R-:W3:Y:S04]  /*cfa0*/  LDL R53, [R1+0x1a8] ;  /* 0x0001a80001357983 */ /* 0x000ee80000100800 */
        /* <DEDUP_REMOVED lines=10> */
[----:B------:R0:W-:Y:S04]  /*d050*/  STL.64 [R1+0x1560], R60 ;  /* 0x0015603c01007387 */ /* 0x0001e80000100a00 */
[----:B0-----:R-:W3:Y:S04]  /*d060*/  LDL R60, [R1+0x190] ;  /* 0x00019000013c7983 */ /* 0x001ee80000100800 */
[----:B------:R-:W4:Y:S04]  /*d070*/  LDL R61, [R1+0xcc] ;  /* 0x0000cc00013d7983 */ /* 0x000f280000100800 */
[----:B------:R0:W-:Y:S04]  /*d080*/  STL.64 [R1+0x1568], R2 ;  /* 0x0015680201007387 */ /* 0x0001e80000100a00 */
[----:B0-----:R-:W5:Y:S01]  /*d090*/  LDL R3, [R1+0x184] ;  /* 0x0001840001037983 */ /* 0x001f620000100800 */
[----:B------:R-:W-:-:S04]  /*d0a0*/  IMAD.WIDE R4, R40, 0x2, R30 ;  /* 0x0000000228047825 */ /* 0x000fc800078e021e */
[--C-:B------:R-:W-:Y:S01]  /*d0b0*/  IMAD.WIDE R6, R42, 0x2, R30.reuse ;  /* 0x000000022a067825 */ /* 0x100fe200078e021e */
[----:B------:R-:W-:Y:S03]  /*d0c0*/  STL.64 [R1+0x1570], R4 ;  /* 0x0015700401007387 */ /* 0x000fe60000100a00 */
[--C-:B------:R-:W-:Y:S01]  /*d0d0*/  IMAD.WIDE R8, R44, 0x2, R30.reuse ;  /* 0x000000022c087825 */ /* 0x100fe200078e021e */
[----:B------:R3:W-:Y:S03]  /*d0e0*/  STL.64 [R1+0x1578], R6 ;  /* 0x0015780601007387 */ /* 0x0007e60000100a00 */
[--C-:B------:R-:W-:Y:S01]  /*d0f0*/  IMAD.WIDE R10, R46, 0x2, R30.reuse ;  /* 0x000000022e0a7825 */ /* 0x100fe200078e021e */
[----:B------:R-:W-:Y:S03]  /*d100*/  STL.64 [R1+0x1580], R8 ;  /* 0x0015800801007387 */ /* 0x000fe60000100a00 */
        /* <DEDUP_REMOVED lines=11> */
[----:B------:R-:W-:Y:S04]  /*d1c0*/  STL.64 [R1+0x15b0], R20 ;  /* 0x0015b01401007387 */ /* 0x000fe80000100a00 */
[----:B------:R-:W-:Y:S01]  /*d1d0*/  STL.64 [R1+0x15b8], R22 ;  /* 0x0015b81601007387 */ /* 0x000fe20000100a00 */
[----:B--2---:R-:W-:-:S05]  /*d1e0*/  IMAD.WIDE R24, R24, 0x2, R30 ;  /* 0x0000000218187825 */ /* 0x004fca00078e021e */
[----:B------:R-:W-:Y:S01]  /*d1f0*/  STL.64 [R1+0x15c0], R24 ;  /* 0x0015c01801007387 */ /* 0x000fe20000100a00 */
[----:B---3--:R-:W-:-:S04]  /*d200*/  IMAD.WIDE R6, R60, 0x2, R30 ;  /* 0x000000023c067825 */ /* 0x008fc800078e021e */
[----:B----4-:R-:W-:-:S04]  /*d210*/  IMAD.WIDE R4, R61, 0x2, R30 ;  /* 0x000000023d047825 */ /* 0x010fc800078e021e */
[----:B-----5:R-:W-:-:S05]  /*d220*/  IMAD.WIDE R2, R3, 0x2, R30 ;  /* 0x0000000203027825 */ /* 0x020fca00078e021e */
[----:B------:R0:W-:Y:S04]  /*d230*/  STL.64 [R1+0x60], R2 ;  /* 0x0000600201007387 */ /* 0x0001e80000100a00 */
[----:B------:R1:W-:Y:S04]  /*d240*/  STL.64 [R1+0x70], R6 ;  /* 0x0000700601007387 */ /* 0x0003e80000100a00 */
[----:B------:R2:W-:Y:S01]  /*d250*/  STL.64 [R1+0x88], R4 ;  /* 0x0000880401007387 */ /* 0x0005e20000100a00 */
[----:B0-----:R-:W-:-:S04]  /*d260*/  IMAD.WIDE R2, R59, 0x2, R30 ;  /* 0x000000023b027825 */ /* 0x001fc800078e021e */
[--C-:B-1----:R-:W-:Y:S01]  /*d270*/  IMAD.WIDE R6, R57, 0x2, R30.reuse ;  /* 0x0000000239067825 */ /* 0x102fe200078e021e */
[----:B------:R0:W-:Y:S03]  /*d280*/  STL.64 [R1+0x98], R2 ;  /* 0x0000980201007387 */ /* 0x0001e60000100a00 */
[--C-:B--2---:R-:W-:Y:S01]  /*d290*/  IMAD.WIDE R4, R55, 0x2, R30.reuse ;  /* 0x0000000237047825 */ /* 0x104fe200078e021e */
        /* <DEDUP_REMOVED lines=12> */
[----:B------:R-:W-:Y:S04]  /*d360*/  STL.64 [R1+0x128], R6 ;  /* 0x0001280601007387 */ /* 0x000fe80000100a00 */
[----:B------:R-:W2:Y:S01]  /*d370*/  LDL R13, [R1+0x1fc] ;  /* 0x0001fc00010d7983 */ /* 0x000ea20000100800 */
[----:B0-----:R-:W-:-:S03]  /*d380*/  IMAD.WIDE R2, R29, 0x2, R30 ;  /* 0x000000021d027825 */ /* 0x001fc600078e021e */
[----:B------:R0:W-:Y:S04]  /*d390*/  STL.64 [R1+0x138], R4 ;  /* 0x0001380401007387 */ /* 0x0001e80000100a00 */
[----:B------:R-:W3:Y:S04]  /*d3a0*/  LDL R28, [R1+0x208] ;  /* 0x00020800011c7983 */ /* 0x000ee80000100800 */
[----:B------:R1:W-:Y:S04]  /*d3b0*/  STL.64 [R1+0x150], R2 ;  /* 0x0001500201007387 */ /* 0x0003e80000100a00 */
[----:B------:R-:W4:Y:S01]  /*d3c0*/  LDL R29, [R1+0x20c] ;  /* 0x00020c00011d7983 */ /* 0x000f220000100800 */
[----:B0-----:R-:W-:-:S03]  /*d3d0*/  IMAD.WIDE R4, R43, 0x2, R30 ;  /* 0x000000022b047825 */ /* 0x001fc600078e021e */
[----:B------:R-:W5:Y:S01]  /*d3e0*/  LDL R43, [R1+0x218] ;  /* 0x00021800012b7983 */ /* 0x000f620000100800 */
[----:B-1----:R-:W-:-:S03]  /*d3f0*/  IMAD.WIDE R2, R37, 0x2, R30 ;  /* 0x0000000225027825 */ /* 0x002fc600078e021e */
[----:B------:R0:W-:Y:S04]  /*d400*/  STL.64 [R1+0x160], R4 ;  /* 0x0001600401007387 */ /* 0x0001e80000100a00 */
[----:B------:R-:W5:Y:S04]  /*d410*/  LDL R37, [R1+0x21c] ;  /* 0x00021c0001257983 */ /* 0x000f680000100800 */
[----:B------:R1:W-:Y:S01]  /*d420*/  STL.64 [R1+0x178], R2 ;  /* 0x0001780201007387 */ /* 0x0003e20000100a00 */
[----:B0-----:R-:W-:-:S03]  /*d430*/  IMAD.WIDE R4, R41, 0x2, R30 ;  /* 0x0000000229047825 */ /* 0x001fc600078e021e */
[----:B------:R-:W5:Y:S04]  /*d440*/  LDL R10, [R1+0x228] ;  /* 0x00022800010a7983 */ /* 0x000f680000100800 */
[----:B------:R0:W-:Y:S01]  /*d450*/  STL.64 [R1+0x188], R4 ;  /* 0x0001880401007387 */ /* 0x0001e20000100a00 */
[----:B-1----:R-:W-:-:S03]  /*d460*/  IMAD.WIDE R2, R39, 0x2, R30 ;  /* 0x0000000227027825 */ /* 0x002fc600078e021e */
[----:B------:R-:W5:Y:S04]  /*d470*/  LDL R11, [R1+0x22c] ;  /* 0x00022c00010b7983 */ /* 0x000f680000100800 */
[----:B------:R1:W-:Y:S04]  /*d480*/  STL.64 [R1+0x1a0], R2 ;  /* 0x0001a00201007387 */ /* 0x0003e80000100a00 */
[----:B------:R-:W5:Y:S04]  /*d490*/  LDL R8, [R1+0x238] ;  /* 0x0002380001087983 */ /* 0x000f680000100800 */
[----:B------:R-:W5:Y:S04]  /*d4a0*/  LDL R9, [R1+0x23c] ;  /* 0x00023c0001097983 */ /* 0x000f680000100800 */
[----:B------:R-:W5:Y:S04]  /*d4b0*/  LDL R6, [R1+0x240] ;  /* 0x0002400001067983 */ /* 0x000f680000100800 */
[----:B------:R-:W5:Y:S04]  /*d4c0*/  LDL R7, [R1+0x250] ;  /* 0x0002500001077983 */ /* 0x000f680000100800 */
[----:B0-----:R-:W5:Y:S04]  /*d4d0*/  LDL R4, [R1+0x258] ;  /* 0x0002580001047983 */ /* 0x001f680000100800 */
[----:B------:R-:W5:Y:S04]  /*d4e0*/  LDL R5, [R1+0x268] ;  /* 0x0002680001057983 */ /* 0x000f680000100800 */
[----:B-1----:R-:W5:Y:S04]  /*d4f0*/  LDL R2, [R1+0x278] ;  /* 0x0002780001027983 */ /* 0x002f680000100800 */
        /* <DEDUP_REMOVED lines=13> */
[----:B--2---:R-:W-:-:S05]  /*d5d0*/  IMAD.WIDE R16, R13, 0x2, R30 ;  /* 0x000000020d107825 */ /* 0x004fca00078e021e */
[----:B------:R-:W-:Y:S01]  /*d5e0*/  STL.64 [R1+0x1b0], R16 ;  /* 0x0001b01001007387 */ /* 0x000fe20000100a00 */
[----:B---3--:R-:W-:-:S03]  /*d5f0*/  IMAD.WIDE R14, R28, 0x2, R30 ;  /* 0x000000021c0e7825 */ /* 0x008fc600078e021e */
[----:B------:R-:W2:Y:S04]  /*d600*/  LDL R28, [R1+0x320] ;  /* 0x00032000011c7983 */ /* 0x000ea80000100800 */
[----:B------:R5:W-:Y:S01]  /*d610*/  STL.64 [R1+0x1c0], R14 ;  /* 0x0001c00e01007387 */ /* 0x000be20000100a00 */
[----:B----4-:R-:W-:-:S03]  /*d620*/  IMAD.WIDE R12, R29, 0x2, R30 ;  /* 0x000000021d0c7825 */ /* 0x010fc600078e021e */
[----:B------:R-:W3:Y:S04]  /*d630*/  LDL R29, [R1+0x330] ;  /* 0x00033000011d7983 */ /* 0x000ee80000100800 */
[----:B------:R0:W-:Y:S01]  /*d640*/  STL.64 [R1+0x1d0], R12 ;  /* 0x0001d00c01007387 */ /* 0x0001e20000100a00 */
[----:B-----5:R-:W-:-:S03]  /*d650*/  IMAD.WIDE R14, R43, 0x2, R30 ;  /* 0x000000022b0e7825 */ /* 0x020fc600078e021e */
[----:B------:R-:W4:Y:S04]  /*d660*/  LDL R43, [R1+0x338] ;  /* 0x00033800012b7983 */ /* 0x000f280000100800 */
[----:B------:R1:W-:Y:S01]  /*d670*/  STL.64 [R1+0x1e0], R14 ;  /* 0x0001e00e01007387 */ /* 0x0003e20000100a00 */
[----:B0-----:R-:W-:-:S03]  /*d680*/  IMAD.WIDE R12, R37, 0x2, R30 ;  /* 0x00000002250c7825 */ /* 0x001fc600078e021e */
[----:B------:R-:W4:Y:S04]  /*d690*/  LDL R37, [R1+0x348] ;  /* 0x0003480001257983 */ /* 0x000f280000100800 */
[----:B------:R0:W-:Y:S01]  /*d6a0*/  STL.64 [R1+0x1f0], R12 ;  /* 0x0001f00c01007387 */ /* 0x0001e20000100a00 */
[----:B-1----:R-:W-:-:S04]  /*d6b0*/  IMAD.WIDE R14, R10, 0x2, R30 ;  /* 0x000000020a0e7825 */ /* 0x002fc800078e021e */
[--C-:B0-----:R-:W-:Y:S01]  /*d6c0*/  IMAD.WIDE R12, R11, 0x2, R30.reuse ;  /* 0x000000020b0c7825 */ /* 0x101fe200078e021e */
[----:B------:R-:W-:Y:S03]  /*d6d0*/  STL.64 [R1+0x200], R14 ;  /* 0x0002000e01007387 */ /* 0x000fe60000100a00 */
[--C-:B------:R-:W-:Y:S01]  /*d6e0*/  IMAD.WIDE R10, R8, 0x2, R30.reuse ;  /* 0x00000002080a7825 */ /* 0x100fe200078e021e */
[----:B------:R0:W-:Y:S03]  /*d6f0*/  STL.64 [R1+0x210], R12 ;  /* 0x0002100c01007387 */ /* 0x0001e60000100a00 */
[--C-:B------:R-:W-:Y:S01]  /*d700*/  IMAD.WIDE R8, R9, 0x2, R30.reuse ;  /* 0x0000000209087825 */ /* 0x100fe200078e021e */
[----:B------:R1:W-:Y:S04]  /*d710*/  STL.64 [R1+0x220], R10 ;  /* 0x0002200a01007387 */ /* 0x0003e80000100a00 */
[----:B------:R1:W-:Y:S01]  /*d720*/  STL.64 [R1+0x230], R8 ;  /* 0x0002300801007387 */ /* 0x0003e20000100a00 */
[----:B0-----:R-:W-:-:S04]  /*d730*/  IMAD.WIDE R12, R6, 0x2, R30 ;  /* 0x00000002060c7825 */ /* 0x001fc800078e021e */
[--C-:B-1----:R-:W-:Y:S01]  /*d740*/  IMAD.WIDE R10, R7, 0x2, R30.reuse ;  /* 0x00000002070a7825 */ /* 0x102fe200078e021e */
[----:B------:R-:W-:Y:S03]  /*d750*/  STL.64 [R1+0x248], R12 ;  /* 0x0002480c01007387 */ /* 0x000fe60000100a00 */
[--C-:B------:R-:W-:Y:S01]  /*d760*/  IMAD.WIDE R8, R4, 0x2, R30.reuse ;  /* 0x0000000204087825 */ /* 0x100fe200078e021e */
[----:B------:R-:W-:Y:S03]  /*d770*/  STL.64 [R1+0x260], R10 ;  /* 0x0002600a01007387 */ /* 0x000fe60000100a00 */
[--C-:B------:R-:W-:Y:S01]  /*d780*/  IMAD.WIDE R6, R5, 0x2, R30.reuse ;  /* 0x0000000205067825 */ /* 0x100fe200078e021e */
        /* <DEDUP_REMOVED lines=28> */
[----:B------:R-:W5:Y:S04]  /*d950*/  LDL R13, [R1+0x350] ;  /* 0x00035000010d7983 */ /* 0x000f680000100800 */
[----:B------:R2:W-:Y:S04]  /*d960*/  STL.64 [R1+0x3b0], R4 ;  /* 0x0003b00401007387 */ /* 0x0005e80000100a00 */
[----:B------:R-:W5:Y:S04]  /*d970*/  LDL R41, [R1+0x360] ;  /* 0x0003600001297983 */ /* 0x000f680000100800 */
[----:B------:R3:W-:Y:S04]  /*d980*/  STL.64 [R1+0x3c8], R2 ;  /* 0x0003c80201007387 */ /* 0x0007e80000100a00 */
[----:B------:R-:W5:Y:S01]  /*d990*/  LDL R39, [R1+0x368] ;  /* 0x0003680001277983 */ /* 0x000f620000100800 */
[----:B--2---:R-:W-:-:S03]  /*d9a0*/  IMAD.WIDE R4, R28, 0x2, R30 ;  /* 0x000000021c047825 */ /* 0x004fc600078e021e */
[----:B------:R-:W2:Y:S01]  /*d9b0*/  LDL R28, [R1+0x378] ;  /* 0x00037800011c7983 */ /* 0x000ea20000100800 */
[----:B---3--:R-:W-:-:S03]  /*d9c0*/  IMAD.WIDE R2, R29, 0x2, R30 ;  /* 0x000000021d027825 */ /* 0x008fc600078e021e */
[----:B------:R4:W-:Y:S04]  /*d9d0*/  STL.64 [R1+0x3e0], R4 ;  /* 0x0003e00401007387 */ /* 0x0009e80000100a00 */
[----:B------:R-:W3:Y:S04]  /*d9e0*/  LDL R29, [R1+0x388] ;  /* 0x00038800011d7983 */ /* 0x000ee80000100800 */
[----:B------:R0:W-:Y:S01]  /*d9f0*/  STL.64 [R1+0x3f8], R2 ;  /* 0x0003f80201007387 */ /* 0x0001e20000100a00 */
[----:B----4-:R-:W-:-:S03]  /*da00*/  IMAD.WIDE R4, R43, 0x2, R30 ;  /* 0x000000022b047825 */ /* 0x010fc600078e021e */
[----:B------:R-:W4:Y:S04]  /*da10*/  LDL R10, [R1+0x390] ;  /* 0x00039000010a7983 */ /* 0x000f280000100800 */
[----:B------:R1:W-:Y:S01]  /*da20*/  STL.64 [R1+0x408], R4 ;  /* 0x0004080401007387 */ /* 0x0003e20000100a00 */
[----:B0-----:R-:W-:-:S03]  /*da30*/  IMAD.WIDE R2, R37, 0x2, R30 ;  /* 0x0000000225027825 */ /* 0x001fc600078e021e */
[----:B------:R-:W4:Y:S04]  /*da40*/  LDL R11, [R1+0x3a0] ;  /* 0x0003a000010b7983 */ /* 0x000f280000100800 */
[----:B------:R0:W-:Y:S04]  /*da50*/  STL.64 [R1+0x420], R2 ;  /* 0x0004200201007387 */ /* 0x0001e80000100a00 */
[----:B------:R-:W4:Y:S04]  /*da60*/  LDL R8, [R1+0x3a8] ;  /* 0x0003a80001087983 */ /* 0x000f280000100800 */
[----:B------:R-:W4:Y:S04]  /*da70*/  LDL R9, [R1+0x3b8] ;  /* 0x0003b80001097983 */ /* 0x000f280000100800 */
[----:B------:R-:W4:Y:S04]  /*da80*/  LDL R6, [R1+0x3c0] ;  /* 0x0003c00001067983 */ /* 0x000f280000100800 */
[----:B------:R-:W4:Y:S04]  /*da90*/  LDL R7, [R1+0x3d0] ;  /* 0x0003d00001077983 */ /* 0x000f280000100800 */
[----:B-1----:R-:W4:Y:S04]  /*daa0*/  LDL R4, [R1+0x3d8] ;  /* 0x0003d80001047983 */ /* 0x002f280000100800 */
[----:B------:R-:W4:Y:S04]  /*dab0*/  LDL R5, [R1+0x3e8] ;  /* 0x0003e80001057983 */ /* 0x000f280000100800 */
[----:B0-----:R-:W4:Y:S04]  /*dac0*/  LDL R2, [R1+0x3f0] ;  /* 0x0003f00001027983 */ /* 0x001f280000100800 */
[----:B------:R-:W4:Y:S04]  /*dad0*/  LDL R3, [R1+0x400] ;  /* 0x0004000001037983 */ /* 0x000f280000100800 */
        /* <DEDUP_REMOVED lines=11> */
[----:B------:R-:W4:Y:S01]  /*db90*/  LDL R43, [R1+0x488] ;  /* 0x00048800012b7983 */ /* 0x000f220000100800 */
[----:B-----5:R-:W-:-:S05]  /*dba0*/  IMAD.WIDE R16, R13, 0x2, R30 ;  /* 0x000000020d107825 */ /* 0x020fca00078e021e */
[----:B------:R-:W-:Y:S01]  /*dbb0*/  STL.64 [R1+0x438], R16 ;  /* 0x0004381001007387 */ /* 0x000fe20000100a00 */
[----:B------:R-:W-:-:S03]  /*dbc0*/  IMAD.WIDE R14, R41, 0x2, R30 ;  /* 0x00000002290e7825 */ /* 0x000fc600078e021e */
[----:B------:R-:W5:Y:S01]  /*dbd0*/  LDL R41, [R1+0x4a0] ;  /* 0x0004a00001297983 */ /* 0x000f620000100800 */
[----:B------:R-:W-:-:S03]  /*dbe0*/  IMAD.WIDE R12, R39, 0x2, R30 ;  /* 0x00000002270c7825 */ /* 0x000fc600078e021e */
[----:B------:R2:W-:Y:S04]  /*dbf0*/  STL.64 [R1+0x450], R14 ;  /* 0x0004500e01007387 */ /* 0x0005e80000100a00 */
[----:B------:R-:W5:Y:S04]  /*dc00*/  LDL R39, [R1+0x4b0] ;  /* 0x0004b00001277983 */ /* 0x000f680000100800 */
[----:B------:R3:W-:Y:S01]  /*dc10*/  STL.64 [R1+0x468], R12 ;  /* 0x0004680c01007387 */ /* 0x0007e20000100a00 */
[----:B--2---:R-:W-:-:S03]  /*dc20*/  IMAD.WIDE R14, R28, 0x2, R30 ;  /* 0x000000021c0e7825 */ /* 0x004fc600078e021e */
[----:B------:R-:W2:Y:S04]  /*dc30*/  LDL R28, [R1+0x4b8] ;  /* 0x0004b800011c7983 */ /* 0x000ea80000100800 */
[----:B------:R-:W-:Y:S01]  /*dc40*/  STL.64 [R1+0x480], R14 ;  /* 0x0004800e01007387 */ /* 0x000fe20000100a00 */
[----:B---3--:R-:W-:-:S03]  /*dc50*/  IMAD.WIDE R12, R29, 0x2, R30 ;  /* 0x000000021d0c7825 */ /* 0x008fc600078e021e */
[----:B------:R-:W3:Y:S04]  /*dc60*/  LDL R29, [R1+0x4c8] ;  /* 0x0004c800011d7983 */ /* 0x000ee80000100800 */
[----:B------:R0:W-:Y:S01]  /*dc70*/  STL.64 [R1+0x490], R12 ;  /* 0x0004900c01007387 */ /* 0x0001e20000100a00 */
[----:B----4-:R-:W-:-:S05]  /*dc80*/  IMAD.WIDE R16, R10, 0x2, R30 ;  /* 0x000000020a107825 */ /* 0x010fca00078e021e */
[----:B------:R-:W-:Y:S01]  /*dc90*/  STL.64 [R1+0x4a8], R16 ;  /* 0x0004a81001007387 */ /* 0x000fe20000100a00 */
[----:B0-----:R-:W-:-:S04]  /*dca0*/  IMAD.WIDE R12, R11, 0x2, R30 ;  /* 0x000000020b0c7825 */ /* 0x001fc800078e021e */
[--C-:B------:R-:W-:Y:S01]  /*dcb0*/  IMAD.WIDE R14, R8, 0x2, R30.reuse ;  /* 0x00000002080e7825 */ /* 0x100fe200078e021e */
[----:B------:R0:W-:Y:S03]  /*dcc0*/  STL.64 [R1+0x4c0], R12 ;  /* 0x0004c00c01007387 */ /* 0x0001e60000100a00 */
[--C-:B------:R-:W-:Y:S01]  /*dcd0*/  IMAD.WIDE R10, R9, 0x2, R30.reuse ;  /* 0x00000002090a7825 */ /* 0x100fe200078e021e */
[----:B------:R-:W-:Y:S04]  /*dce0*/  STL.64 [R1+0x4d8], R14 ;  /* 0x0004d80e01007387 */ /* 0x000fe80000100a00 */
[----:B------:R1:W-:Y:S01]  /*dcf0*/  STL.64 [R1+0x4e0], R10 ;  /* 0x0004e00a01007387 */ /* 0x0003e20000100a00 */
[----:B------:R-:W-:-:S04]  /*dd00*/  IMAD.WIDE R8, R7, 0x2, R30 ;  /* 0x0000000207087825 */ /* 0x000fc800078e021e */
[----:B0-----:R-:W-:-:S04]  /*dd10*/  IMAD.WIDE R12, R6, 0x2, R30 ;  /* 0x00000002060c7825 */ /* 0x001fc800078e021e */
[--C-:B------:R-:W-:Y:S01]  /*dd20*/  IMAD.WIDE R6, R5, 0x2, R30.reuse ;  /* 0x0000000205067825 */ /* 0x100fe200078e021e */
[----:B------:R-:W-:Y:S03]  /*dd30*/  STL.64 [R1+0x4f0], R12 ;  /* 0x0004f00c01007387 */ /* 0x000fe60000100a00 */
[--C-:B-1----:R-:W-:Y:S01]  /*dd40*/  IMAD.WIDE R10, R4, 0x2, R30.reuse ;  /* 0x00000002040a7825 */ /* 0x102fe200078e021e */
[----:B------:R0:W-:Y:S03]  /*dd50*/  STL.64 [R1+0x500], R8 ;  /* 0x0005000801007387 */ /* 0x0001e60000100a00 */
[--C-:B------:R-:W-:Y:S01]  /*dd60*/  IMAD.WIDE R4, R3, 0x2, R30.reuse ;  /* 0x0000000203047825 */ /* 0x100fe200078e021e */
[----:B------:R-:W-:Y:S04]  /*dd70*/  STL.64 [R1+0x508], R10 ;  /* 0x0005080a01007387 */ /* 0x000fe80000100a00 */
[----:B------:R1:W-:Y:S01]  /*dd80*/  STL.64 [R1+0x518], R6 ;  /* 0x0005180601007387 */ /* 0x0003e20000100a00 */
[----:B0-----:R-:W-:-:S04]  /*dd90*/  IMAD.WIDE R8, R2, 0x2, R30 ;  /* 0x0000000202087825 */ /* 0x001fc800078e021e */
[--C-:B------:R-:W-:Y:S01]  /*dda0*/  IMAD.WIDE R2, R61, 0x2, R30.reuse ;  /* 0x000000023d027825 */ /* 0x100fe200078e021e */
[----:B------:R-:W-:Y:S03]  /*ddb0*/  STL.64 [R1+0x528], R8 ;  /* 0x0005280801007387 */ /* 0x000fe60000100a00 */
[--C-:B-1----:R-:W-:Y:S01]  /*ddc0*/  IMAD.WIDE R6, R60, 0x2, R30.reuse ;  /* 0x000000023c067825 */ /* 0x102fe200078e021e */
[----:B------:R0:W-:Y:S04]  /*ddd0*/  STL.64 [R1+0x530], R4 ;  /* 0x0005300401007387 */ /* 0x0001e80000100a00 */
[----:B------:R1:W-:Y:S04]  /*dde0*/  STL.64 [R1+0x540], R6 ;  /* 0x0005400601007387 */ /* 0x0003e80000100a00 */
[----:B------:R4:W-:Y:S01]  /*ddf0*/  STL.64 [R1+0x550], R2 ;  /* 0x0005500201007387 */ /* 0x0009e20000100a00 */
[----:B0-----:R-:W-:-:S04]  /*de00*/  IMAD.WIDE R4, R59, 0x2, R30 ;  /* 0x000000023b047825 */ /* 0x001fc800078e021e */
[--C-:B-1----:R-:W-:Y:S01]  /*de10*/  IMAD.WIDE R6, R57, 0x2, R30.reuse ;  /* 0x0000000239067825 */ /* 0x102fe200078e021e */
[----:B------:R0:W-:Y:S03]  /*de20*/  STL.64 [R1+0x558], R4 ;  /* 0x0005580401007387 */ /* 0x0001e60000100a00 */
[--C-:B----4-:R-:W-:Y:S01]  /*de30*/  IMAD.WIDE R2, R55, 0x2, R30.reuse ;  /* 0x0000000237027825 */ /* 0x110fe200078e021e */
        /* <DEDUP_REMOVED lines=12> */
[----:B------:R-:W-:Y:S03]  /*df00*/  STL.64 [R1+0x5c8], R6 ;  /* 0x0005c80601007387 */ /* 0x000fe60000100a00 */
[--C-:B0-----:R-:W-:Y:S02]  /*df10*/  IMAD.WIDE R4, R37, 0x2, R30.reuse ;  /* 0x0000000225047825 */ /* 0x101fe400078e021e */
[----:B------:R-:W4:Y:S04]  /*df20*/  LDL R37, [R1+0x4d0] ;  /* 0x0004d00001257983 */ /* 0x000f280000100800 */
[----:B------:R0:W-:Y:S04]  /*df30*/  STL.64 [R1+0x5d8], R2 ;  /* 0x0005d80201007387 */ /* 0x0001e80000100a00 */
[----:B0-----:R-:W4:Y:S04]  /*df40*/  LDL.LU R2, [R1+0x198] ;  /* 0x0001980001027983 */ /* 0x001f280000300800 */
[----:B------:R0:W-:Y:S04]  /*df50*/  STL.64 [R1+0x5e0], R4 ;  /* 0x0005e00401007387 */ /* 0x0001e80000100a00 */
[----:B------:R-:W4:Y:S01]  /*df60*/  LDL.LU R3, [R1+0x174] ;  /* 0x0001740001037983 */ /* 0x000f220000300800 */
[----:B-----5:R-:W-:-:S03]  /*df70*/  IMAD.WIDE R6, R41, 0x2, R30 ;  /* 0x0000000229067825 */ /* 0x020fc600078e021e */
[----:B------:R-:W5:Y:S01]  /*df80*/  LDL.LU R60, [R1+0x148] ;  /* 0x00014800013c7983 */ /* 0x000f620000300800 */
[----:B0-----:R-:W-:-:S03]  /*df90*/  IMAD.WIDE R4, R39, 0x2, R30 ;  /* 0x0000000227047825 */ /* 0x001fc600078e021e */
[----:B------:R2:W-:Y:S04]  /*dfa0*/  STL.64 [R1+0x5f0], R6 ;  /* 0x0005f00601007387 */ /* 0x0005e80000100a00 */
[----:B------:R-:W5:Y:S04]  /*dfb0*/  LDL.LU R61, [R1+0x124] ;  /* 0x00012400013d7983 */ /* 0x000f680000300800 */
[----:B------:R3:W-:Y:S04]  /*dfc0*/  STL.64 [R1+0x600], R4 ;  /* 0x0006000401007387 */ /* 0x0007e80000100a00 */
[----:B------:R-:W5:Y:S01]  /*dfd0*/  LDL.LU R24, [R1+0xf8] ;  /* 0x0000f80001187983 */ /* 0x000f620000300800 */
[----:B--2---:R-:W-:-:S05]  /*dfe0*/  IMAD.WIDE R6, R28, 0x2, R30 ;  /* 0x000000021c067825 */ /* 0x004fca00078e021e */
[----:B------:R0:W-:Y:S04]  /*dff0*/  STL.64 [R1+0x608], R6 ;  /* 0x0006080601007387 */ /* 0x0001e80000100a00 */
[----:B------:R-:W2:Y:S01]  /*e000*/  LDL.LU R25, [R1+0xd4] ;  /* 0x0000d40001197983 */ /* 0x000ea20000300800 */
[----:B---3--:R-:W-:-:S05]  /*e010*/  IMAD.WIDE R4, R29, 0x2, R30 ;  /* 0x000000021d047825 */ /* 0x008fca00078e021e */
[----:B------:R1:W-:Y:S04]  /*e020*/  STL.64 [R1+0x610], R4 ;  /* 0x0006100401007387 */ /* 0x0003e80000100a00 */
[----:B------:R-:W3:Y:S04]  /*e030*/  LDL.LU R22, [R1+0xd0] ;  /* 0x0000d00001167983 */ /* 0x000ee80000300800 */
[----:B------:R-:W3:Y:S04]  /*e040*/  LDL.LU R23, [R1+0xac] ;  /* 0x0000ac0001177983 */ /* 0x000ee80000300800 */
[----:B------:R-:W2:Y:S04]  /*e050*/  LDL.LU R20, [R1+0xa8] ;  /* 0x0000a80001147983 */ /* 0x000ea80000300800 */
        /* <DEDUP_REMOVED lines=13> */
[----:B0-----:R-:W2:Y:S04]  /*e130*/  LDL.LU R6, [R1+0x28] ;  /* 0x0000280001067983 */ /* 0x001ea80000300800 */
[----:B------:R-:W2:Y:S04]  /*e140*/  LDL.LU R7, [R1+0x24] ;  /* 0x0000240001077983 */ /* 0x000ea80000300800 */
[----:B-1----:R-:W2:Y:S04]  /*e150*/  LDL.LU R4, [R1+0x20] ;  /* 0x0000200001047983 */ /* 0x002ea80000300800 */
[----:B------:R-:W2:Y:S01]  /*e160*/  LDL.LU R5, [R1+0x580] ;  /* 0x0005800001057983 */ /* 0x000ea20000300800 */
[----:B----4-:R-:W-:-:S05]  /*e170*/  IMAD.WIDE R28, R37, 0x2, R30 ;  /* 0x00000002251c7825 */ /* 0x010fca00078e021e */
[----:B------:R0:W-:Y:S02]  /*e180*/  STL.64 [R1+0x618], R28 ;  /* 0x0006181c01007387 */ /* 0x0001e40000100a00 */
[----:B0-----:R-:W-:-:S05]  /*e190*/  IMAD.WIDE R28, R2, 0x2, R30 ;  /* 0x00000002021c7825 */ /* 0x001fca00078e021e */
[----:B------:R0:W-:Y:S02]  /*e1a0*/  STL.64 [R1+0x620], R28 ;  /* 0x0006201c01007387 */ /* 0x0001e40000100a00 */
[----:B0-----:R-:W-:-:S05]  /*e1b0*/  IMAD.WIDE R28, R3, 0x2, R30 ;  /* 0x00000002031c7825 */ /* 0x001fca00078e021e */
[----:B------:R0:W-:Y:S04]  /*e1c0*/  STL.64 [R1+0x630], R28 ;  /* 0x0006301c01007387 */ /* 0x0001e80000100a00 */
[----:B0-----:R-:W4:Y:S04]  /*e1d0*/  LDL.LU.64 R28, [R1+0x1640] ;  /* 0x00164000011c7983 */ /* 0x001f280000300a00 */
[----:B------:R-:W-:Y:S04]  /*e1e0*/  STL [R1+0x15e0], R3 ;  /* 0x0015e00301007387 */ /* 0x000fe80000100800 */
[----:B------:R4:W-:Y:S02]  /*e1f0*/  STL [R1+0x15e4], R2 ;  /* 0x0015e40201007387 */ /* 0x0009e40000100800 */
[----:B----4-:R-:W-:-:S02]  /*e200*/  IMAD.WIDE R2, R28, 0x2, R30 ;  /* 0x000000021c027825 */ /* 0x010fc400078e021e */
[----:B------:R-:W4:Y:S04]  /*e210*/  LDL.LU R28, [R1+0x163c] ;  /* 0x00163c00011c7983 */ /* 0x000f280000300800 */
[----:B------:R0:W-:Y:S02]  /*e220*/  STL.64 [R1+0x638], R2 ;  /* 0x0006380201007387 */ /* 0x0001e40000100a00 */
[--C-:B0-----:R-:W-:Y:S02]  /*e230*/  IMAD.WIDE R2, R29, 0x2, R30.reuse ;  /* 0x000000021d027825 */ /* 0x101fe400078e021e */
[----:B------:R-:W4:Y:S04]  /*e240*/  LDL.LU R29, [R1+0x1638] ;  /* 0x00163800011d7983 */ /* 0x000f280000300800 */
[----:B------:R5:W-:Y:S02]  /*e250*/  STL.64 [R1+0x640], R2 ;  /* 0x0006400201007387 */ /* 0x000be40000100a00 */
[----:B-----5:R-:W-:-:S05]  /*e260*/  IMAD.WIDE R2, R60, 0x2, R30 ;  /* 0x000000023c027825 */ /* 0x020fca00078e021e */
[----:B------:R0:W-:Y:S04]  /*e270*/  STL.64 [R1+0x648], R2 ;  /* 0x0006480201007387 */ /* 0x0001e80000100a00 */
[----:B------:R1:W-:Y:S01]  /*e280*/  STL.64 [R1+0x15d8], R60 ;  /* 0x0015d83c01007387 */ /* 0x0003e20000100a00 */
[----:B0-----:R-:W-:-:S04]  /*e290*/  IMAD.WIDE R2, R61, 0x2, R30 ;  /* 0x000000023d027825 */ /* 0x001fc800078e021e */
[--C-:B-1----:R-:W-:Y:S01]  /*e2a0*/  IMAD.WIDE R60, R35, 0x2, R30.reuse ;  /* 0x00000002233c7825 */ /* 0x102fe200078e021e */
[----:B------:R0:W-:Y:S04]  /*e2b0*/  STL.64 [R1+0x650], R2 ;  /* 0x0006500201007387 */ /* 0x0001e80000100a00 */
[----:B------:R1:W-:Y:S01]  /*e2c0*/  STL.64 [R1+0x658], R60 ;  /* 0x0006583c01007387 */ /* 0x0003e20000100a00 */
[----:B0-----:R-:W-:-:S04]  /*e2d0*/  IMAD.WIDE R2, R27, 0x2, R30 ;  /* 0x000000021b027825 */ /* 0x001fc800078e021e */
[--C-:B-1----:R-:W-:Y:S01]  /*e2e0*/  IMAD.WIDE R60, R24, 0x2, R30.reuse ;  /* 0x00000002183c7825 */ /* 0x102fe200078e021e */
[----:B------:R0:W-:Y:S04]  /*e2f0*/  STL.64 [R1+0x660], R2 ;  /* 0x0006600201007387 */ /* 0x0001e80000100a00 */
[----:B--2---:R-:W-:Y:S04]  /*e300*/  STL [R1+0x15c8], R25 ;  /* 0x0015c81901007387 */ /* 0x004fe80000100800 */
[----:B------:R-:W-:Y:S01]  /*e310*/  STL.64 [R1+0x668], R60 ;  /* 0x0006683c01007387 */ /* 0x000fe20000100a00 */
[----:B0-----:R-:W-:-:S03]  /*e320*/  IMAD.WIDE R2, R25, 0x2, R30 ;  /* 0x0000000219027825 */ /* 0x001fc600078e021e */
[----:B------:R0:W-:Y:S04]  /*e330*/  STL [R1+0x15cc], R24 ;  /* 0x0015cc1801007387 */ /* 0x0001e80000100800 */
[----:B------:R1:W-:Y:S04]  /*e340*/  STL.64 [R1+0x670], R2 ;  /* 0x0006700201007387 */ /* 0x0003e80000100a00 */
[----:B---3--:R2:W-:Y:S01]  /*e350*/  STL.64 [R1+0x15d0], R22 ;  /* 0x0015d01601007387 */ /* 0x0085e20000100a00 */
[----:B0-----:R-:W-:-:S04]  /*e360*/  IMAD.WIDE R24, R23, 0x2, R30 ;  /* 0x0000000217187825 */ /* 0x001fc800078e021e */
[----:B-1----:R-:W-:-:S05]  /*e370*/  IMAD.WIDE R2, R22, 0x2, R30 ;  /* 0x0000000216027825 */ /* 0x002fca00078e021e */
[----:B------:R0:W-:Y:S01]  /*e380*/  STL.64 [R1+0x678], R2 ;  /* 0x0006780201007387 */ /* 0x0001e20000100a00 */
[----:B--2---:R-:W-:-:S03]  /*e390*/  IMAD.WIDE R22, R21, 0x2, R30 ;  /* 0x0000000215167825 */ /* 0x004fc600078e021e */
[----:B------:R-:W-:Y:S04]  /*e3a0*/  STL.64 [R1+0x680], R24 ;  /* 0x0006801801007387 */ /* 0x000fe80000100a00 */
[----:B------:R1:W-:Y:S01]  /*e3b0*/  STL.64 [R1+0x15e8], R20 ;  /* 0x0015e81401007387 */ /* 0x0003e20000100a00 */
[----:B0-----:R-:W-:-:S05]  /*e3c0*/  IMAD.WIDE R2, R20, 0x2, R30 ;  /* 0x0000000214027825 */ /* 0x001fca00078e021e */
[----:B------:R0:W-:Y:S01]  /*e3d0*/  STL.64 [R1+0x688], R2 ;  /* 0x0006880201007387 */ /* 0x0001e20000100a00 */
[----:B-1----:R-:W-:-:S03]  /*e3e0*/  IMAD.WIDE R20, R19, 0x2, R30 ;  /* 0x0000000213147825 */ /* 0x002fc600078e021e */
        /* <DEDUP_REMOVED lines=34> */
[----:B------:R-:W-:Y:S02]  /*e610*/  IMAD R0, R0, c[0x0][0x190], RZ ;  /* 0x0000640000007a24 */ /* 0x000fe400078e02ff */
[--C-:B-1----:R-:W-:Y:S01]  /*e620*/  IMAD.WIDE R6, R5, 0x2, R30.reuse ;  /* 0x0000000205067825 */ /* 0x102fe200078e021e */
[----:B------:R-:W-:Y:S04]  /*e630*/  STL.64 [R1+0x700], R8 ;  /* 0x0007000801007387 */ /* 0x000fe80000100a00 */
[----:B------:R-:W-:Y:S01]  /*e640*/  STL.64 [R1+0x1628], R4 ;  /* 0x0016280401007387 */ /* 0x000fe20000100a00 */
[----:B0-----:R-:W-:-:S05]  /*e650*/  IMAD.WIDE R2, R4, 0x2, R30 ;  /* 0x0000000204027825 */ /* 0x001fca00078e021e */
[----:B------:R0:W-:Y:S04]  /*e660*/  STL.64 [R1+0x708], R2 ;  /* 0x0007080201007387 */ /* 0x0001e80000100a00 */
[----:B------:R1:W-:Y:S01]  /*e670*/  STL.64 [R1+0x718], R6 ;  /* 0x0007180601007387 */ /* 0x0003e20000100a00 */
[----:B0-----:R-:W-:-:S04]  /*e680*/  IMAD.WIDE R2, R0, 0x2, R30 ;  /* 0x0000000200027825 */ /* 0x001fc800078e021e */
[----:B----4-:R-:W-:-:S05]  /*e690*/  IMAD.WIDE R26, R26, 0x2, R28 ;  /* 0x000000021a1a7825 */ /* 0x010fca00078e021c */
[----:B------:R-:W-:Y:S04]  /*e6a0*/  STL.64 [R1+0x1630], R26 ;  /* 0x0016301a01007387 */ /* 0x000fe80000100a00 */
[----:B------:R0:W-:Y:S04]  /*e6b0*/  STL.64 [R1+0x710], R2 ;  /* 0x0007100201007387 */ /* 0x0001e80000100a00 */
[----:B-1----:R-:W2:Y:S04]  /*e6c0*/  LDL.LU R7, [R1+0x180] ;  /* 0x0001800001077983 */ /* 0x002ea80000300800 */
[----:B------:R-:W3:Y:S04]  /*e6d0*/  LDL.LU R8, [R1+0x184] ;  /* 0x0001840001087983 */ /* 0x000ee80000300800 */
[----:B------:R-:W4:Y:S04]  /*e6e0*/  LDL.LU R9, [R1+0x190] ;  /* 0x0001900001097983 */ /* 0x000f280000300800 */
        /* <DEDUP_REMOVED lines=17> */
[----:B------:R-:W5:Y:S04]  /*e800*/  LDL.LU R3, [R1+0x20c] ;  /* 0x00020c0001037983 */ /* 0x000f680000300800 */
[----:B------:R-:W5:Y:S04]  /*e810*/  LDL.LU R24, [R1+0x218] ;  /* 0x0002180001187983 */ /* 0x000f680000300800 */
[----:B------:R-:W5:Y:S01]  /*e820*/  LDL.LU R61, [R1+0x21c] ;  /* 0x00021c00013d7983 */ /* 0x000f620000300800 */
[----:B--2---:R-:W-:-:S04]  /*e830*/  IMAD.WIDE R4, R7, 0x2, R28 ;  /* 0x0000000207047825 */ /* 0x004fc800078e021c */
[--C-:B---3--:R-:W-:Y:S01]  /*e840*/  IMAD.WIDE R26, R8, 0x2, R28.reuse ;  /* 0x00000002081a7825 */ /* 0x108fe200078e021c */
[----:B------:R0:W-:Y:S03]  /*e850*/  STL.64 [R1+0x50], R4 ;  /* 0x0000500401007387 */ /* 0x0001e60000100a00 */
[--C-:B----4-:R-:W-:Y:S01]  /*e860*/  IMAD.WIDE R6, R9, 0x2, R28.reuse ;  /* 0x0000000209067825 */ /* 0x110fe200078e021c */
[----:B------:R-:W-:Y:S04]  /*e870*/  STL.64 [R1+0x68], R26 ;  /* 0x0000681a01007387 */ /* 0x000fe80000100a00 */
[----:B------:R1:W-:Y:S01]  /*e880*/  STL.64 [R1+0x78], R6 ;  /* 0x0000780601007387 */ /* 0x0003e20000100a00 */
[----:B-----5:R-:W-:-:S04]  /*e890*/  IMAD.WIDE R8, R11, 0x2, R28 ;  /* 0x000000020b087825 */ /* 0x020fc800078e021c */
[----:B0-----:R-:W-:-:S04]  /*e8a0*/  IMAD.WIDE R4, R10, 0x2, R28 ;  /* 0x000000020a047825 */ /* 0x001fc800078e021c */
[--C-:B-1----:R-:W-:Y:S01]  /*e8b0*/  IMAD.WIDE R6, R12, 0x2, R28.reuse ;  /* 0x000000020c067825 */ /* 0x102fe200078e021c */
        /* <DEDUP_REMOVED lines=26> */
[----:B------:R-:W2:Y:S04]  /*ea60*/  LDL.LU R27, [R1+0x228] ;  /* 0x00022800011b7983 */ /* 0x000ea80000300800 */
[----:B------:R-:W-:Y:S01]  /*ea70*/  STL.64 [R1+0x1a8], R6 ;  /* 0x0001a80601007387 */ /* 0x000fe20000100a00 */
[----:B0-----:R-:W-:-:S03]  /*ea80*/  IMAD.WIDE R4, R60, 0x2, R28 ;  /* 0x000000023c047825 */ /* 0x001fc600078e021c */
[----:B------:R-:W3:Y:S04]  /*ea90*/  LDL.LU R25, [R1+0x22c] ;  /* 0x00022c0001197983 */ /* 0x000ee80000300800 */
[----:B------:R0:W-:Y:S04]  /*eaa0*/  STL.64 [R1+0x1b8], R4 ;  /* 0x0001b80401007387 */ /* 0x0001e80000100a00 */
[----:B------:R-:W4:Y:S01]  /*eab0*/  LDL.LU R60, [R1+0x238] ;  /* 0x00023800013c7983 */ /* 0x000f220000300800 */
[----:B-1----:R-:W-:-:S03]  /*eac0*/  IMAD.WIDE R8, R2, 0x2, R28 ;  /* 0x0000000202087825 */ /* 0x002fc600078e021c */
[----:B0-----:R-:W5:Y:S01]  /*ead0*/  LDL.LU R4, [R1+0x23c] ;  /* 0x00023c0001047983 */ /* 0x001f620000300800 */
[----:B------:R-:W-:-:S03]  /*eae0*/  IMAD.WIDE R6, R3, 0x2, R28 ;  /* 0x0000000203067825 */ /* 0x000fc600078e021c */
[----:B------:R0:W-:Y:S04]  /*eaf0*/  STL.64 [R1+0x1c8], R8 ;  /* 0x0001c80801007387 */ /* 0x0001e80000100a00 */
[----:B------:R-:W4:Y:S04]  /*eb00*/  LDL.LU R2, [R1+0x240] ;  /* 0x0002400001027983 */ /* 0x000f280000300800 */
[----:B------:R1:W-:Y:S04]  /*eb10*/  STL.64 [R1+0x1d8], R6 ;  /* 0x0001d80601007387 */ /* 0x0003e80000100a00 */
[----:B------:R-:W5:Y:S01]  /*eb20*/  LDL.LU R3, [R1+0x250] ;  /* 0x0002500001037983 */ /* 0x000f620000300800 */
[----:B0-----:R-:W-:-:S03]  /*eb30*/  IMAD.WIDE R8, R61, 0x2, R28 ;  /* 0x000000023d087825 */ /* 0x001fc600078e021c */
[----:B------:R-:W5:Y:S01]  /*eb40*/  LDL.LU R5, [R1+0x258] ;  /* 0x0002580001057983 */ /* 0x000f620000300800 */
[----:B-1----:R-:W-:-:S05]  /*eb50*/  IMAD.WIDE R6, R24, 0x2, R28 ;  /* 0x0000000218067825 */ /* 0x002fca00078e021c */
[----:B------:R0:W-:Y:S04]  /*eb60*/  STL.64 [R1+0x1e8], R6 ;  /* 0x0001e80601007387 */ /* 0x0001e80000100a00 */
[----:B0-----:R-:W5:Y:S04]  /*eb70*/  LDL.LU R6, [R1+0x268] ;  /* 0x0002680001067983 */ /* 0x001f680000300800 */
[----:B------:R0:W-:Y:S04]  /*eb80*/  STL.64 [R1+0x1f8], R8 ;  /* 0x0001f80801007387 */ /* 0x0001e80000100a00 */
[----:B------:R-:W5:Y:S04]  /*eb90*/  LDL.LU R7, [R1+0x278] ;  /* 0x0002780001077983 */ /* 0x000f680000300800 */
[----:B0-----:R-:W5:Y:S04]  /*eba0*/  LDL.LU R8, [R1+0x280] ;  /* 0x0002800001087983 */ /* 0x001f680000300800 */
        /* <DEDUP_REMOVED lines=16> */
[----:B------:R-:W5:Y:S01]  /*ecb0*/  LDL.LU R61, [R1+0x350] ;  /* 0x00035000013d7983 */ /* 0x000f620000300800 */
[----:B--2---:R-:W-:-:S05]  /*ecc0*/  IMAD.WIDE R26, R27, 0x2, R28 ;  /* 0x000000021b1a7825 */ /* 0x004fca00078e021c */
[----:B------:R3:W-:Y:S02]  /*ecd0*/  STL.64 [R1+0x208], R26 ;  /* 0x0002081a01007387 */ /* 0x0007e40000100a00 */
[----:B---3--:R-:W-:-:S05]  /*ece0*/  IMAD.WIDE R26, R25, 0x2, R28 ;  /* 0x00000002191a7825 */ /* 0x008fca00078e021c */
[----:B------:R4:W-:Y:S04]  /*ecf0*/  STL.64 [R1+0x218], R26 ;  /* 0x0002181a01007387 */ /* 0x0009e80000100a00 */
[----:B------:R-:W2:Y:S01]  /*ed00*/  LDL.LU R25, [R1+0x360] ;  /* 0x0003600001197983 */ /* 0x000ea20000300800 */
[----:B----4-:R-:W-:-:S03]  /*ed10*/  IMAD.WIDE R26, R60, 0x2, R28 ;  /* 0x000000023c1a7825 */ /* 0x010fc600078e021c */
[----:B------:R-:W3:Y:S04]  /*ed20*/  LDL.LU R60, [R1+0x368] ;  /* 0x00036800013c7983 */ /* 0x000ee80000300800 */
[----:B------:R5:W-:Y:S02]  /*ed30*/  STL.64 [R1+0x228], R26 ;  /* 0x0002281a01007387 */ /* 0x000be40000100a00 */
[----:B-----5:R-:W-:-:S05]  /*ed40*/  IMAD.WIDE R26, R4, 0x2, R28 ;  /* 0x00000002041a7825 */ /* 0x020fca00078e021c */
[----:B------:R0:W-:Y:S02]  /*ed50*/  STL.64 [R1+0x238], R26 ;  /* 0x0002381a01007387 */ /* 0x0001e40000100a00 */
[----:B0-----:R-:W-:-:S05]  /*ed60*/  IMAD.WIDE R26, R2, 0x2, R28 ;  /* 0x00000002021a7825 */ /* 0x001fca00078e021c */
[----:B------:R0:W-:Y:S04]  /*ed70*/  STL.64 [R1+0x240], R26 ;  /* 0x0002401a01007387 */ /* 0x0001e80000100a00 */
[----:B------:R-:W4:Y:S01]  /*ed80*/  LDL.LU R2, [R1+0x378] ;  /* 0x0003780001027983 */ /* 0x000f220000300800 */
[----:B0-----:R-:W-:-:S03]  /*ed90*/  IMAD.WIDE R26, R3, 0x2, R28 ;  /* 0x00000002031a7825 */ /* 0x001fc600078e021c */
[----:B------:R-:W4:Y:S01]  /*eda0*/  LDL.LU R3, [R1+0x388] ;  /* 0x0003880001037983 */ /* 0x000f220000300800 */
[----:B------:R-:W-:-:S03]  /*edb0*/  IMAD.WIDE R4, R5, 0x2, R28 ;  /* 0x0000000205047825 */ /* 0x000fc600078e021c */
[----:B------:R0:W-:Y:S04]  /*edc0*/  STL.64 [R1+0x250], R26 ;  /* 0x0002501a01007387 */ /* 0x0001e80000100a00 */
[----:B------:R1:W-:Y:S01]  /*edd0*/  STL.64 [R1+0x258], R4 ;  /* 0x0002580401007387 */ /* 0x0003e20000100a00 */
[----:B0-----:R-:W-:-:S04]  /*ede0*/  IMAD.WIDE R26, R6, 0x2, R28 ;  /* 0x00000002061a7825 */ /* 0x001fc800078e021c */
[--C-:B-1----:R-:W-:Y:S01]  /*edf0*/  IMAD.WIDE R4, R7, 0x2, R28.reuse ;  /* 0x0000000207047825 */ /* 0x102fe200078e021c */
[----:B------:R0:W-:Y:S03]  /*ee00*/  STL.64 [R1+0x268], R26 ;  /* 0x0002681a01007387 */ /* 0x0001e60000100a00 */
[--C-:B------:R-:W-:Y:S01]  /*ee10*/  IMAD.WIDE R6, R9, 0x2, R28.reuse ;  /* 0x0000000209067825 */ /* 0x100fe200078e021c */
[----:B------:R1:W-:Y:S03]  /*ee20*/  STL.64 [R1+0x278], R4 ;  /* 0x0002780401007387 */ /* 0x0003e60000100a00 */
[----:B0-----:R-:W-:-:S04]  /*ee30*/  IMAD.WIDE R26, R8, 0x2, R28 ;  /* 0x00000002081a7825 */ /* 0x001fc800078e021c */
[--C-:B-1----:R-:W-:Y:S01]  /*ee40*/  IMAD.WIDE R4, R10, 0x2, R28.reuse ;  /* 0x000000020a047825 */ /* 0x102fe200078e021c */
[----:B------:R-:W-:Y:S03]  /*ee50*/  STL.64 [R1+0x280], R26 ;  /* 0x0002801a01007387 */ /* 0x000fe60000100a00 */
[--C-:B------:R-:W-:Y:S01]  /*ee60*/  IMAD.WIDE R8, R11, 0x2, R28.reuse ;  /* 0x000000020b087825 */ /* 0x100fe200078e021c */
[----:B------:R0:W-:Y:S04]  /*ee70*/  STL.64 [R1+0x290], R6 ;  /* 0x0002900601007387 */ /* 0x0001e80000100a00 */
        /* <DEDUP_REMOVED lines=25> */
[----:B------:R-:W-:Y:S01]  /*f010*/  STL.64 [R1+0x338], R8 ;  /* 0x0003380801007387 */ /* 0x000fe20000100a00 */
[----:B0-----:R-:W-:-:S03]  /*f020*/  IMAD.WIDE R6, R24, 0x2, R28 ;  /* 0x0000000218067825 */ /* 0x001fc600078e021c */
[----:B------:R-:W5:Y:S01]  /*f030*/  LDL.LU R27, [R1+0x390] ;  /* 0x00039000011b7983 */ /* 0x000f620000300800 */
[----:B-1----:R-:W-:-:S03]  /*f040*/  IMAD.WIDE R4, R61, 0x2, R28 ;  /* 0x000000023d047825 */ /* 0x002fc600078e021c */
[----:B------:R-:W-:Y:S04]  /*f050*/  STL.64 [R1+0x348], R6 ;  /* 0x0003480601007387 */ /* 0x000fe80000100a00 */
[----:B------:R-:W5:Y:S04]  /*f060*/  LDL.LU R23, [R1+0x3a0] ;  /* 0x0003a00001177983 */ /* 0x000f680000300800 */
[----:B------:R0:W-:Y:S04]  /*f070*/  STL.64 [R1+0x350], R4 ;  /* 0x0003500401007387 */ /* 0x0001e80000100a00 */
[----:B------:R-:W5:Y:S04]  /*f080*/  LDL.LU R61, [R1+0x3a8] ;  /* 0x0003a800013d7983 */ /* 0x000f680000300800 */
[----:B0-----:R-:W5:Y:S01]  /*f090*/  LDL.LU R4, [R1+0x3b8] ;  /* 0x0003b80001047983 */ /* 0x001f620000300800 */
[----:B--2---:R-:W-:-:S05]  /*f0a0*/  IMAD.WIDE R8, R25, 0x2, R28 ;  /* 0x0000000219087825 */ /* 0x004fca00078e021c */
[----:B------:R-:W-:Y:S04]  /*f0b0*/  STL.64 [R1+0x360], R8 ;  /* 0x0003600801007387 */ /* 0x000fe80000100a00 */
[----:B------:R-:W2:Y:S01]  /*f0c0*/  LDL.LU R24, [R1+0x3c0] ;  /* 0x0003c00001187983 */ /* 0x000ea20000300800 */
[----:B---3--:R-:W-:-:S05]  /*f0d0*/  IMAD.WIDE R6, R60, 0x2, R28 ;  /* 0x000000023c067825 */ /* 0x008fca00078e021c */
[----:B------:R4:W-:Y:S04]  /*f0e0*/  STL.64 [R1+0x368], R6 ;  /* 0x0003680601007387 */ /* 0x0009e80000100a00 */
[----:B------:R-:W3:Y:S04]  /*f0f0*/  LDL.LU R25, [R1+0x3d0] ;  /* 0x0003d00001197983 */ /* 0x000ee80000300800 */
[----:B------:R-:W3:Y:S01]  /*f100*/  LDL.LU R5, [R1+0x3d8] ;  /* 0x0003d80001057983 */ /* 0x000ee20000300800 */
[----:B----4-:R-:W-:-:S05]  /*f110*/  IMAD.WIDE R6, R2, 0x2, R28 ;  /* 0x0000000202067825 */ /* 0x010fca00078e021c */
[----:B------:R0:W-:Y:S01]  /*f120*/  STL.64 [R1+0x378], R6 ;  /* 0x0003780601007387 */ /* 0x0001e20000100a00 */
[----:B------:R-:W-:-:S03]  /*f130*/  IMAD.WIDE R2, R3, 0x2, R28 ;  /* 0x0000000203027825 */ /* 0x000fc600078e021c */
[----:B0-----:R-:W4:Y:S04]  /*f140*/  LDL.LU R6, [R1+0x3e8] ;  /* 0x0003e80001067983 */ /* 0x001f280000300800 */
[----:B------:R0:W-:Y:S04]  /*f150*/  STL.64 [R1+0x388], R2 ;  /* 0x0003880201007387 */ /* 0x0001e80000100a00 */
[----:B------:R-:W4:Y:S04]  /*f160*/  LDL.LU R7, [R1+0x3f0] ;  /* 0x0003f00001077983 */ /* 0x000f280000300800 */
        /* <DEDUP_REMOVED lines=16> */
[----:B0-----:R-:W4:Y:S04]  /*f270*/  LDL.LU R2, [R1+0x4c8] ;  /* 0x0004c80001027983 */ /* 0x001f280000300800 */
[----:B------:R-:W4:Y:S01]  /*f280*/  LDL.LU R3, [R1+0x4d0] ;  /* 0x0004d00001037983 */ /* 0x000f220000300800 */
[----:B-----5:R-:W-:-:S05]  /*f290*/  IMAD.WIDE R26, R27, 0x2, R28 ;  /* 0x000000021b1a7825 */ /* 0x020fca00078e021c */
[----:B------:R0:W-:Y:S02]  /*f2a0*/  STL.64 [R1+0x390], R26 ;  /* 0x0003901a01007387 */ /* 0x0001e40000100a00 */
[----:B0-----:R-:W-:-:S05]  /*f2b0*/  IMAD.WIDE R26, R23, 0x2, R28 ;  /* 0x00000002171a7825 */ /* 0x001fca00078e021c */
[----:B------:R0:W-:Y:S02]  /*f2c0*/  STL.64 [R1+0x3a0], R26 ;  /* 0x0003a01a01007387 */ /* 0x0001e40000100a00 */
[--C-:B0-----:R-:W-:Y:S02]  /*f2d0*/  IMAD.WIDE R26, R61, 0x2, R28.reuse ;  /* 0x000000023d1a7825 */ /* 0x101fe400078e021c */
[----:B------:R-:W5:Y:S04]  /*f2e0*/  LDL.LU R61, [R1+0x170] ;  /* 0x00017000013d7983 */ /* 0x000f680000300800 */
[----:B------:R-:W5:Y:S04]  /*f2f0*/  LDL.LU R23, [R1+0x14c] ;  /* 0x00014c0001177983 */ /* 0x000f680000300800 */
[----:B------:R0:W-:Y:S02]  /*f300*/  STL.64 [R1+0x3a8], R26 ;  /* 0x0003a81a01007387 */ /* 0x0001e40000100a00 */
[----:B0-----:R-:W-:-:S05]  /*f310*/  IMAD.WIDE R26, R4, 0x2, R28 ;  /* 0x00000002041a7825 */ /* 0x001fca00078e021c */
[----:B------:R2:W-:Y:S02]  /*f320*/  STL.64 [R1+0x3b8], R26 ;  /* 0x0003b81a01007387 */ /* 0x0005e40000100a00 */
[----:B--2---:R-:W-:-:S05]  /*f330*/  IMAD.WIDE R26, R24, 0x2, R28 ;  /* 0x00000002181a7825 */ /* 0x004fca00078e021c */
[----:B------:R0:W-:Y:S01]  /*f340*/  STL.64 [R1+0x3c0], R26 ;  /* 0x0003c01a01007387 */ /* 0x0001e20000100a00 */
[----:B---3--:R-:W-:-:S04]  /*f350*/  IMAD.WIDE R24, R25, 0x2, R28 ;  /* 0x0000000219187825 */ /* 0x008fc800078e021c */
[--C-:B------:R-:W-:Y:S01]  /*f360*/  IMAD.WIDE R4, R5, 0x2, R28.reuse ;  /* 0x0000000205047825 */ /* 0x100fe200078e021c */
[----:B0-----:R-:W2:Y:S04]  /*f370*/  LDL.LU.64 R26, [R1+0x1630] ;  /* 0x00163000011a7983 */ /* 0x001ea80000300a00 */
[----:B------:R0:W-:Y:S04]  /*f380*/  STL.64 [R1+0x3d0], R24 ;  /* 0x0003d01801007387 */ /* 0x0001e80000100a00 */
[----:B0-----:R-:W3:Y:S04]  /*f390*/  LDL.LU R24, [R1+0x120] ;  /* 0x0001200001187983 */ /* 0x001ee80000300800 */
[----:B------:R-:W2:Y:S04]  /*f3a0*/  LDL.LU R25, [R1+0xfc] ;  /* 0x0000fc0001197983 */ /* 0x000ea80000300800 */
[----:B------:R4:W-:Y:S02]  /*f3b0*/  STL.64 [R1+0x3d8], R4 ;  /* 0x0003d80401007387 */ /* 0x0009e40000100a00 */
[----:B----4-:R-:W-:-:S05]  /*f3c0*/  IMAD.WIDE R4, R6, 0x2, R28 ;  /* 0x0000000206047825 */ /* 0x010fca00078e021c */
[----:B------:R0:W-:Y:S01]  /*f3d0*/  STL.64 [R1+0x3e8], R4 ;  /* 0x0003e80401007387 */ /* 0x0001e20000100a00 */
[----:B------:R-:W-:-:S03]  /*f3e0*/  IMAD.WIDE R6, R7, 0x2, R28 ;  /* 0x0000000207067825 */ /* 0x000fc600078e021c */
[----:B0-----:R-:W4:Y:S04]  /*f3f0*/  LDL.LU.64 R4, [R1+0x1628] ;  /* 0x0016280001047983 */ /* 0x001f280000300a00 */
[----:B------:R0:W-:Y:S02]  /*f400*/  STL.64 [R1+0x3f0], R6 ;  /* 0x0003f00601007387 */ /* 0x0001e40000100a00 */
[----:B0-----:R-:W-:-:S04]  /*f410*/  IMAD.WIDE R6, R8, 0x2, R28 ;  /* 0x0000000208067825 */ /* 0x001fc800078e021c */
[--C-:B------:R-:W-:Y:S01]  /*f420*/  IMAD.WIDE R8, R9, 0x2, R28.reuse ;  /* 0x0000000209087825 */ /* 0x100fe200078e021c */
[----:B------:R0:W-:Y:S04]  /*f430*/  STL.64 [R1+0x400], R6 ;  /* 0x0004000601007387 */ /* 0x0001e80000100a00 */
[----:B0-----:R-:W2:Y:S04]  /*f440*/  LDL.LU.64 R6, [R1+0x1620] ;  /* 0x0016200001067983 */ /* 0x001ea80000300a00 */
        /* <DEDUP_REMOVED lines=31> */
[----:B0-----:R-:W-:-:S05]  /*f640*/  IMAD.WIDE R20, R22, 0x2, R28 ;  /* 0x0000000216147825 */ /* 0x001fca00078e021c */
[----:B------:R0:W-:Y:S02]  /*f650*/  STL.64 [R1+0x4b0], R20 ;  /* 0x0004b01401007387 */ /* 0x0001e40000100a00 */
[----:B0-----:R-:W-:-:S05]  /*f660*/  IMAD.WIDE R20, R60, 0x2, R28 ;  /* 0x000000023c147825 */ /* 0x001fca00078e021c */
[----:B------:R0:W-:Y:S02]  /*f670*/  STL.64 [R1+0x4b8], R20 ;  /* 0x0004b81401007387 */ /* 0x0001e40000100a00 */
[----:B0-----:R-:W-:-:S04]  /*f680*/  IMAD.WIDE R20, R2, 0x2, R28 ;  /* 0x0000000202147825 */ /* 0x001fc800078e021c */
[--C-:B------:R-:W-:Y:S01]  /*f690*/  IMAD.WIDE R2, R3, 0x2, R28.reuse ;  /* 0x0000000203027825 */ /* 0x100fe200078e021c */
[----:B------:R0:W-:Y:S04]  /*f6a0*/  STL.64 [R1+0x4c8], R20 ;  /* 0x0004c81401007387 */ /* 0x0001e80000100a00 */
[----:B0-----:R-:W2:Y:S04]  /*f6b0*/  LDL.LU.64 R20, [R1+0x15e8] ;  /* 0x0015e80001147983 */ /* 0x001ea80000300a00 */
[----:B------:R0:W-:Y:S04]  /*f6c0*/  STL.64 [R1+0x4d0], R2 ;  /* 0x0004d00201007387 */ /* 0x0001e80000100a00 */
[----:B0-----:R-:W2:Y:S02]  /*f6d0*/  LDL.LU R2, [R1+0x15e4] ;  /* 0x0015e40001027983 */ /* 0x001ea40000300800 */
[----:B--2---:R-:W-:-:S05]  /*f6e0*/  IMAD.WIDE R2, R2, 0x2, R28 ;  /* 0x0000000202027825 */ /* 0x004fca00078e021c */
[----:B------:R0:W-:Y:S04]  /*f6f0*/  STL.64 [R1+0x198], R2 ;  /* 0x0001980201007387 */ /* 0x0001e80000100a00 */
[----:B0-----:R-:W2:Y:S01]  /*f700*/  LDL.LU R3, [R1+0x15e0] ;  /* 0x0015e00001037983 */ /* 0x001ea20000300800 */
[----:B-----5:R-:W-:-:S04]  /*f710*/  IMAD.WIDE R60, R61, 0x2, R28 ;  /* 0x000000023d3c7825 */ /* 0x020fc800078e021c */
[----:B--2---:R-:W-:-:S05]  /*f720*/  IMAD.WIDE R2, R3, 0x2, R28 ;  /* 0x0000000203027825 */ /* 0x004fca00078e021c */
[----:B------:R0:W-:Y:S04]  /*f730*/  STL.64 [R1+0x4e8], R2 ;  /* 0x0004e80201007387 */ /* 0x0001e80000100a00 */
[----:B0-----:R-:W2:Y:S04]  /*f740*/  LDL.LU.64 R2, [R1+0x18] ;  /* 0x0000180001027983 */ /* 0x001ea80000300a00 */
[----:B------:R0:W-:Y:S04]  /*f750*/  STL.64 [R1+0x170], R60 ;  /* 0x0001703c01007387 */ /* 0x0001e80000100a00 */
[----:B0-----:R-:W5:Y:S01]  /*f760*/  LDL.LU.64 R60, [R1+0x15d8] ;  /* 0x0015d800013c7983 */ /* 0x001f620000300a00 */
[----:B------:R-:W-:-:S05]  /*f770*/  IMAD.WIDE R22, R23, 0x2, R28 ;  /* 0x0000000217167825 */ /* 0x000fca00078e021c */
[----:B------:R5:W-:Y:S02]  /*f780*/  STL.64 [R1+0x4f8], R22 ;  /* 0x0004f81601007387 */ /* 0x000be40000100a00 */
[----:B-----5:R-:W-:-:S05]  /*f790*/  IMAD.WIDE R22, R60, 0x2, R28 ;  /* 0x000000023c167825 */ /* 0x020fca00078e021c */
[----:B------:R0:W-:Y:S02]  /*f7a0*/  STL.64 [R1+0x148], R22 ;  /* 0x0001481601007387 */ /* 0x0001e40000100a00 */
[--C-:B0-----:R-:W-:Y:S02]  /*f7b0*/  IMAD.WIDE R22, R61, 0x2, R28.reuse ;  /* 0x000000023d167825 */ /* 0x101fe400078e021c */
[----:B------:R-:W5:Y:S04]  /*f7c0*/  LDL.LU.64 R60, [R1+0x10] ;  /* 0x00001000013c7983 */ /* 0x000f680000300a00 */
[----:B------:R3:W-:Y:S02]  /*f7d0*/  STL.64 [R1+0x510], R22 ;  /* 0x0005101601007387 */ /* 0x0007e40000100a00 */
[----:B---3--:R-:W-:-:S04]  /*f7e0*/  IMAD.WIDE R22, R24, 0x2, R28 ;  /* 0x0000000218167825 */ /* 0x008fc800078e021c */
[--C-:B------:R-:W-:Y:S01]  /*f7f0*/  IMAD.WIDE R24, R25, 0x2, R28.reuse ;  /* 0x0000000219187825 */ /* 0x100fe200078e021c */
[----:B------:R0:W-:Y:S04]  /*f800*/  STL.64 [R1+0x120], R22 ;  /* 0x0001201601007387 */ /* 0x0001e80000100a00 */
[----:B0-----:R-:W3:Y:S04]  /*f810*/  LDL.LU.64 R22, [R1+0x15d0] ;  /* 0x0015d00001167983 */ /* 0x001ee80000300a00 */
[----:B------:R0:W-:Y:S04]  /*f820*/  STL.64 [R1+0x520], R24 ;  /* 0x0005201801007387 */ /* 0x0001e80000100a00 */
[----:B0-----:R-:W2:Y:S02]  /*f830*/  LDL.LU R24, [R1+0x15cc] ;  /* 0x0015cc0001187983 */ /* 0x001ea40000300800 */
[----:B--2---:R-:W-:-:S05]  /*f840*/  IMAD.WIDE R24, R24, 0x2, R28 ;  /* 0x0000000218187825 */ /* 0x004fca00078e021c */
[----:B------:R0:W-:Y:S04]  /*f850*/  STL.64 [R1+0xf8], R24 ;  /* 0x0000f81801007387 */ /* 0x0001e80000100a00 */
[----:B0-----:R-:W2:Y:S01]  /*f860*/  LDL.LU R25, [R1+0x15c8] ;  /* 0x0015c80001197983 */ /* 0x001ea20000300800 */
[----:B------:R-:W-:-:S04]  /*f870*/  IMAD.WIDE R30, R33, 0x2, R28 ;  /* 0x00000002211e7825 */ /* 0x000fc800078e021c */
        /* <DEDUP_REMOVED lines=14> */
[----:B--2---:R-:W-:-:S05]  /*f960*/  IMAD.WIDE R24, R25, 0x2, R28 ;  /* 0x0000000219187825 */ /* 0x004fca00078e021c */
[----:B------:R3:W-:Y:S02]  /*f970*/  STL.64 [R1+0x538], R24 ;  /* 0x0005381801007387 */ /* 0x0007e40000100a00 */
[----:B---3--:R-:W-:-:S04]  /*f980*/  IMAD.WIDE R24, R22, 0x2, R28 ;  /* 0x0000000216187825 */ /* 0x008fc800078e021c */
[--C-:B------:R-:W-:Y:S01]  /*f990*/  IMAD.WIDE R22, R23, 0x2, R28.reuse ;  /* 0x0000000217167825 */ /* 0x100fe200078e021c */
[----:B------:R0:W-:Y:S04]  /*f9a0*/  STL.64 [R1+0xd0], R24 ;  /* 0x0000d01801007387 */ /* 0x0001e80000100a00 */
[----:B0-----:R-:W2:Y:S04]  /*f9b0*/  LDL.LU.64 R24, [R1+0x15c0] ;  /* 0x0015c00001187983 */ /* 0x001ea80000300a00 */
[----:B------:R0:W-:Y:S02]  /*f9c0*/  STL.64 [R1+0x548], R22 ;  /* 0x0005481601007387 */ /* 0x0001e40000100a00 */
[----:B0-----:R-:W-:-:S04]  /*f9d0*/  IMAD.WIDE R22, R20, 0x2, R28 ;  /* 0x0000000214167825 */ /* 0x001fc800078e021c */
[--C-:B------:R-:W-:Y:S01]  /*f9e0*/  IMAD.WIDE R20, R21, 0x2, R28.reuse ;  /* 0x0000000215147825 */ /* 0x100fe200078e021c */
[----:B------:R0:W-:Y:S04]  /*f9f0*/  STL.64 [R1+0xa8], R22 ;  /* 0x0000a81601007387 */ /* 0x0001e80000100a00 */
[----:B0-----:R-:W3:Y:S04]  /*fa00*/  LDL.LU.64 R22, [R1+0x15b8] ;  /* 0x0015b80001167983 */ /* 0x001ee80000300a00 */
        /* <DEDUP_REMOVED lines=36> */
[----:B----4-:R-:W-:-:S04]  /*fc50*/  IMAD.WIDE R6, R4, 0x2, R28 ;  /* 0x0000000204067825 */ /* 0x010fc800078e021c */
[--C-:B------:R-:W-:Y:S01]  /*fc60*/  IMAD.WIDE R4, R5, 0x2, R28.reuse ;  /* 0x0000000205047825 */ /* 0x100fe200078e021c */
[----:B------:R0:W-:Y:S03]  /*fc70*/  STL.64 [R1+0x20], R6 ;  /* 0x0000200601007387 */ /* 0x0001e60000100a00 */
[----:B------:R-:W-:-:S04]  /*fc80*/  IMAD.WIDE R28, R0, 0x2, R28 ;  /* 0x00000002001c7825 */ /* 0x000fc800078e021c */
[----:B------:R-:W-:Y:S01]  /*fc90*/  IMAD.MOV.U32 R0, RZ, RZ, R3 ;  /* 0x000000ffff007224 */ /* 0x000fe200078e0003 */
[----:B0-----:R-:W4:Y:S04]  /*fca0*/  LDL.LU.64 R6, [R1+0x1578] ;  /* 0x0015780001067983 */ /* 0x001f280000300a00 */
[----:B------:R0:W-:Y:S04]  /*fcb0*/  STL.64 [R1+0x628], R4 ;  /* 0x0006280401007387 */ /* 0x0001e80000100a00 */
[----:B0-----:R-:W2:Y:S04]  /*fcc0*/  LDL.LU.64 R4, [R1+0x1570] ;  /* 0x0015700001047983 */ /* 0x001ea80000300a00 */
[----:B------:R0:W-:Y:S04]  /*fcd0*/  STL [R1+0x1354], R2 ;  /* 0x0013540201007387 */ /* 0x0001e80000100800 */
[----:B0-----:R-:W2:Y:S04]  /*fce0*/  LDL.LU.64 R2, [R1+0x1568] ;  /* 0x0015680001027983 */ /* 0x001ea80000300a00 */
[----:B------:R-:W-:Y:S04]  /*fcf0*/  STL [R1+0x1350], R26 ;  /* 0x0013501a01007387 */ /* 0x000fe80000100800 */
[----:B------:R5:W-:Y:S04]  /*fd00*/  STL [R1+0x134c], R0 ;  /* 0x00134c0001007387 */ /* 0x000be80000100800 */
[----:B------:R0:W-:Y:S01]  /*fd10*/  STL [R1+0x1344], R27 ;  /* 0x0013441b01007387 */ /* 0x0001e20000100800 */
[----:B-----5:R-:W-:-:S03]  /*fd20*/  IMAD.MOV.U32 R0, RZ, RZ, R61 ;  /* 0x000000ffff007224 */ /* 0x020fc600078e003d */
[----:B0-----:R-:W5:Y:S04]  /*fd30*/  LDL.LU.64 R26, [R1] ;  /* 0x00000000011a7983 */ /* 0x001f680000300a00 */
[----:B------:R0:W-:Y:S04]  /*fd40*/  STL [R1+0x1348], R60 ;  /* 0x0013483c01007387 */ /* 0x0001e80000100800 */
[----:B0-----:R-:W2:Y:S04]  /*fd50*/  LDL.LU.64 R60, [R1+0x1560] ;  /* 0x00156000013c7983 */ /* 0x001ea80000300a00 */
[----:B------:R-:W-:Y:S04]  /*fd60*/  STL [R1+0x1340], R30 ;  /* 0x0013401e01007387 */ /* 0x000fe80000100800 */
[----:B------:R-:W-:Y:S04]  /*fd70*/  STL [R1+0x133c], R0 ;  /* 0x00133c0001007387 */ /* 0x000fe80000100800 */
[----:B------:R0:W-:Y:S04]  /*fd80*/  STL [R1+0x1334], R31 ;  /* 0x0013341f01007387 */ /* 0x0001e80000100800 */
[----:B0-----:R-:W2:Y:S02]  /*fd90*/  LDL.LU.64 R30, [R1+0x8] ;  /* 0x00000800011e7983 */ /* 0x001ea40000300a00 */
[----:B--2---:R-:W-:-:S02]  /*fda0*/  IMAD.MOV.U32 R0, RZ, RZ, R31 ;  /* 0x000000ffff007224 */ /* 0x004fc400078e001f */
[----:B------:R-:W-:Y:S04]  /*fdb0*/  STL [R1+0x1338], R30 ;  /* 0x0013381e01007387 */ /* 0x000fe80000100800 */
[----:B------:R-:W-:Y:S04]  /*fdc0*/  STL [R1+0x1330], R32 ;  /* 0x0013302001007387 */ /* 0x000fe80000100800 */
[----:B------:R5:W-:Y:S04]  /*fdd0*/  STL [R1+0x132c], R0 ;  /* 0x00132c0001007387 */ /* 0x000be80000100800 */
[----:B------:R-:W-:Y:S01]  /*fde0*/  STL [R1+0x1324], R33 ;  /* 0x0013242101007387 */ /* 0x000fe20000100800 */
[----:B-----5:R-:W-:-:S03]  /*fdf0*/  IMAD.MOV.U32 R0, RZ, RZ, R27 ;  /* 0x000000ffff007224 */ /* 0x020fc600078e001b */
[----:B------:R0:W-:Y:S04]  /*fe00*/  STL [R1+0x1328], R26 ;  /* 0x0013281a01007387 */ /* 0x0001e80000100800 */
[----:B------:R-:W-:Y:S04]  /*fe10*/  STL [R1+0x1320], R34 ;  /* 0x0013202201007387 */ /* 0x000fe80000100800 */
[----:B------:R-:W-:Y:S04]  /*fe20*/  STL [R1+0x131c], R0 ;  /* 0x00131c0001007387 */ /* 0x000fe80000100800 */
[----:B------:R-:W-:Y:S04]  /*fe30*/  STL [R1+0x1314], R35 ;  /* 0x0013142301007387 */ /* 0x000fe80000100800 */
[----:B------:R-:W-:Y:S04]  /*fe40*/  STL [R1+0x1318], R60 ;  /* 0x0013183c01007387 */ /* 0x000fe80000100800 */
[----:B------:R-:W-:Y:S04]  /*fe50*/  STL [R1+0x130c], R61 ;  /* 0x00130c3d01007387 */ /* 0x000fe80000100800 */
[----:B------:R-:W-:Y:S04]  /*fe60*/  STL [R1+0x1310], R36 ;  /* 0x0013102401007387 */ /* 0x000fe80000100800 */
[----:B------:R-:W-:Y:S04]  /*fe70*/  STL [R1+0x1304], R37 ;  /* 0x0013042501007387 */ /* 0x000fe80000100800 */
[----:B------:R-:W-:Y:S04]  /*fe80*/  STL [R1+0x1308], R2 ;  /* 0x0013080201007387 */ /* 0x000fe80000100800 */
[----:B------:R1:W-:Y:S04]  /*fe90*/  STL [R1+0x12fc], R3 ;  /* 0x0012fc0301007387 */ /* 0x0003e80000100800 */
[----:B------:R-:W-:Y:S04]  /*fea0*/  STL [R1+0x1300], R38 ;  /* 0x0013002601007387 */ /* 0x000fe80000100800 */
[----:B------:R-:W-:Y:S04]  /*feb0*/  STL [R1+0x12f4], R39 ;  /* 0x0012f42701007387 */ /* 0x000fe80000100800 */
[----:B------:R-:W-:Y:S04]  /*fec0*/  STL [R1+0x12f8], R4 ;  /* 0x0012f80401007387 */ /* 0x000fe80000100800 */
[----:B------:R-:W-:Y:S04]  /*fed0*/  STL [R1+0x12ec], R5 ;  /* 0x0012ec0501007387 */ /* 0x000fe80000100800 */
[----:B------:R-:W-:Y:S04]  /*fee0*/  STL [R1+0x12f0], R40 ;  /* 0x0012f02801007387 */ /* 0x000fe80000100800 */
[----:B------:R-:W-:Y:S04]  /*fef0*/  STL [R1+0x12e4], R41 ;  /* 0x0012e42901007387 */ /* 0x000fe80000100800 */
[----:B----4-:R-:W-:Y:S04]  /*ff00*/  STL [R1+0x12e8], R6 ;  /* 0x0012e80601007387 */ /* 0x010fe80000100800 */
        /* <DEDUP_REMOVED lines=17> */
[----:B0-----:R-:W4:Y:S04]  /*10020*/  LDL.LU.64 R26, [R1+0x50] ;  /* 0x00005000011a7983 */ /* 0x001f280000300a00 */
[----:B------:R-:W-:Y:S04]  /*10030*/  STL [R1+0x12a0], R50 ;  /* 0x0012a03201007387 */ /* 0x000fe80000100800 */
[----:B------:R-:W-:Y:S04]  /*10040*/  STL [R1+0x1294], R51 ;  /* 0x0012943301007387 */ /* 0x000fe80000100800 */
[----:B-1----:R-:W5:Y:S04]  /*10050*/  LDL.LU.64 R2, [R1+0x60] ;  /* 0x0000600001027983 */ /* 0x002f680000300a00 */
[----:B------:R-:W-:Y:S04]  /*10060*/  STL [R1+0x1298], R16 ;  /* 0x0012981001007387 */ /* 0x000fe80000100800 */
[----:B------:R-:W-:Y:S04]  /*10070*/  STL [R1+0x128c], R17 ;  /* 0x00128c1101007387 */ /* 0x000fe80000100800 */
[----:B--2---:R-:W2:Y:S04]  /*10080*/  LDL.LU.64 R6, [R1+0x68] ;  /* 0x0000680001067983 */ /* 0x004ea80000300a00 */
[----:B------:R-:W-:Y:S04]  /*10090*/  STL [R1+0x1290], R52 ;  /* 0x0012903401007387 */ /* 0x000fe80000100800 */
[----:B------:R-:W-:Y:S04]  /*100a0*/  STL [R1+0x1284], R53 ;  /* 0x0012843501007387 */ /* 0x000fe80000100800 */
[----:B------:R-:W2:Y:S04]  /*100b0*/  LDL.LU.64 R40, [R1+0x70] ;  /* 0x0000700001287983 */ /* 0x000ea80000300a00 */
        /* <DEDUP_REMOVED lines=12> */
[----:B---3--:R-:W-:Y:S04]  /*10180*/  STL [R1+0x1268], R22 ;  /* 0x0012681601007387 */ /* 0x008fe80000100800 */
[----:B------:R-:W-:Y:S04]  /*10190*/  STL [R1+0x125c], R23 ;  /* 0x00125c1701007387 */ /* 0x000fe80000100800 */
[----:B------:R-:W3:Y:S04]  /*101a0*/  LDL.LU.64 R4, [R1+0xa0] ;  /* 0x0000a00001047983 */ /* 0x000ee80000300a00 */
[----:B------:R-:W-:Y:S04]  /*101b0*/  STL [R1+0x1260], R58 ;  /* 0x0012603a01007387 */ /* 0x000fe80000100800 */
[----:B------:R-:W-:Y:S04]  /*101c0*/  STL [R1+0x1254], R59 ;  /* 0x0012543b01007387 */ /* 0x000fe80000100800 */
[----:B------:R-:W3:Y:S04]  /*101d0*/  LDL.LU.64 R38, [R1+0xb0] ;  /* 0x0000b00001267983 */ /* 0x000ee80000300a00 */
[----:B------:R-:W-:Y:S04]  /*101e0*/  STL [R1+0x1258], R24 ;  /* 0x0012581801007387 */ /* 0x000fe80000100800 */
[----:B------:R-:W-:Y:S04]  /*101f0*/  STL [R1+0x768], R25 ;  /* 0x0007681901007387 */ /* 0x000fe80000100800 */
[----:B------:R-:W3:Y:S04]  /*10200*/  LDL.LU.64 R30, [R1+0xb8] ;  /* 0x0000b800011e7983 */ /* 0x000ee80000300a00 */
[----:B----4-:R0:W-:Y:S01]  /*10210*/  STL [R1+0x770], R26 ;  /* 0x0007701a01007387 */ /* 0x0101e20000100800 */
[----:B------:R-:W-:-:S03]  /*10220*/  IMAD.MOV.U32 R0, RZ, RZ, R27 ;  /* 0x000000ffff007224 */ /* 0x000fc600078e001b */
[----:B0-----:R-:W4:Y:S04]  /*10230*/  LDL.LU.64 R26, [R1+0xc0] ;  /* 0x0000c000011a7983 */ /* 0x001f280000300a00 */
[----:B------:R0:W-:Y:S04]  /*10240*/  STL [R1+0x76c], R0 ;  /* 0x00076c0001007387 */ /* 0x0001e80000100800 */
[----:B-----5:R1:W-:Y:S01]  /*10250*/  STL [R1+0x778], R2 ;  /* 0x0007780201007387 */ /* 0x0203e20000100800 */
[----:B0-----:R-:W-:-:S03]  /*10260*/  IMAD.MOV.U32 R0, RZ, RZ, R3 ;  /* 0x000000ffff007224 */ /* 0x001fc600078e0003 */
[----:B-1----:R-:W5:Y:S04]  /*10270*/  LDL.LU.64 R2, [R1+0xc8] ;  /* 0x0000c80001027983 */ /* 0x002f680000300a00 */
[----:B------:R0:W-:Y:S04]  /*10280*/  STL [R1+0x774], R0 ;  /* 0x0007740001007387 */ /* 0x0001e80000100800 */
[----:B--2---:R1:W-:Y:S01]  /*10290*/  STL [R1+0x780], R6 ;  /* 0x0007800601007387 */ /* 0x0043e20000100800 */
[----:B0-----:R-:W-:-:S03]  /*102a0*/  IMAD.MOV.U32 R0, RZ, RZ, R7 ;  /* 0x000000ffff007224 */ /* 0x001fc600078e0007 */
[----:B-1----:R-:W2:Y:S04]  /*102b0*/  LDL.LU.64 R6, [R1+0xd8] ;  /* 0x0000d80001067983 */ /* 0x002ea80000300a00 */
[----:B------:R0:W-:Y:S04]  /*102c0*/  STL [R1+0x77c], R0 ;  /* 0x00077c0001007387 */ /* 0x0001e80000100800 */
[----:B------:R1:W-:Y:S01]  /*102d0*/  STL [R1+0x788], R40 ;  /* 0x0007882801007387 */ /* 0x0003e20000100800 */
        /* <DEDUP_REMOVED lines=19> */
[----:B---3--:R1:W-:Y:S01]  /*10410*/  STL [R1+0x7b0], R4 ;  /* 0x0007b00401007387 */ /* 0x0083e20000100800 */
[----:B0-----:R-:W-:-:S03]  /*10420*/  IMAD.MOV.U32 R0, RZ, RZ, R5 ;  /* 0x000000ffff007224 */ /* 0x001fc600078e0005 */
[----:B-1----:R-:W3:Y:S04]  /*10430*/  LDL.LU.64 R4, [R1+0x110] ;  /* 0x0001100001047983 */ /* 0x002ee80000300a00 */
[----:B------:R0:W-:Y:S04]  /*10440*/  STL [R1+0x7ac], R0 ;  /* 0x0007ac0001007387 */ /* 0x0001e80000100800 */
[----:B------:R1:W-:Y:S01]  /*10450*/  STL [R1+0x7b8], R38 ;  /* 0x0007b82601007387 */ /* 0x0003e20000100800 */
[----:B0-----:R-:W-:-:S03]  /*10460*/  IMAD.MOV.U32 R0, RZ, RZ, R39 ;  /* 0x000000ffff007224 */ /* 0x001fc600078e0027 */
[----:B-1----:R-:W3:Y:S04]  /*10470*/  LDL.LU.64 R38, [R1+0x118] ;  /* 0x0001180001267983 */ /* 0x002ee80000300a00 */
[----:B------:R0:W-:Y:S04]  /*10480*/  STL [R1+0x7b4], R0 ;  /* 0x0007b40001007387 */ /* 0x0001e80000100800 */
[----:B------:R1:W-:Y:S01]  /*10490*/  STL [R1+0x7c0], R30 ;  /* 0x0007c01e01007387 */ /* 0x0003e20000100800 */
[----:B0-----:R-:W-:-:S03]  /*104a0*/  IMAD.MOV.U32 R0, RZ, RZ, R31 ;  /* 0x000000ffff007224 */ /* 0x001fc600078e001f */
[----:B-1----:R-:W3:Y:S04]  /*104b0*/  LDL.LU.64 R30, [R1+0x128] ;  /* 0x00012800011e7983 */ /* 0x002ee80000300a00 */
[----:B------:R0:W-:Y:S04]  /*104c0*/  STL [R1+0x7bc], R0 ;  /* 0x0007bc0001007387 */ /* 0x0001e80000100800 */
[----:B----4-:R1:W-:Y:S01]  /*104d0*/  STL [R1+0x7c8], R26 ;  /* 0x0007c81a01007387 */ /* 0x0103e20000100800 */
[----:B0-----:R-:W-:-:S03]  /*104e0*/  IMAD.MOV.U32 R0, RZ, RZ, R27 ;  /* 0x000000ffff007224 */ /* 0x001fc600078e001b */
[----:B-1----:R-:W4:Y:S04]  /*104f0*/  LDL.LU.64 R26, [R1+0x130] ;  /* 0x00013000011a7983 */ /* 0x002f280000300a00 */
        /* <DEDUP_REMOVED lines=170> */
[----:B0-----:R-:W-:-:S03]  /*10fa0*/  MOV R0, R31 ;  /* 0x0000001f00007202 */ /* 0x001fc60000000f00 */
        /* <DEDUP_REMOVED lines=267> */
[----:B0-----:R-:W-:-:S03]  /*12060*/  MOV R0, R27 ;  /* 0x0000001b00007202 */ /* 0x001fc60000000f00 */
        /* <DEDUP_REMOVED lines=129> */
[----:B------:R4:W-:Y:S02]  /*12880*/  STL [R1+0xc34], R0 ;  /* 0x000c340001007387 */ /* 0x0009e40000100800 */
[----:B----4-:R-:W-:Y:S02]  /*12890*/  IMAD.MOV.U32 R0, RZ, RZ, R27 ;  /* 0x000000ffff007224 */ /* 0x010fe400078e001b */
[----:B------:R0:W-:Y:S04]  /*128a0*/  STL [R1+0xc40], R26 ;  /* 0x000c401a01007387 */ /* 0x0001e80000100800 */
[----:B0-----:R-:W4:Y:S04]  /*128b0*/  LDL.LU.64 R26, [R1+0x638] ;  /* 0x00063800011a7983 */ /* 0x001f280000300a00 */
[----:B------:R0:W-:Y:S04]  /*128c0*/  STL [R1+0xc3c], R0 ;  /* 0x000c3c0001007387 */ /* 0x0001e80000100800 */
[----:B-----5:R1:W-:Y:S01]  /*128d0*/  STL [R1+0xc48], R2 ;  /* 0x000c480201007387 */ /* 0x0203e20000100800 */
[----:B0-----:R-:W-:-:S03]  /*128e0*/  IMAD.MOV.U32 R0, RZ, RZ, R3 ;  /* 0x000000ffff007224 */ /* 0x001fc600078e0003 */
[----:B-1----:R-:W5:Y:S04]  /*128f0*/  LDL.LU.64 R2, [R1+0x170] ;  /* 0x0001700001027983 */ /* 0x002f680000300a00 */
[----:B------:R0:W-:Y:S04]  /*12900*/  STL [R1+0xc44], R0 ;  /* 0x000c440001007387 */ /* 0x0001e80000100800 */
[----:B--2---:R1:W-:Y:S04]  /*12910*/  STL [R1+0xc50], R6 ;  /* 0x000c500601007387 */ /* 0x0043e80000100800 */
[----:B------:R-:W2:Y:S01]  /*12920*/  LDL.LU.64 R42, [R1+0x640] ;  /* 0x00064000012a7983 */ /* 0x000ea20000300a00 */
[----:B0-----:R-:W-:-:S05]  /*12930*/  IMAD.MOV.U32 R0, RZ, RZ, R7 ;  /* 0x000000ffff007224 */ /* 0x001fca00078e0007 */
[----:B------:R0:W-:Y:S04]  /*12940*/  STL [R1+0xc4c], R0 ;  /* 0x000c4c0001007387 */ /* 0x0001e80000100800 */
[----:B------:R-:W-:Y:S04]  /*12950*/  STL [R1+0xc58], R40 ;  /* 0x000c582801007387 */ /* 0x000fe80000100800 */
[----:B-1----:R-:W2:Y:S01]  /*12960*/  LDL.LU.64 R6, [R1+0x4f8] ;  /* 0x0004f80001067983 */ /* 0x002ea20000300a00 */
[----:B0-----:R-:W-:-:S05]  /*12970*/  IMAD.MOV.U32 R0, RZ, RZ, R41 ;  /* 0x000000ffff007224 */ /* 0x001fca00078e0029 */
        /* <DEDUP_REMOVED lines=17> */
[----:B---3--:R-:W-:Y:S04]  /*12a90*/  STL [R1+0xc80], R4 ;  /* 0x000c800401007387 */ /* 0x008fe80000100800 */
[----:B------:R-:W3:Y:S01]  /*12aa0*/  LDL.LU.64 R40, [R1+0x658] ;  /* 0x0006580001287983 */ /* 0x000ee20000300a00 */
[----:B0-----:R-:W-:-:S05]  /*12ab0*/  IMAD.MOV.U32 R0, RZ, RZ, R5 ;  /* 0x000000ffff007224 */ /* 0x001fca00078e0005 */
[----:B------:R0:W-:Y:S02]  /*12ac0*/  STL [R1+0xc7c], R0 ;  /* 0x000c7c0001007387 */ /* 0x0001e40000100800 */
[----:B0-----:R-:W-:Y:S02]  /*12ad0*/  IMAD.MOV.U32 R0, RZ, RZ, R39 ;  /* 0x000000ffff007224 */ /* 0x001fe400078e0027 */
[----:B------:R-:W-:Y:S04]  /*12ae0*/  STL [R1+0xc88], R38 ;  /* 0x000c882601007387 */ /* 0x000fe80000100800 */
[----:B------:R-:W3:Y:S04]  /*12af0*/  LDL.LU.64 R4, [R1+0x120] ;  /* 0x0001200001047983 */ /* 0x000ee80000300a00 */
[----:B------:R0:W-:Y:S02]  /*12b00*/  STL [R1+0xc84], R0 ;  /* 0x000c840001007387 */ /* 0x0001e40000100800 */
[----:B0-----:R-:W-:-:S02]  /*12b10*/  IMAD.MOV.U32 R0, RZ, RZ, R31 ;  /* 0x000000ffff007224 */ /* 0x001fc400078e001f */
[----:B------:R0:W-:Y:S04]  /*12b20*/  STL [R1+0xc90], R30 ;  /* 0x000c901e01007387 */ /* 0x0001e80000100800 */
[----:B0-----:R-:W3:Y:S04]  /*12b30*/  LDL.LU.64 R30, [R1+0x660] ;  /* 0x00066000011e7983 */ /* 0x001ee80000300a00 */
[----:B------:R0:W-:Y:S04]  /*12b40*/  STL [R1+0xc8c], R0 ;  /* 0x000c8c0001007387 */ /* 0x0001e80000100800 */
[----:B----4-:R1:W-:Y:S01]  /*12b50*/  STL [R1+0xc98], R26 ;  /* 0x000c981a01007387 */ /* 0x0103e20000100800 */
[----:B0-----:R-:W-:-:S03]  /*12b60*/  IMAD.MOV.U32 R0, RZ, RZ, R27 ;  /* 0x000000ffff007224 */ /* 0x001fc600078e001b */
[----:B------:R-:W4:Y:S04]  /*12b70*/  LDL.LU.64 R38, [R1+0x520] ;  /* 0x0005200001267983 */ /* 0x000f280000300a00 */
[----:B-----5:R-:W-:Y:S04]  /*12b80*/  STL [R1+0xca0], R2 ;  /* 0x000ca00201007387 */ /* 0x020fe80000100800 */
[----:B------:R0:W-:Y:S04]  /*12b90*/  STL [R1+0xc94], R0 ;  /* 0x000c940001007387 */ /* 0x0001e80000100800 */
[----:B-1----:R-:W5:Y:S01]  /*12ba0*/  LDL.LU.64 R26, [R1+0x668] ;  /* 0x00066800011a7983 */ /* 0x002f620000300a00 */
[----:B0-----:R-:W-:-:S03]  /*12bb0*/  IMAD.MOV.U32 R0, RZ, RZ, R3 ;  /* 0x000000ffff007224 */ /* 0x001fc600078e0003 */
[----:B--2---:R-:W-:Y:S04]  /*12bc0*/  STL [R1+0xca8], R42 ;  /* 0x000ca82a01007387 */ /* 0x004fe80000100800 */
[----:B------:R0:W-:Y:S04]  /*12bd0*/  STL [R1+0xc9c], R0 ;  /* 0x000c9c0001007387 */ /* 0x0001e80000100800 */
[----:B------:R-:W2:Y:S01]  /*12be0*/  LDL.LU.64 R2, [R1+0xf8] ;  /* 0x0000f80001027983 */ /* 0x000ea20000300a00 */
[----:B0-----:R-:W-:-:S03]  /*12bf0*/  IMAD.MOV.U32 R0, RZ, RZ, R43 ;  /* 0x000000ffff007224 */ /* 0x001fc600078e002b */
[----:B------:R-:W-:Y:S04]  /*12c00*/  STL [R1+0xcb0], R6 ;  /* 0x000cb00601007387 */ /* 0x000fe80000100800 */
[----:B------:R0:W-:Y:S02]  /*12c10*/  STL [R1+0xca4], R0 ;  /* 0x000ca40001007387 */ /* 0x0001e40000100800 */
[----:B0-----:R-:W-:Y:S02]  /*12c20*/  IMAD.MOV.U32 R0, RZ, RZ, R7 ;  /* 0x000000ffff007224 */ /* 0x001fe400078e0007 */
[----:B------:R-:W2:Y:S04]  /*12c30*/  LDL.LU.64 R6, [R1+0x670] ;  /* 0x0006700001067983 */ /* 0x000ea80000300a00 */
        /* <DEDUP_REMOVED lines=27> */
[----:B----4-:R-:W-:Y:S04]  /*12df0*/  STL [R1+0xcf0], R38 ;  /* 0x000cf02601007387 */ /* 0x010fe80000100800 */
[----:B------:R0:W-:Y:S04]  /*12e00*/  STL [R1+0xce4], R0 ;  /* 0x000ce40001007387 */ /* 0x0001e80000100800 */
[----:B-1----:R-:W4:Y:S01]  /*12e10*/  LDL.LU.64 R30, [R1+0xa8] ;  /* 0x0000a800011e7983 */ /* 0x002f220000300a00 */
[----:B0-----:R-:W-:-:S03]  /*12e20*/  IMAD.MOV.U32 R0, RZ, RZ, R39 ;  /* 0x000000ffff007224 */ /* 0x001fc600078e0027 */
[----:B-----5:R-:W-:Y:S04]  /*12e30*/  STL [R1+0xcf8], R26 ;  /* 0x000cf81a01007387 */ /* 0x020fe80000100800 */
[----:B------:R0:W-:Y:S04]  /*12e40*/  STL [R1+0xcec], R0 ;  /* 0x000cec0001007387 */ /* 0x0001e80000100800 */
[----:B------:R-:W5:Y:S01]  /*12e50*/  LDL.LU.64 R38, [R1+0x690] ;  /* 0x0006900001267983 */ /* 0x000f620000300a00 */
[----:B0-----:R-:W-:-:S03]  /*12e60*/  IMAD.MOV.U32 R0, RZ, RZ, R27 ;  /* 0x000000ffff007224 */ /* 0x001fc600078e001b */
[----:B--2---:R-:W-:Y:S04]  /*12e70*/  STL [R1+0xd00], R2 ;  /* 0x000d000201007387 */ /* 0x004fe80000100800 */
[----:B------:R0:W-:Y:S04]  /*12e80*/  STL [R1+0xcf4], R0 ;  /* 0x000cf40001007387 */ /* 0x0001e80000100800 */
[----:B------:R-:W2:Y:S01]  /*12e90*/  LDL.LU.64 R26, [R1+0x560] ;  /* 0x00056000011a7983 */ /* 0x000ea20000300a00 */
[----:B0-----:R-:W-:-:S03]  /*12ea0*/  IMAD.MOV.U32 R0, RZ, RZ, R3 ;  /* 0x000000ffff007224 */ /* 0x001fc600078e0003 */
[----:B------:R-:W2:Y:S04]  /*12eb0*/  LDL.LU.64 R2, [R1+0x698] ;  /* 0x0006980001027983 */ /* 0x000ea80000300a00 */
[----:B------:R0:W-:Y:S04]  /*12ec0*/  STL [R1+0xcfc], R0 ;  /* 0x000cfc0001007387 */ /* 0x0001e80000100800 */
[----:B------:R-:W-:Y:S04]  /*12ed0*/  STL [R1+0xd08], R6 ;  /* 0x000d080601007387 */ /* 0x000fe80000100800 */
[----:B------:R-:W2:Y:S01]  /*12ee0*/  LDL.LU.64 R42, [R1+0x80] ;  /* 0x00008000012a7983 */ /* 0x000ea20000300a00 */
        /* <DEDUP_REMOVED lines=14> */
[----:B------:R1:W-:Y:S04]  /*12fd0*/  STL [R1+0xd28], R32 ;  /* 0x000d282001007387 */ /* 0x0003e80000100800 */
[----:B------:R-:W2:Y:S01]  /*12fe0*/  LDL.LU.64 R6, [R1+0x58] ;  /* 0x0000580001067983 */ /* 0x000ea20000300a00 */
[----:B0-----:R-:W-:-:S03]  /*12ff0*/  IMAD.MOV.U32 R0, RZ, RZ, R33 ;  /* 0x000000ffff007224 */ /* 0x001fc600078e0021 */
[----:B---3--:R-:W-:Y:S04]  /*13000*/  STL [R1+0xd30], R40 ;  /* 0x000d302801007387 */ /* 0x008fe80000100800 */
[----:B------:R0:W-:Y:S04]  /*13010*/  STL [R1+0xd24], R0 ;  /* 0x000d240001007387 */ /* 0x0001e80000100800 */
[----:B-1----:R-:W3:Y:S01]  /*13020*/  LDL.LU.64 R32, [R1+0x6b0] ;  /* 0x0006b00001207983 */ /* 0x002ee20000300a00 */
[----:B0-----:R-:W-:-:S03]  /*13030*/  IMAD.MOV.U32 R0, RZ, RZ, R41 ;  /* 0x000000ffff007224 */ /* 0x001fc600078e0029 */
[----:B------:R-:W-:Y:S04]  /*13040*/  STL [R1+0xd38], R4 ;  /* 0x000d380401007387 */ /* 0x000fe80000100800 */
[----:B------:R0:W-:Y:S04]  /*13050*/  STL [R1+0xd2c], R0 ;  /* 0x000d2c0001007387 */ /* 0x0001e80000100800 */
[----:B------:R-:W3:Y:S01]  /*13060*/  LDL.LU.64 R40, [R1+0x590] ;  /* 0x0005900001287983 */ /* 0x000ee20000300a00 */
[----:B0-----:R-:W-:-:S03]  /*13070*/  IMAD.MOV.U32 R0, RZ, RZ, R5 ;  /* 0x000000ffff007224 */ /* 0x001fc600078e0005 */
[----:B------:R-:W3:Y:S04]  /*13080*/  LDL.LU.64 R4, [R1+0x6b8] ;  /* 0x0006b80001047983 */ /* 0x000ee80000300a00 */
        /* <DEDUP_REMOVED lines=9> */
[----:B--2---:R1:W-:Y:S01]  /*13120*/  STL [R1+0xd50], R26 ;  /* 0x000d501a01007387 */ /* 0x0043e20000100800 */
[----:B0-----:R-:W-:-:S03]  /*13130*/  MOV R0, R27 ;  /* 0x0000001b00007202 */ /* 0x001fc60000000f00 */
[----:B------:R-:W-:Y:S04]  /*13140*/  STL [R1+0xd58], R2 ;  /* 0x000d580201007387 */ /* 0x000fe80000100800 */
[----:B------:R0:W-:Y:S04]  /*13150*/  STL [R1+0xd4c], R0 ;  /* 0x000d4c0001007387 */ /* 0x0001e80000100800 */
[----:B-1----:R-:W2:Y:S01]  /*13160*/  LDL.LU.64 R26, [R1+0x5a8] ;  /* 0x0005a800011a7983 */ /* 0x002ea20000300a00 */
[----:B0-----:R-:W-:-:S03]  /*13170*/  IMAD.MOV.U32 R0, RZ, RZ, R3 ;  /* 0x000000ffff007224 */ /* 0x001fc600078e0003 */
[----:B------:R-:W-:Y:S04]  /*13180*/  STL [R1+0xd60], R42 ;  /* 0x000d602a01007387 */ /* 0x000fe80000100800 */
        /* <DEDUP_REMOVED lines=14> */
[----:B------:R-:W-:Y:S04]  /*13270*/  STL [R1+0xd80], R6 ;  /* 0x000d800601007387 */ /* 0x000fe80000100800 */
[----:B------:R0:W-:Y:S04]  /*13280*/  STL [R1+0xd74], R0 ;  /* 0x000d740001007387 */ /* 0x0001e80000100800 */
[----:B-1----:R-:W2:Y:S01]  /*13290*/  LDL.LU.64 R34, [R1+0x5c0] ;  /* 0x0005c00001227983 */ /* 0x002ea20000300a00 */
[----:B0-----:R-:W-:-:S03]  /*132a0*/  IMAD.MOV.U32 R0, RZ, RZ, R7 ;  /* 0x000000ffff007224 */ /* 0x001fc600078e0007 */
[----:B---3--:R-:W-:Y:S04]  /*132b0*/  STL [R1+0xd88], R32 ;  /* 0x000d882001007387 */ /* 0x008fe80000100800 */
[----:B------:R0:W-:Y:S02]  /*132c0*/  STL [R1+0xd7c], R0 ;  /* 0x000d7c0001007387 */ /* 0x0001e40000100800 */
[----:B0-----:R-:W-:Y:S02]  /*132d0*/  IMAD.MOV.U32 R0, RZ, RZ, R33 ;  /* 0x000000ffff007224 */ /* 0x001fe400078e0021 */
[----:B------:R-:W3:Y:S04]  /*132e0*/  LDL.LU.64 R32, [R1+0x6d8] ;  /* 0x0006d80001207983 */ /* 0x000ee80000300a00 */
[----:B------:R0:W-:Y:S04]  /*132f0*/  STL [R1+0xd84], R0 ;  /* 0x000d840001007387 */ /* 0x0001e80000100800 */
[----:B------:R-:W-:Y:S01]  /*13300*/  STL [R1+0xd90], R40 ;  /* 0x000d902801007387 */ /* 0x000fe20000100800 */
[----:B0-----:R-:W-:-:S03]  /*13310*/  IMAD.MOV.U32 R0, RZ, RZ, R41 ;  /* 0x000000ffff007224 */ /* 0x001fc600078e0029 */
[----:B------:R-:W-:Y:S04]  /*13320*/  STL [R1+0xd98], R4 ;  /* 0x000d980401007387 */ /* 0x000fe80000100800 */
[----:B------:R0:W-:Y:S04]  /*13330*/  STL [R1+0xd8c], R0 ;  /* 0x000d8c0001007387 */ /* 0x0001e80000100800 */
[----:B------:R-:W3:Y:S01]  /*13340*/  LDL.LU.64 R10, [R1+0x38] ;  /* 0x00003800010a7983 */ /* 0x000ee20000300a00 */
[----:B0-----:R-:W-:-:S05]  /*13350*/  IMAD.MOV.U32 R0, RZ, RZ, R5 ;  /* 0x000000ffff007224 */ /* 0x001fca00078e0005 */
[----:B------:R0:W-:Y:S04]  /*13360*/  STL [R1+0xd94], R0 ;  /* 0x000d940001007387 */ /* 0x0001e80000100800 */
[----:B----4-:R-:W-:Y:S01]  /*13370*/  STL [R1+0xda0], R30 ;  /* 0x000da01e01007387 */ /* 0x010fe20000100800 */
[----:B0-----:R-:W-:-:S03]  /*13380*/  IMAD.MOV.U32 R0, RZ, RZ, R31 ;  /* 0x000000ffff007224 */ /* 0x001fc600078e001f */
[----:B------:R-:W4:Y:S04]  /*13390*/  LDL.LU.64 R44, [R1+0x6e0] ;  /* 0x0006e000012c7983 */ /* 0x000f280000300a00 */
[----:B------:R0:W-:Y:S04]  /*133a0*/  STL [R1+0xd9c], R0 ;  /* 0x000d9c0001007387 */ /* 0x0001e80000100800 */
[----:B-----5:R-:W-:Y:S01]  /*133b0*/  STL [R1+0xda8], R38 ;  /* 0x000da82601007387 */ /* 0x020fe20000100800 */
[----:B0-----:R-:W-:-:S03]  /*133c0*/  IMAD.MOV.U32 R0, RZ, RZ, R39 ;  /* 0x000000ffff007224 */ /* 0x001fc600078e0027 */
[----:B------:R-:W5:Y:S04]  /*133d0*/  LDL.LU.64 R30, [R1+0x5d0] ;  /* 0x0005d000011e7983 */ /* 0x000f680000300a00 */
[----:B------:R-:W5:Y:S04]  /*133e0*/  LDL.LU.64 R8, [R1+0x6e8] ;  /* 0x0006e80001087983 */ /* 0x000f680000300a00 */
[----:B------:R0:W-:Y:S04]  /*133f0*/  STL [R1+0xda4], R0 ;  /* 0x000da40001007387 */ /* 0x0001e80000100800 */
[----:B--2---:R1:W-:Y:S01]  /*13400*/  STL [R1+0xdb0], R26 ;  /* 0x000db01a01007387 */ /* 0x0043e20000100800 */
[----:B0-----:R-:W-:-:S03]  /*13410*/  IMAD.MOV.U32 R0, RZ, RZ, R27 ;  /* 0x000000ffff007224 */ /* 0x001fc600078e001b */
[----:B------:R-:W2:Y:S04]  /*13420*/  LDL.LU.64 R42, [R1+0x30] ;  /* 0x00003000012a7983 */ /* 0x000ea80000300a00 */
[----:B------:R0:W-:Y:S04]  /*13430*/  STL [R1+0xdac], R0 ;  /* 0x000dac0001007387 */ /* 0x0001e80000100800 */
[----:B------:R-:W-:Y:S04]  /*13440*/  STL [R1+0xdb8], R2 ;  /* 0x000db80201007387 */ /* 0x000fe80000100800 */
[----:B-1----:R-:W2:Y:S04]  /*13450*/  LDL.LU.64 R26, [R1+0x6f0] ;  /* 0x0006f000011a7983 */ /* 0x002ea80000300a00 */
[----:B------:R-:W2:Y:S01]  /*13460*/  LDL.LU.64 R6, [R1+0x5e8] ;  /* 0x0005e80001067983 */ /* 0x000ea20000300a00 */
[----:B0-----:R-:W-:-:S05]  /*13470*/  IMAD.MOV.U32 R0, RZ, RZ, R3 ;  /* 0x000000ffff007224 */ /* 0x001fca00078e0003 */
[----:B------:R0:W-:Y:S02]  /*13480*/  STL [R1+0xdb4], R0 ;  /* 0x000db40001007387 */ /* 0x0001e40000100800 */
[----:B0-----:R-:W-:Y:S02]  /*13490*/  IMAD.MOV.U32 R0, RZ, RZ, R37 ;  /* 0x000000ffff007224 */ /* 0x001fe400078e0025 */
[----:B------:R-:W-:Y:S04]  /*134a0*/  STL [R1+0xdc0], R36 ;  /* 0x000dc02401007387 */ /* 0x000fe80000100800 */
[----:B------:R-:W2:Y:S04]  /*134b0*/  LDL.LU.64 R40, [R1+0x6f8] ;  /* 0x0006f80001287983 */ /* 0x000ea80000300a00 */
[----:B------:R0:W-:Y:S02]  /*134c0*/  STL [R1+0xdbc], R0 ;  /* 0x000dbc0001007387 */ /* 0x0001e40000100800 */
[----:B0-----:R-:W-:-:S02]  /*134d0*/  IMAD.MOV.U32 R0, RZ, RZ, R61 ;  /* 0x000000ffff007224 */ /* 0x001fc400078e003d */
[----:B------:R-:W-:Y:S04]  /*134e0*/  STL [R1+0xdc8], R60 ;  /* 0x000dc83c01007387 */ /* 0x000fe80000100800 */
[----:B------:R-:W2:Y:S04]  /*134f0*/  LDL.LU.64 R4, [R1+0x28] ;  /* 0x0000280001047983 */ /* 0x000ea80000300a00 */
[----:B------:R-:W2:Y:S04]  /*13500*/  LDL.LU.64 R38, [R1+0x700] ;  /* 0x0007000001267983 */ /* 0x000ea80000300a00 */
[----:B------:R0:W-:Y:S02]  /*13510*/  STL [R1+0xdc4], R0 ;  /* 0x000dc40001007387 */ /* 0x0001e40000100800 */
[----:B0-----:R-:W-:-:S02]  /*13520*/  IMAD.MOV.U32 R0, RZ, RZ, R35 ;  /* 0x000000ffff007224 */ /* 0x001fc400078e0023 */
[----:B------:R-:W-:Y:S04]  /*13530*/  STL [R1+0xdd0], R34 ;  /* 0x000dd02201007387 */ /* 0x000fe80000100800 */
[----:B------:R-:W2:Y:S04]  /*13540*/  LDL.LU.64 R2, [R1+0x5f8] ;  /* 0x0005f80001027983 */ /* 0x000ea80000300a00 */
[----:B------:R-:W2:Y:S04]  /*13550*/  LDL.LU.64 R36, [R1+0x708] ;  /* 0x0007080001247983 */ /* 0x000ea80000300a00 */
[----:B------:R0:W-:Y:S01]  /*13560*/  STL [R1+0xdcc], R0 ;  /* 0x000dcc0001007387 */ /* 0x0001e20000100800 */
[----:B---3--:R-:W-:-:S03]  /*13570*/  IMAD.MOV.U32 R12, RZ, RZ, R33 ;  /* 0x000000ffff0c7224 */ /* 0x008fc600078e0021 */
[----:B------:R1:W-:Y:S04]  /*13580*/  STL [R1+0xdd8], R32 ;  /* 0x000dd82001007387 */ /* 0x0003e80000100800 */
[----:B0-----:R-:W3:Y:S04]  /*13590*/  LDL.LU R0, [R1+0x598] ;  /* 0x0005980001007983 */ /* 0x001ee80000300800 */
[----:B------:R-:W3:Y:S04]  /*135a0*/  LDL.LU.64 R60, [R1+0x20] ;  /* 0x00002000013c7983 */ /* 0x000ee80000300a00 */
[----:B------:R-:W3:Y:S04]  /*135b0*/  LDL.LU.64 R34, [R1+0x710] ;  /* 0x0007100001227983 */ /* 0x000ee80000300a00 */
[----:B------:R-:W-:Y:S04]  /*135c0*/  STL [R1+0xdd4], R12 ;  /* 0x000dd40c01007387 */ /* 0x000fe80000100800 */
[----:B------:R0:W-:Y:S04]  /*135d0*/  STL [R1+0xde0], R10 ;  /* 0x000de00a01007387 */ /* 0x0001e80000100800 */
[----:B-1----:R-:W3:Y:S01]  /*135e0*/  LDL.LU R33, [R1+0x720] ;  /* 0x0007200001217983 */ /* 0x002ee20000300800 */
[----:B0-----:R-:W-:-:S03]  /*135f0*/  IMAD.MOV.U32 R10, RZ, RZ, R11 ;  /* 0x000000ffff0a7224 */ /* 0x001fc600078e000b */
[----:B----4-:R-:W-:Y:S04]  /*13600*/  STL [R1+0xde8], R44 ;  /* 0x000de82c01007387 */ /* 0x010fe80000100800 */
[----:B------:R0:W-:Y:S02]  /*13610*/  STL [R1+0xddc], R10 ;  /* 0x000ddc0a01007387 */ /* 0x0001e40000100800 */
[----:B0-----:R-:W-:Y:S02]  /*13620*/  IMAD.MOV.U32 R10, RZ, RZ, R45 ;  /* 0x000000ffff0a7224 */ /* 0x001fe400078e002d */
[----:B-----5:R-:W-:Y:S04]  /*13630*/  STL [R1+0xdf0], R30 ;  /* 0x000df01e01007387 */ /* 0x020fe80000100800 */
[----:B------:R0:W-:Y:S04]  /*13640*/  STL [R1+0xde4], R10 ;  /* 0x000de40a01007387 */ /* 0x0001e80000100800 */
[----:B------:R1:W-:Y:S01]  /*13650*/  STL [R1+0xdf8], R8 ;  /* 0x000df80801007387 */ /* 0x0003e20000100800 */
[----:B0-----:R-:W-:-:S02]  /*13660*/  IMAD.MOV.U32 R10, RZ, RZ, R31 ;  /* 0x000000ffff0a7224 */ /* 0x001fc400078e001f */
[----:B-1----:R-:W-:-:S03]  /*13670*/  IMAD.MOV.U32 R8, RZ, RZ, R9 ;  /* 0x000000ffff087224 */ /* 0x002fc600078e0009 */
[----:B------:R-:W-:Y:S04]  /*13680*/  STL [R1+0xdec], R10 ;  /* 0x000dec0a01007387 */ /* 0x000fe80000100800 */
[----:B------:R-:W4:Y:S04]  /*13690*/  LDL.LU.64 R30, [R1+0x718] ;  /* 0x00071800011e7983 */ /* 0x000f280000300a00 */
[----:B--2---:R-:W-:Y:S04]  /*136a0*/  STL [R1+0xe00], R42 ;  /* 0x000e002a01007387 */ /* 0x004fe80000100800 */
[----:B------:R0:W-:Y:S04]  /*136b0*/  STL [R1+0xdf4], R8 ;  /* 0x000df40801007387 */ /* 0x0001e80000100800 */
[----:B------:R-:W-:Y:S01]  /*136c0*/  STL [R1+0xe08], R26 ;  /* 0x000e081a01007387 */ /* 0x000fe20000100800 */
[----:B0-----:R-:W-:-:S05]  /*136d0*/  IMAD.MOV.U32 R8, RZ, RZ, R43 ;  /* 0x000000ffff087224 */ /* 0x001fca00078e002b */
[----:B------:R0:W-:Y:S04]  /*136e0*/  STL [R1+0xdfc], R8 ;  /* 0x000dfc0801007387 */ /* 0x0001e80000100800 */
[----:B------:R1:W-:Y:S01]  /*136f0*/  STL [R1+0xe10], R6 ;  /* 0x000e100601007387 */ /* 0x0003e20000100800 */
[----:B0-----:R-:W-:-:S05]  /*13700*/  IMAD.MOV.U32 R8, RZ, RZ, R27 ;  /* 0x000000ffff087224 */ /* 0x001fca00078e001b */
[----:B------:R-:W-:Y:S04]  /*13710*/  STL [R1+0xe04], R8 ;  /* 0x000e040801007387 */ /* 0x000fe80000100800 */
[----:B------:R-:W2:Y:S01]  /*13720*/  LDL.LU.64 R26, [R1+0x628] ;  /* 0x00062800011a7983 */ /* 0x000ea20000300a00 */
[----:B-1----:R-:W-:-:S03]  /*13730*/  IMAD.MOV.U32 R6, RZ, RZ, R7 ;  /* 0x000000ffff067224 */ /* 0x002fc600078e0007 */
[----:B------:R-:W-:Y:S04]  /*13740*/  STL [R1+0xe18], R40 ;  /* 0x000e182801007387 */ /* 0x000fe80000100800 */
[----:B------:R0:W-:Y:S02]  /*13750*/  STL [R1+0xe0c], R6 ;  /* 0x000e0c0601007387 */ /* 0x0001e40000100800 */
[----:B0-----:R-:W-:Y:S02]  /*13760*/  IMAD.MOV.U32 R6, RZ, RZ, R41 ;  /* 0x000000ffff067224 */ /* 0x001fe400078e0029 */
[----:B------:R0:W-:Y:S04]  /*13770*/  STL [R1+0xe20], R4 ;  /* 0x000e200401007387 */ /* 0x0001e80000100800 */
[----:B------:R-:W-:Y:S04]  /*13780*/  STL [R1+0xe14], R6 ;  /* 0x000e140601007387 */ /* 0x000fe80000100800 */
[----:B------:R-:W-:Y:S01]  /*13790*/  STL [R1+0xe28], R38 ;  /* 0x000e282601007387 */ /* 0x000fe20000100800 */
[----:B0-----:R-:W-:-:S05]  /*137a0*/  IMAD.MOV.U32 R4, RZ, RZ, R5 ;  /* 0x000000ffff047224 */ /* 0x001fca00078e0005 */
[----:B------:R0:W-:Y:S04]  /*137b0*/  STL [R1+0xe1c], R4 ;  /* 0x000e1c0401007387 */ /* 0x0001e80000100800 */
[----:B------:R1:W-:Y:S01]  /*137c0*/  STL [R1+0xe30], R2 ;  /* 0x000e300201007387 */ /* 0x0003e20000100800 */
[----:B0-----:R-:W-:-:S05]  /*137d0*/  IMAD.MOV.U32 R4, RZ, RZ, R39 ;  /* 0x000000ffff047224 */ /* 0x001fca00078e0027 */
[----:B------:R-:W-:Y:S01]  /*137e0*/  STL [R1+0xe24], R4 ;  /* 0x000e240401007387 */ /* 0x000fe20000100800 */
[----:B-1----:R-:W-:-:S03]  /*137f0*/  IMAD.MOV.U32 R2, RZ, RZ, R3 ;  /* 0x000000ffff027224 */ /* 0x002fc600078e0003 */
[----:B------:R-:W-:Y:S04]  /*13800*/  STL [R1+0xe38], R36 ;  /* 0x000e382401007387 */ /* 0x000fe80000100800 */
[----:B------:R0:W-:Y:S02]  /*13810*/  STL [R1+0xe2c], R2 ;  /* 0x000e2c0201007387 */ /* 0x0001e40000100800 */
[----:B0-----:R-:W-:-:S05]  /*13820*/  IMAD.MOV.U32 R2, RZ, RZ, R37 ;  /* 0x000000ffff027224 */ /* 0x001fca00078e0025 */
[----:B------:R0:W-:Y:S01]  /*13830*/  STL [R1+0xe34], R2 ;  /* 0x000e340201007387 */ /* 0x0001e20000100800 */
[----:B---3--:R-:W-:-:S03]  /*13840*/  IMAD R0, R0, c[0x0][0x184], RZ ;  /* 0x0000610000007a24 */ /* 0x008fc600078e02ff */
[----:B------:R-:W-:Y:S01]  /*13850*/  STL [R1+0xe40], R60 ;  /* 0x000e403c01007387 */ /* 0x000fe20000100800 */
[----:B0-----:R-:W-:-:S03]  /*13860*/  IMAD.MOV.U32 R2, RZ, RZ, R61 ;  /* 0x000000ffff027224 */ /* 0x001fc600078e003d */
[----:B------:R-:W-:Y:S01]  /*13870*/  STL [R1+0xe48], R34 ;  /* 0x000e482201007387 */ /* 0x000fe20000100800 */
[----:B------:R-:W-:-:S03]  /*13880*/  LEA R12, P1, R0, c[0x0][0x160], 0x1 ;  /* 0x00005800000c7a11 */ /* 0x000fc600078208ff */
[----:B------:R0:W-:Y:S01]  /*13890*/  STL [R1+0xe3c], R2 ;  /* 0x000e3c0201007387 */ /* 0x0001e20000100800 */
[----:B------:R-:W-:Y:S02]  /*138a0*/  IMAD.MOV.U32 R3, RZ, RZ, R35 ;  /* 0x000000ffff037224 */ /* 0x000fe400078e0023 */
[----:B------:R-:W-:Y:S01]  /*138b0*/  IMAD.MOV.U32 R8, RZ, RZ, c[0x0][0x188] ;  /* 0x00006200ff087624 */ /* 0x000fe200078e00ff */
[----:B------:R-:W-:Y:S01]  /*138c0*/  LEA.HI.X.SX32 R13, R0, c[0x0][0x164], 0x1, P1 ;  /* 0x00005900000d7a11 */ /* 0x000fe200008f0eff */
[----:B0-----:R-:W-:Y:S01]  /*138d0*/  IMAD R2, R33, c[0x0][0x184], RZ ;  /* 0x0000610021027a24 */ /* 0x001fe200078e02ff */
[----:B------:R0:W-:Y:S01]  /*138e0*/  STL [R1+0xe44], R3 ;  /* 0x000e440301007387 */ /* 0x0001e20000100800 */
[----:B------:R-:W-:-:S03]  /*138f0*/  IMAD R4, R8, 0x3f, RZ ;  /* 0x0000003f08047824 */ /* 0x000fc600078e02ff */
[C---:B------:R-:W-:Y:S01]  /*13900*/  LEA R10, P0, R2.reuse, c[0x0][0x160], 0x1 ;  /* 0x00005800020a7a11 */ /* 0x040fe200078008ff */
[----:B------:R-:W-:Y:S03]  /*13910*/  STL [R1+0xe50], R28 ;  /* 0x000e501c01007387 */ /* 0x000fe60000100800 */
[----:B------:R-:W-:Y:S01]  /*13920*/  LEA.HI.X.SX32 R11, R2, c[0x0][0x164], 0x1, P0 ;  /* 0x00005900020b7a11 */ /* 0x000fe200000f0eff */
[----:B------:R-:W-:Y:S01]  /*13930*/  STL [R1+0xe4c], R29 ;  /* 0x000e4c1d01007387 */ /* 0x000fe20000100800 */
[----:B0-----:R-:W-:-:S04]  /*13940*/  IMAD.WIDE R2, R4, 0x2, R12 ;  /* 0x0000000204027825 */ /* 0x001fc800078e020c */
[----:B------:R-:W-:-:S04]  /*13950*/  IMAD.WIDE R4, R4, 0x2, R10 ;  /* 0x0000000204047825 */ /* 0x000fc800078e020a */
[----:B----4-:R-:W-:Y:S01]  /*13960*/  IMAD.MOV.U32 R0, RZ, RZ, R31 ;  /* 0x000000ffff007224 */ /* 0x010fe200078e001f */
[----:B------:R-:W-:Y:S04]  /*13970*/  STL [R1+0xe58], R30 ;  /* 0x000e581e01007387 */ /* 0x000fe80000100800 */
[----:B------:R-:W-:Y:S04]  /*13980*/  STL.64 [R1+0x588], R12 ;  /* 0x0005880c01007387 */ /* 0x000fe80000100a00 */
[----:B------:R0:W-:Y:S02]  /*13990*/  STL [R1+0xe54], R0 ;  /* 0x000e540001007387 */ /* 0x0001e40000100800 */
[----:B0-----:R-:W-:-:S02]  /*139a0*/  IMAD R0, R8, 0x3e, RZ ;  /* 0x0000003e08007824 */ /* 0x001fc400078e02ff */
[----:B--2---:R-:W-:Y:S01]  /*139b0*/  IMAD.MOV.U32 R6, RZ, RZ, R27 ;  /* 0x000000ffff067224 */ /* 0x004fe200078e001b */
[----:B------:R-:W-:Y:S04]  /*139c0*/  STL [R1+0xe60], R26 ;  /* 0x000e601a01007387 */ /* 0x000fe80000100800 */
[----:B------:R-:W-:Y:S04]  /*139d0*/  STL.64 [R1+0x590], R10 ;  /* 0x0005900a01007387 */ /* 0x000fe80000100a00 */
[----:B------:R-:W-:Y:S04]  /*139e0*/  STL [R1+0xe68], R2 ;  /* 0x000e680201007387 */ /* 0x000fe80000100800 */
[----:B------:R0:W-:Y:S04]  /*139f0*/  STL [R1+0xe5c], R6 ;  /* 0x000e5c0601007387 */ /* 0x0001e80000100800 */
[----:B------:R1:W-:Y:S04]  /*13a00*/  STL [R1+0xe64], R3 ;  /* 0x000e640301007387 */ /* 0x0003e80000100800 */
[----:B------:R-:W-:Y:S01]  /*13a10*/  STL [R1+0xe70], R4 ;  /* 0x000e700401007387 */ /* 0x000fe20000100800 */
[----:B0-----:R-:W-:-:S02]  /*13a20*/  IMAD R6, R8, 0x3d, RZ ;  /* 0x0000003d08067824 */ /* 0x001fc400078e02ff */
[C---:B-1----:R-:W-:Y:S01]  /*13a30*/  IMAD.WIDE R2, R0.reuse, 0x2, R12 ;  /* 0x0000000200027825 */ /* 0x042fe200078e020c */
[----:B------:R0:W-:Y:S04]  /*13a40*/  STL [R1+0xe6c], R5 ;  /* 0x000e6c0501007387 */ /* 0x0001e80000100800 */
[----:B------:R-:W-:Y:S04]  /*13a50*/  STL [R1+0xe78], R2 ;  /* 0x000e780201007387 */ /* 0x000fe80000100800 */
[----:B------:R1:W-:Y:S01]  /*13a60*/  STL [R1+0xe74], R3 ;  /* 0x000e740301007387 */ /* 0x0003e20000100800 */
[----:B0-----:R-:W-:-:S04]  /*13a70*/  IMAD.WIDE R4, R0, 0x2, R10 ;  /* 0x0000000200047825 */ /* 0x001fc800078e020a */
[----:B------:R-:W-:Y:S01]  /*13a80*/  IMAD R0, R8, 0x3c, RZ ;  /* 0x0000003c08007824 */ /* 0x000fe200078e02ff */
[----:B------:R-:W-:Y:S01]  /*13a90*/  STL [R1+0xe80], R4 ;  /* 0x000e800401007387 */ /* 0x000fe20000100800 */
[----:B-1----:R-:W-:-:S03]  /*13aa0*/  IMAD.WIDE R2, R6, 0x2, R12 ;  /* 0x0000000206027825 */ /* 0x002fc600078e020c */
[----:B------:R0:W-:Y:S01]  /*13ab0*/  STL [R1+0xe7c], R5 ;  /* 0x000e7c0501007387 */ /* 0x0001e20000100800 */
[----:B------:R-:W-:-:S03]  /*13ac0*/  IMAD.WIDE R6, R6, 0x2, R10 ;  /* 0x0000000206067825 */ /* 0x000fc600078e020a */
[----:B------:R-:W-:Y:S04]  /*13ad0*/  STL [R1+0xe88], R2 ;  /* 0x000e880201007387 */ /* 0x000fe80000100800 */
[----:B------:R1:W-:Y:S04]  /*13ae0*/  STL [R1+0xe84], R3 ;  /* 0x000e840301007387 */ /* 0x0003e80000100800 */
[----:B------:R2:W-:Y:S01]  /*13af0*/  STL [R1+0xe90], R6 ;  /* 0x000e900601007387 */ /* 0x0005e20000100800 */
[----:B0-----:R-:W-:-:S04]  /*13b00*/  IMAD.WIDE R4, R0, 0x2, R10 ;  /* 0x0000000200047825 */ /* 0x001fc800078e020a */
[----:B-1----:R-:W-:Y:S01]  /*13b10*/  IMAD.WIDE R2, R0, 0x2, R12 ;  /* 0x0000000200027825 */ /* 0x002fe200078e020c */
[----:B------:R-:W-:Y:S03]  /*13b20*/  STL [R1+0xe8c], R7 ;  /* 0x000e8c0701007387 */ /* 0x000fe60000100800 */
[C---:B--2---:R-:W-:Y:S01]  /*13b30*/  IMAD R6, R8.reuse, 0x3b, RZ ;  /* 0x0000003b08067824 */ /* 0x044fe200078e02ff */
[----:B------:R-:W-:Y:S04]  /*13b40*/  STL [R1+0xe98], R2 ;  /* 0x000e980201007387 */ /* 0x000fe80000100800 */
[----:B------:R0:W-:Y:S01]  /*13b50*/  STL [R1+0xe94], R3 ;  /* 0x000e940301007387 */ /* 0x0001e20000100800 */
[----:B------:R-:W-:-:S03]  /*13b60*/  IMAD R0, R8, 0x3a, RZ ;  /* 0x0000003a08007824 */ /* 0x000fc600078e02ff */
[----:B------:R-:W-:Y:S01]  /*13b70*/  STL [R1+0xea0], R4 ;  /* 0x000ea00401007387 */ /* 0x000fe20000100800 */
[----:B0-----:R-:W-:-:S03]  /*13b80*/  IMAD.WIDE R2, R6, 0x2, R12 ;  /* 0x0000000206027825 */ /* 0x001fc600078e020c */
        /* <DEDUP_REMOVED lines=179> */
[----:B------:R-:W-:-:S03]  /*146c0*/  IMAD.SHL.U32 R0, R8, 0x20, RZ ;  /* 0x0000002008007824 */ /* 0x000fc600078e00ff */
        /* <DEDUP_REMOVED lines=202> */
[----:B------:R-:W2:Y:S01]  /*15370*/  S2R R27, SR_TID.X ;  /* 0x00000000001b7919 */ /* 0x000ea20000002100 */
[----:B0-----:R-:W-:-:S03]  /*15380*/  IMAD.WIDE R4, R0, 0x2, R10 ;  /* 0x0000000200047825 */ /* 0x001fc600078e020a */
[----:B------:R0:W-:Y:S01]  /*15390*/  STL [R1+0x1210], R6 ;  /* 0x0012100601007387 */ /* 0x0001e20000100800 */
[----:B-1----:R-:W-:-:S03]  /*153a0*/  IMAD.WIDE R2, R0, 0x2, R12 ;  /* 0x0000000200027825 */ /* 0x002fc600078e020c */
[----:B------:R-:W-:Y:S04]  /*153b0*/  STL [R1+0x120c], R7 ;  /* 0x00120c0701007387 */ /* 0x000fe80000100800 */
[----:B------:R-:W-:Y:S01]  /*153c0*/  STL [R1+0x1218], R2 ;  /* 0x0012180201007387 */ /* 0x000fe20000100800 */
[----:B0-----:R-:W-:-:S03]  /*153d0*/  IMAD R6, R8, 0x3, RZ ;  /* 0x0000000308067824 */ /* 0x001fc600078e02ff */
[----:B------:R0:W-:Y:S01]  /*153e0*/  STL [R1+0x1214], R3 ;  /* 0x0012140301007387 */ /* 0x0001e20000100800 */
[----:B------:R-:W-:-:S03]  /*153f0*/  IMAD.SHL.U32 R0, R8, 0x2, RZ ;  /* 0x0000000208007824 */ /* 0x000fc600078e00ff */
[----:B------:R-:W-:Y:S01]  /*15400*/  STL [R1+0x1220], R4 ;  /* 0x0012200401007387 */ /* 0x000fe20000100800 */
[----:B0-----:R-:W-:-:S03]  /*15410*/  IMAD.WIDE R2, R6, 0x2, R12 ;  /* 0x0000000206027825 */ /* 0x001fc600078e020c */
[----:B------:R0:W-:Y:S01]  /*15420*/  STL [R1+0x121c], R5 ;  /* 0x00121c0501007387 */ /* 0x0001e20000100800 */
[----:B------:R-:W-:-:S03]  /*15430*/  IMAD.WIDE R6, R6, 0x2, R10 ;  /* 0x0000000206067825 */ /* 0x000fc600078e020a */
[----:B------:R-:W-:Y:S04]  /*15440*/  STL [R1+0x1228], R2 ;  /* 0x0012280201007387 */ /* 0x000fe80000100800 */
[----:B------:R1:W-:Y:S01]  /*15450*/  STL [R1+0x1224], R3 ;  /* 0x0012240301007387 */ /* 0x0003e20000100800 */
[----:B0-----:R-:W-:-:S03]  /*15460*/  IMAD.WIDE R4, R0, 0x2, R10 ;  /* 0x0000000200047825 */ /* 0x001fc600078e020a */
[----:B------:R-:W-:Y:S01]  /*15470*/  STL [R1+0x1230], R6 ;  /* 0x0012300601007387 */ /* 0x000fe20000100800 */
[----:B-1----:R-:W-:-:S03]  /*15480*/  IMAD.WIDE R2, R0, 0x2, R12 ;  /* 0x0000000200027825 */ /* 0x002fc600078e020c */
[----:B------:R0:W-:Y:S04]  /*15490*/  STL [R1+0x122c], R7 ;  /* 0x00122c0701007387 */ /* 0x0001e80000100800 */
[----:B------:R-:W-:Y:S04]  /*154a0*/  STL [R1+0x1238], R2 ;  /* 0x0012380201007387 */ /* 0x000fe80000100800 */
[----:B------:R1:W-:Y:S01]  /*154b0*/  STL [R1+0x1234], R3 ;  /* 0x0012340301007387 */ /* 0x0003e20000100800 */
[----:B0-----:R-:W-:-:S03]  /*154c0*/  IMAD.WIDE R6, R8, 0x2, R12 ;  /* 0x0000000208067825 */ /* 0x001fc600078e020c */
[----:B------:R-:W-:Y:S04]  /*154d0*/  STL [R1+0x1240], R4 ;  /* 0x0012400401007387 */ /* 0x000fe80000100800 */
[----:B------:R2:W-:Y:S01]  /*154e0*/  STL [R1+0x123c], R5 ;  /* 0x00123c0501007387 */ /* 0x0005e20000100800 */
[----:B-1----:R-:W-:-:S03]  /*154f0*/  IMAD.WIDE R2, R8, 0x2, R10 ;  /* 0x0000000208027825 */ /* 0x002fc600078e020a */
[----:B------:R-:W-:Y:S04]  /*15500*/  STL [R1+0x1248], R6 ;  /* 0x0012480601007387 */ /* 0x000fe80000100800 */
[----:B------:R-:W-:Y:S01]  /*15510*/  STL [R1+0x1244], R7 ;  /* 0x0012440701007387 */ /* 0x000fe20000100800 */
[----:B--2---:R-:W-:-:S03]  /*15520*/  IMAD.SHL.U32 R5, R27, 0x40, RZ ;  /* 0x000000401b057824 */ /* 0x004fc600078e00ff */
[----:B------:R-:W-:Y:S04]  /*15530*/  STL [R1+0x1250], R2 ;  /* 0x0012500201007387 */ /* 0x000fe80000100800 */
[----:B------:R0:W-:Y:S04]  /*15540*/  STL [R1+0x124c], R3 ;  /* 0x00124c0301007387 */ /* 0x0001e80000100800 */
[----:B------:R-:W-:Y:S04]  /*15550*/  STL [R1+0x74c], RZ ;  /* 0x00074cff01007387 */ /* 0x000fe80000100800 */
[----:B------:R-:W-:Y:S04]  /*15560*/  STL [R1+0x730], RZ ;  /* 0x000730ff01007387 */ /* 0x000fe80000100800 */
[----:B------:R1:W-:Y:S04]  /*15570*/  STL [R1+0x1360], R5 ;  /* 0x0013600501007387 */ /* 0x0003e80000100800 */
[----:B------:R-:W-:Y:S04]  /*15580*/  STL [R1+0x734], RZ ;  /* 0x000734ff01007387 */ /* 0x000fe80000100800 */
        /* <DEDUP_REMOVED lines=166> */
[----:B------:R-:W2:Y:S04]  /*15ff0*/  LDL.LU R31, [R1+0x750] ;  /* 0x00075000011f7983 */ /* 0x000ea80000300800 */
[----:B------:R-:W3:Y:S02]  /*16000*/  S2R R26, SR_TID.X ;  /* 0x00000000001a7919 */ /* 0x000ee40000002100 */
[----:B---3--:R-:W-:-:S05]  /*16010*/  LOP3.LUT R26, R26, 0x1f, RZ, 0xc0, !PT ;  /* 0x0000001f1a1a7812 */ /* 0x008fca00078ec0ff */
[----:B------:R-:W-:Y:S02]  /*16020*/  IMAD.SHL.U32 R0, R26, 0x2, RZ ;  /* 0x000000021a007824 */ /* 0x000fe400078e00ff */
[----:B------:R-:W-:-:S04]  /*16030*/  IMAD.MOV.U32 R26, RZ, RZ, c[0x0][0x18c] ;  /* 0x00006300ff1a7624 */ /* 0x000fc800078e00ff */
[----:B------:R-:W-:Y:S02]  /*16040*/  IMAD.SHL.U32 R4, R26, 0x40, RZ ;  /* 0x000000401a047824 */ /* 0x000fe400078e00ff */
[----:B------:R-:W3:Y:S04]  /*16050*/  S2R R26, SR_TID.X ;  /* 0x00000000001a7919 */ /* 0x000ee80000002100 */
        /* <DEDUP_REMOVED lines=26> */
[----:B------:R-:W-:Y:S01]  /*16200*/  STL [R1+0x678], RZ ;  /* 0x000678ff01007387 */ /* 0x000fe20000100800 */
[----:B0-----:R-:W-:-:S02]  /*16210*/  SHF.R.S32.HI R3, RZ, 0x1f, R4 ;  /* 0x0000001fff037819 */ /* 0x001fc40000011404 */
[----:B------:R-:W-:Y:S02]  /*16220*/  LOP3.LUT R7, R0, 0x20, RZ, 0x3c, !PT ;  /* 0x0000002000077812 */ /* 0x000fe400078e3cff */
[----:B------:R-:W-:Y:S02]  /*16230*/  SHF.L.U64.HI R3, R4, 0x1, R3 ;  /* 0x0000000104037819 */ /* 0x000fe40000010203 */
[----:B------:R-:W-:Y:S01]  /*16240*/  LOP3.LUT R4, R0, 0x10, RZ, 0x3c, !PT ;  /* 0x0000001000047812 */ /* 0x000fe200078e3cff */
[----:B------:R-:W-:-:S05]  /*16250*/  IMAD.SHL.U32 R8, R8, 0x40, RZ ;  /* 0x0000004008087824 */ /* 0x000fca00078e00ff */
[----:B------:R-:W-:-:S04]  /*16260*/  SHF.R.S32.HI R2, RZ, 0x1f, R8 ;  /* 0x0000001fff027819 */ /* 0x000fc80000011408 */
[----:B------:R-:W-:Y:S02]  /*16270*/  SHF.L.U64.HI R2, R8, 0x1, R2 ;  /* 0x0000000108027819 */ /* 0x000fe40000010202 */
[----:B--2---:R-:W-:Y:S01]  /*16280*/  SHF.R.S32.HI R6, RZ, 0x6, R31 ;  /* 0x00000006ff067819 */ /* 0x004fe2000001141f */
[C---:B---3--:R-:W-:Y:S01]  /*16290*/  IMAD.SHL.U32 R31, R26.reuse, 0x2, RZ ;  /* 0x000000021a1f7824 */ /* 0x048fe200078e00ff */
[----:B------:R-:W-:-:S05]  /*162a0*/  LOP3.LUT R26, R26, 0x7, RZ, 0xc0, !PT ;  /* 0x000000071a1a7812 */ /* 0x000fca00078ec0ff */
[----:B------:R-:W-:-:S05]  /*162b0*/  IMAD R26, R26, 0x90, RZ ;  /* 0x000000901a1a7824 */ /* 0x000fca00078e02ff */
[----:B------:R-:W-:Y:S01]  /*162c0*/  LOP3.LUT R26, R26, 0x10, R31, 0x78, !PT ;  /* 0x000000101a1a7812 */ /* 0x000fe200078e781f */
[----:B------:R0:W-:Y:S03]  /*162d0*/  STL [R1+0x1358], R6 ;  /* 0x0013580601007387 */ /* 0x0001e60000100800 */
[----:B-1----:R-:W-:Y:S01]  /*162e0*/  LOP3.LUT R5, R26, 0x400, R5, 0xf8, !PT ;  /* 0x000004001a057812 */ /* 0x002fe200078ef805 */
[----:B------:R1:W-:Y:S04]  /*162f0*/  STL [R1+0x67c], RZ ;  /* 0x00067cff01007387 */ /* 0x0003e80000100800 */
[----:B------:R1:W-:Y:S04]  /*16300*/  STL [R1+0x620], RZ ;  /* 0x000620ff01007387 */ /* 0x0003e80000100800 */
[----:B------:R1:W-:Y:S04]  /*16310*/  STL [R1+0x624], RZ ;  /* 0x000624ff01007387 */ /* 0x0003e80000100800 */
[----:B------:R1:W-:Y:S04]  /*16320*/  STL [R1+0x748], R5 ;  /* 0x0007480501007387 */ /* 0x0003e80000100800 */
        /* <DEDUP_REMOVED lines=35> */
[----:B------:R-:W-:-:S03]  /*16560*/  IMAD.SHL.U32 R26, R27, 0x2, RZ ;  /* 0x000000021b1a7824 */ /* 0x000fc600078e00ff */
[----:B------:R1:W-:Y:S01]  /*16570*/  STL [R1+0x3f4], RZ ;  /* 0x0003f4ff01007387 */ /* 0x0003e20000100800 */
[----:B------:R-:W-:-:S03]  /*16580*/  LOP3.LUT R27, R27, 0x7, RZ, 0xc0, !PT ;  /* 0x000000071b1b7812 */ /* 0x000fc600078ec0ff */
[----:B------:R1:W-:Y:S04]  /*16590*/  STL [R1+0x3f8], RZ ;  /* 0x0003f8ff01007387 */ /* 0x0003e80000100800 */
[----:B------:R1:W-:Y:S04]  /*165a0*/  STL [R1+0x3fc], RZ ;  /* 0x0003fcff01007387 */ /* 0x0003e80000100800 */
[----:B------:R1:W-:Y:S04]  /*165b0*/  STL [R1+0x400], RZ ;  /* 0x000400ff01007387 */ /* 0x0003e80000100800 */
[----:B------:R1:W-:Y:S04]  /*165c0*/  STL [R1+0x404], RZ ;  /* 0x000404ff01007387 */ /* 0x0003e80000100800 */
[----:B------:R1:W-:Y:S01]  /*165d0*/  STL [R1+0x408], RZ ;  /* 0x000408ff01007387 */ /* 0x0003e20000100800 */
[----:B------:R-:W-:-:S03]  /*165e0*/  IMAD R27, R27, 0x90, RZ ;  /* 0x000000901b1b7824 */ /* 0x000fc600078e02ff */
[----:B------:R1:W-:Y:S04]  /*165f0*/  STL [R1+0x40c], RZ ;  /* 0x00040cff01007387 */ /* 0x0003e80000100800 */
[----:B------:R1:W-:Y:S04]  /*16600*/  STL [R1+0x410], RZ ;  /* 0x000410ff01007387 */ /* 0x0003e80000100800 */
[----:B------:R1:W-:Y:S04]  /*16610*/  STL [R1+0x414], RZ ;  /* 0x000414ff01007387 */ /* 0x0003e80000100800 */
[----:B------:R1:W-:Y:S04]  /*16620*/  STL [R1+0x418], RZ ;  /* 0x000418ff01007387 */ /* 0x0003e80000100800 */
[----:B------:R1:W-:Y:S01]  /*16630*/  STL [R1+0x41c], RZ ;  /* 0x00041cff01007387 */ /* 0x0003e20000100800 */
[----:B------:R-:W-:-:S03]  /*16640*/  LOP3.LUT R27, R27, 0x30, R26, 0x78, !PT ;  /* 0x000000301b1b7812 */ /* 0x000fc600078e781a */
[----:B------:R1:W-:Y:S04]  /*16650*/  STL [R1+0x420], RZ ;  /* 0x000420ff01007387 */ /* 0x0003e80000100800 */
[----:B------:R1:W-:Y:S04]  /*16660*/  STL [R1+0x424], RZ ;  /* 0x000424ff01007387 */ /* 0x0003e80000100800 */
[----:B------:R1:W-:Y:S04]  /*16670*/  STL [R1+0x428], RZ ;  /* 0x000428ff01007387 */ /* 0x0003e80000100800 */
[----:B------:R1:W-:Y:S01]  /*16680*/  STL [R1+0x42c], RZ ;  /* 0x00042cff01007387 */ /* 0x0003e20000100800 */
[----:B------:R-:W-:-:S03]  /*16690*/  LOP3.LUT R4, R27, 0x40, RZ, 0x3c, !PT ;  /* 0x000000401b047812 */ /* 0x000fc600078e3cff */
[----:B------:R1:W-:Y:S01]  /*166a0*/  STL [R1+0x440], RZ ;  /* 0x000440ff01007387 */ /* 0x0003e20000100800 */
[----:B------:R-:W-:-:S03]  /*166b0*/  LOP3.LUT R7, R5, 0x20, RZ, 0x3c, !PT ;  /* 0x0000002005077812 */ /* 0x000fc600078e3cff */
[----:B------:R1:W-:Y:S01]  /*166c0*/  STL [R1+0x444], RZ ;  /* 0x000444ff01007387 */ /* 0x0003e20000100800 */
[----:B0-----:R-:W-:-:S03]  /*166d0*/  LOP3.LUT R6, R0, 0x30, RZ, 0x3c, !PT ;  /* 0x0000003000067812 */ /* 0x001fc600078e3cff */
[----:B------:R1:W-:Y:S01]  /*166e0*/  STL [R1+0x448], RZ ;  /* 0x000448ff01007387 */ /* 0x0003e20000100800 */
[----:B------:R-:W-:-:S03]  /*166f0*/  LOP3.LUT R4, R5, 0x60, RZ, 0x3c, !PT ;  /* 0x0000006005047812 */ /* 0x000fc600078e3cff */
[----:B------:R1:W-:Y:S01]  /*16700*/  STL [R1+0x44c], RZ ;  /* 0x00044cff01007387 */ /* 0x0003e20000100800 */
[----:B------:R-:W-:-:S03]  /*16710*/  LOP3.LUT R6, R5, 0x40, RZ, 0x3c, !PT ;  /* 0x0000004005067812 */ /* 0x000fc600078e3cff */
[----:B------:R1:W-:Y:S04]  /*16720*/  STL [R1+0x430], RZ ;  /* 0x000430ff01007387 */ /* 0x0003e80000100800 */
[----:B------:R1:W-:Y:S04]  /*16730*/  STL [R1+0x434], RZ ;  /* 0x000434ff01007387 */ /* 0x0003e80000100800 */
[----:B------:R1:W-:Y:S04]  /*16740*/  STL [R1+0x438], RZ ;  /* 0x000438ff01007387 */ /* 0x0003e80000100800 */
[----:B------:R1:W-:Y:S04]  /*16750*/  STL [R1+0x43c], RZ ;  /* 0x00043cff01007387 */ /* 0x0003e80000100800 */
[----:B------:R1:W-:Y:S04]  /*16760*/  STL [R1+0x758], R7 ;  /* 0x0007580701007387 */ /* 0x0003e80000100800 */
[----:B------:R1:W-:Y:S04]  /*16770*/  STL [R1+0x750], R4 ;  /* 0x0007500401007387 */ /* 0x0003e80000100800 */
[----:B------:R1:W-:Y:S02]  /*16780*/  STL [R1+0x754], R6 ;  /* 0x0007540601007387 */ /* 0x0003e40000100800 */
.L_x_3:
[----:B------:R0:W-:Y:S04]  /*16790*/  STL [R1+0x23e0], R49 ;  /* 0x0023e03101007387 */ /* 0x0001e80000100800 */
[----:B-1----:R-:W2:Y:S04]  /*167a0*/  LDL.64 R4, [R1+0x590] ;  /* 0x0005900001047983 */ /* 0x002ea80000100a00 */
[----:B0-----:R-:W3:Y:S04]  /*167b0*/  LDL R49, [R1+0x74c] ;  /* 0x00074c0001317983 */ /* 0x001ee80000100800 */
[----:B------:R-:W-:Y:S04]  /*167c0*/  STL [R1+0x23cc], R51 ;  /* 0x0023cc3301007387 */ /* 0x000fe80000100800 */
[----:B------:R-:W-:Y:S04]  /*167d0*/  STL [R1+0x23d4], R51 ;  /* 0x0023d43301007387 */ /* 0x000fe80000100800 */
[----:B------:R-:W-:Y:S04]  /*167e0*/  STL [R1+0x23dc], R51 ;  /* 0x0023dc3301007387 */ /* 0x000fe80000100800 */
[----:B-----5:R-:W-:Y:S04]  /*167f0*/  STL [R1+0x23c8], R53 ;  /* 0x0023c83501007387 */ /* 0x020fe80000100800 */
        /* <DEDUP_REMOVED lines=83> */
[----:B------:R-:W-:Y:S01]  /*16d30*/  STL [R1+0x2280], R52 ;  /* 0x0022803401007387 */ /* 0x000fe20000100800 */
[----:B------:R-:W-:-:S03]  /*16d40*/  IMAD.MOV.U32 R6, RZ, RZ, -0x40 ;  /* 0xffffffc0ff067424 */ /* 0x000fc600078e00ff */
[----:B------:R-:W-:Y:S04]  /*16d50*/  STL [R1+0x227c], R50 ;  /* 0x00227c3201007387 */ /* 0x000fe80000100800 */
[----:B------:R-:W-:Y:S04]  /*16d60*/  STL [R1+0x2278], R48 ;  /* 0x0022783001007387 */ /* 0x000fe80000100800 */
[----:B------:R-:W-:Y:S04]  /*16d70*/  STL [R1+0x2274], R46 ;  /* 0x0022742e01007387 */ /* 0x000fe80000100800 */
[----:B------:R-:W-:Y:S01]  /*16d80*/  STL [R1+0x2270], R44 ;  /* 0x0022702c01007387 */ /* 0x000fe20000100800 */
[----:B---3--:R-:W-:-:S03]  /*16d90*/  IMAD R6, R49, R6, c[0x0][0x180] ;  /* 0x0000600031067624 */ /* 0x008fc600078e0206 */
[----:B------:R-:W-:Y:S04]  /*16da0*/  STL [R1+0x226c], R42 ;  /* 0x00226c2a01007387 */ /* 0x000fe80000100800 */
[----:B------:R-:W-:Y:S04]  /*16db0*/  STL [R1+0x2268], R40 ;  /* 0x0022682801007387 */ /* 0x000fe80000100800 */
[----:B------:R-:W-:Y:S04]  /*16dc0*/  STL [R1+0x2264], R38 ;  /* 0x0022642601007387 */ /* 0x000fe80000100800 */
[----:B------:R-:W-:Y:S04]  /*16dd0*/  STL [R1+0x2260], R36 ;  /* 0x0022602401007387 */ /* 0x000fe80000100800 */
[----:B------:R-:W-:Y:S01]  /*16de0*/  STL [R1+0x225c], R34 ;  /* 0x00225c2201007387 */ /* 0x000fe20000100800 */
[----:B------:R-:W-:-:S03]  /*16df0*/  ISETP.GT.AND P0, PT, R6, RZ, PT ;  /* 0x000000ff0600720c */ /* 0x000fc60003f04270 */
[----:B------:R-:W-:Y:S04]  /*16e00*/  STL [R1+0x2258], R32 ;  /* 0x0022582001007387 */ /* 0x000fe80000100800 */
[----:B------:R-:W-:Y:S04]  /*16e10*/  STL [R1+0x2254], R33 ;  /* 0x0022542101007387 */ /* 0x000fe80000100800 */
[----:B------:R-:W-:Y:S04]  /*16e20*/  STL [R1+0x2250], R35 ;  /* 0x0022502301007387 */ /* 0x000fe80000100800 */
[----:B------:R-:W-:Y:S04]  /*16e30*/  STL [R1+0x224c], R37 ;  /* 0x00224c2501007387 */ /* 0x000fe80000100800 */
[----:B------:R-:W-:Y:S04]  /*16e40*/  STL [R1+0x2248], R39 ;  /* 0x0022482701007387 */ /* 0x000fe80000100800 */
[----:B------:R-:W-:Y:S04]  /*16e50*/  STL [R1+0x2244], R41 ;  /* 0x0022442901007387 */ /* 0x000fe80000100800 */
[----:B------:R-:W-:Y:S01]  /*16e60*/  STL [R1+0x2240], R43 ;  /* 0x0022402b01007387 */ /* 0x000fe20000100800 */
[----:B------:R-:W-:-:S03]  /*16e70*/  PRMT R47, RZ, 0x7610, R47 ;  /* 0x00007610ff2f7816 */ /* 0x000fc6000000002f */
[----:B------:R-:W-:Y:S04]  /*16e80*/  STL [R1+0x223c], R45 ;  /* 0x00223c2d01007387 */ /* 0x000fe80000100800 */
[----:B------:R-:W-:Y:S04]  /*16e90*/  STL [R1+0x15c8], R2 ;  /* 0x0015c80201007387 */ /* 0x000fe80000100800 */
[----:B------:R0:W-:Y:S04]  /*16ea0*/  STL [R1+0x15c0], R3 ;  /* 0x0015c00301007387 */ /* 0x0001e80000100800 */
[----:B--2---:R1:W2:Y:S04]  /*16eb0*/  @P0 LDG.E.U16 R47, [R4.64] ;  /* 0x00000004042f0981 */ /* 0x0042a8000c1e1500 */
[----:B0-----:R-:W3:Y:S04]  /*16ec0*/  LDL.LU R3, [R1+0xe7c] ;  /* 0x000e7c0001037983 */ /* 0x001ee80000300800 */
[----:B------:R-:W4:Y:S04]  /*16ed0*/  LDL.LU R49, [R1+0x23e0] ;  /* 0x0023e00001317983 */ /* 0x000f280000300800 */
[----:B-1----:R-:W2:Y:S01]  /*16ee0*/  LDL.64 R4, [R1+0x588] ;  /* 0x0005880001047983 */ /* 0x002ea20000100a00 */
[----:B------:R-:W-:-:S02]  /*16ef0*/  ISETP.GT.AND P1, PT, R6, 0x1, PT ;  /* 0x000000010600780c */ /* 0x000fc40003f24270 */
[----:B----4-:R-:W-:-:S06]  /*16f00*/  PRMT R49, RZ, 0x7610, R49 ;  /* 0x00007610ff317816 */ /* 0x010fcc0000000031 */
[----:B--2---:R0:W2:Y:S04]  /*16f10*/  @P0 LDG.E.U16 R49, [R4.64] ;  /* 0x0000000404310981 */ /* 0x0040a8000c1e1500 */
[----:B0-----:R-:W4:Y:S04]  /*16f20*/  LDL R4, [R1+0x124c] ;  /* 0x00124c0001047983 */ /* 0x001f280000100800 */
[----:B------:R-:W4:Y:S01]  /*16f30*/  LDL R5, [R1+0x1250] ;  /* 0x0012500001057983 */ /* 0x000f220000100800 */
[----:B------:R-:W-:Y:S02]  /*16f40*/  PRMT R51, RZ, 0x7610, R51 ;  /* 0x00007610ff337816 */ /* 0x000fe40000000033 */
[----:B----4-:R-:W-:-:S04]  /*16f50*/  @P1 LOP3.LUT R5, R5, R4, RZ, 0x3c, !PT ;  /* 0x0000000405051212 */ /* 0x010fc800078e3cff */
[----:B------:R-:W-:-:S04]  /*16f60*/  @P1 LOP3.LUT R4, R5, R4, RZ, 0x3c, !PT ;  /* 0x0000000405041212 */ /* 0x000fc800078e3cff */
[----:B------:R-:W-:-:S05]  /*16f70*/  @P1 LOP3.LUT R5, R5, R4, RZ, 0x3c, !PT ;  /* 0x0000000405051212 */ /* 0x000fca00078e3cff */
[----:B------:R-:W4:Y:S04]  /*16f80*/  @P1 LDG.E.U16 R51, [R4.64] ;  /* 0x0000000404331981 */ /* 0x000f28000c1e1500 */
[----:B----4-:R0:W-:Y:S04]  /*16f90*/  STL [R1+0x228], R51 ;  /* 0x0002283301007387 */ /* 0x0101e80000100800 */
[----:B0-----:R-:W4:Y:S04]  /*16fa0*/  LDL.LU R51, [R1+0x23dc] ;  /* 0x0023dc0001337983 */ /* 0x001f280000300800 */
[----:B------:R-:W2:Y:S04]  /*16fb0*/  LDL R4, [R1+0x1244] ;  /* 0x0012440001047983 */ /* 0x000ea80000100800 */
[----:B------:R-:W2:Y:S01]  /*16fc0*/  LDL R5, [R1+0x1248] ;  /* 0x0012480001057983 */ /* 0x000ea20000100800 */
[----:B------:R-:W-:-:S02]  /*16fd0*/  PRMT R53, RZ, 0x7610, R53 ;  /* 0x00007610ff357816 */ /* 0x000fc40000000035 */
[----:B--2---:R-:W-:-:S04]  /*16fe0*/  @P1 LOP3.LUT R5, R5, R4, RZ, 0x3c, !PT ;  /* 0x0000000405051212 */ /* 0x004fc800078e3cff */
[----:B------:R-:W-:-:S04]  /*16ff0*/  @P1 LOP3.LUT R4, R5, R4, RZ, 0x3c, !PT ;  /* 0x0000000405041212 */ /* 0x000fc800078e3cff */
[----:B------:R-:W-:-:S05]  /*17000*/  @P1 LOP3.LUT R5, R5, R4, RZ, 0x3c, !PT ;  /* 0x0000000405051212 */ /* 0x000fca00078e3cff */
[----:B------:R-:W2:Y:S01]  /*17010*/  @P1 LDG.E.U16 R53, [R4.64] ;  /* 0x0000000404351981 */ /* 0x000ea2000c1e1500 */
[----:B------:R-:W-:-:S03]  /*17020*/  ISETP.GT.AND P2, PT, R6, 0x2, PT ;  /* 0x000000020600780c */ /* 0x000fc60003f44270 */
[----:B--2---:R0:W-:Y:S04]  /*17030*/  STL [R1+0x224], R53 ;  /* 0x0002243501007387 */ /* 0x0041e80000100800 */
[----:B0-----:R-:W2:Y:S04]  /*17040*/  LDL.LU R53, [R1+0x23d8] ;  /* 0x0023d80001357983 */ /* 0x001ea80000300800 */
[----:B------:R-:W2:Y:S04]  /*17050*/  LDL R4, [R1+0x123c] ;  /* 0x00123c0001047983 */ /* 0x000ea80000100800 */
[----:B------:R-:W2:Y:S01]  /*17060*/  LDL R5, [R1+0x1240] ;  /* 0x0012400001057983 */ /* 0x000ea20000100800 */
[----:B----4-:R-:W-:-:S02]  /*17070*/  PRMT R51, RZ, 0x7610, R51 ;  /* 0x00007610ff337816 */ /* 0x010fc40000000033 */
[----:B--2---:R-:W-:-:S04]  /*17080*/  @P2 LOP3.LUT R5, R5, R4, RZ, 0x3c, !PT ;  /* 0x0000000405052212 */ /* 0x004fc800078e3cff */
[----:B------:R-:W-:-:S04]  /*17090*/  @P2 LOP3.LUT R4, R5, R4, RZ, 0x3c, !PT ;  /* 0x0000000405042212 */ /* 0x000fc800078e3cff */
[----:B------:R-:W-:-:S05]  /*170a0*/  @P2 LOP3.LUT R5, R5, R4, RZ, 0x3c, !PT ;  /* 0x0000000405052212 */ /* 0x000fca00078e3cff */
[----:B------:R-:W2:Y:S04]  /*170b0*/  @P2 LDG.E.U16 R51, [R4.64] ;  /* 0x0000000404332981 */ /* 0x000ea8000c1e1500 */
[----:B--2---:R0:W-:Y:S04]  /*170c0*/  STL [R1+0x220], R51 ;  /* 0x0002203301007387 */ /* 0x0041e80000100800 */
[----:B0-----:R-:W2:Y:S04]  /*170d0*/  LDL.LU R51, [R1+0x23d4] ;  /* 0x0023d40001337983 */ /* 0x001ea80000300800 */
[----:B------:R-:W4:Y:S04]  /*170e0*/  LDL R4, [R1+0x1234] ;  /* 0x0012340001047983 */ /* 0x000f280000100800 */
[----:B------:R-:W4:Y:S01]  /*170f0*/  LDL R5, [R1+0x1238] ;  /* 0x0012380001057983 */ /* 0x000f220000100800 */
[----:B------:R-:W-:-:S02]  /*17100*/  PRMT R53, RZ, 0x7610, R53 ;  /* 0x00007610ff357816 */ /* 0x000fc40000000035 */
[----:B----4-:R-:W-:-:S04]  /*17110*/  @P2 LOP3.LUT R5, R5, R4, RZ, 0x3c, !PT ;  /* 0x0000000405052212 */ /* 0x010fc800078e3cff */
[----:B------:R-:W-:-:S04]  /*17120*/  @P2 LOP3.LUT R4, R5, R4, RZ, 0x3c, !PT ;  /* 0x0000000405042212 */ /* 0x000fc800078e3cff */
[----:B------:R-:W-:-:S05]  /*17130*/  @P2 LOP3.LUT R5, R5, R4, RZ, 0x3c, !PT ;  /* 0x0000000405052212 */ /* 0x000fca00078e3cff */
[----:B------:R-:W4:Y:S01]  /*17140*/  @P2 LDG.E.U16 R53, [R4.64] ;  /* 0x0000000404352981 */ /* 0x000f22000c1e1500 */
[----:B------:R-:W-:-:S03]  /*17150*/  ISETP.GT.AND P0, PT, R6, 0x3, PT ;  /* 0x000000030600780c */ /* 0x000fc60003f04270 */
[----:B----4-:R0:W-:Y:S04]  /*17160*/  STL [R1+0x21c], R53 ;  /* 0x00021c3501007387 */ /* 0x0101e80000100800 */
[----:B0-----:R-:W4:Y:S04]  /*17170*/  LDL.LU R53, [R1+0x23d0] ;  /* 0x0023d00001357983 */ /* 0x001f280000300800 */
[----:B------:R-:W3:Y:S04]  /*17180*/  LDL R4, [R1+0x122c] ;  /* 0x00122c0001047983 */ /* 0x000ee80000100800 */
[----:B------:R-:W3:Y:S01]  /*17190*/  LDL R5, [R1+0x1230] ;  /* 0x0012300001057983 */ /* 0x000ee20000100800 */
[----:B--2---:R-:W-:-:S02]  /*171a0*/  PRMT R51, RZ, 0x7610, R51 ;  /* 0x00007610ff337816 */ /* 0x004fc40000000033 */
[----:B---3--:R-:W-:-:S04]  /*171b0*/  @P0 LOP3.LUT R5, R5, R4, RZ, 0x3c, !PT ;  /* 0x0000000405050212 */ /* 0x008fc800078e3cff */
[----:B------:R-:W-:-:S04]  /*171c0*/  @P0 LOP3.LUT R4, R5, R4, RZ, 0x3c, !PT ;  /* 0x0000000405040212 */ /* 0x000fc800078e3cff */
[----:B------:R-:W-:-:S05]  /*171d0*/  @P0 LOP3.LUT R5, R5, R4, RZ, 0x3c, !PT ;  /* 0x0000000405050212 */ /* 0x000fca00078e3cff */
[----:B------:R-:W2:Y:S04]  /*171e0*/  @P0 LDG.E.U16 R51, [R4.64] ;  /* 0x0000000404330981 */ /* 0x000ea8000c1e1500 */
[----:B--2---:R0:W-:Y:S04]  /*171f0*/  STL [R1+0x218], R51 ;  /* 0x0002183301007387 */ /* 0x0041e80000100800 */
[----:B0-----:R-:W2:Y:S04]  /*17200*/  LDL.LU R51, [R1+0x23cc] ;  /* 0x0023cc0001337983 */ /* 0x001ea80000300800 */
[----:B------:R-:W3:Y:S04]  /*17210*/  LDL R4, [R1+0x1224] ;  /* 0x0012240001047983 */ /* 0x000ee80000100800 */
[----:B------:R-:W3:Y:S01]  /*17220*/  LDL R5, [R1+0x1228] ;  /* 0x0012280001057983 */ /* 0x000ee20000100800 */
[----:B----4-:R-:W-:-:S02]  /*17230*/  PRMT R53, RZ, 0x7610, R53 ;  /* 0x00007610ff357816 */ /* 0x010fc40000000035 */
[----:B---3--:R-:W-:-:S04]  /*17240*/  @P0 LOP3.LUT R5, R5, R4, RZ, 0x3c, !PT ;  /* 0x0000000405050212 */ /* 0x008fc800078e3cff */
[----:B------:R-:W-:-:S04]  /*17250*/  @P0 LOP3.LUT R4, R5, R4, RZ, 0x3c, !PT ;  /* 0x0000000405040212 */ /* 0x000fc800078e3cff */
[----:B------:R-:W-:-:S05]  /*17260*/  @P0 LOP3.LUT R5, R5, R4, RZ, 0x3c, !PT ;  /* 0x0000000405050212 */ /* 0x000fca00078e3cff */
[----:B------:R-:W3:Y:S01]  /*17270*/  @P0 LDG.E.U16 R53, [R4.64] ;  /* 0x0000000404350981 */ /* 0x000ee2000c1e1500 */
[----:B------:R-:W-:-:S03]  /*17280*/  ISETP.GT.AND P1, PT, R6, 0x4, PT ;  /* 0x000000040600780c */ /* 0x000fc60003f24270 */
[----:B---3--:R0:W-:Y:S04]  /*17290*/  STL [R1+0x214], R53 ;  /* 0x0002143501007387 */ /* 0x0081e80000100800 */
[----:B0-----:R-:W3:Y:S04]  /*172a0*/  LDL.LU R53, [R1+0x23c8] ;  /* 0x0023c80001357983 */ /* 0x001ee80000300800 */
[----:B------:R-:W4:Y:S04]  /*172b0*/  LDL R4, [R1+0x121c] ;  /* 0x00121c0001047983 */ /* 0x000f280000100800 */
[----:B------:R-:W4:Y:S01]  /*172c0*/  LDL R5, [R1+0x1220] ;  /* 0x0012200001057983 */ /* 0x000f220000100800 */
[----:B--2---:R-:W-:-:S02]  /*172d0*/  PRMT R51, RZ, 0x7610, R51 ;  /* 0x00007610ff337816 */ /* 0x004fc40000000033 */
[----:B----4-:R-:W-:-:S04]  /*172e0*/  @P1 LOP3.LUT R5, R5, R4, RZ, 0x3c, !PT ;  /* 0x0000000405051212 */ /* 0x010fc800078e3cff */
[----:B------:R-:W-:-:S04]  /*172f0*/  @P1 LOP3.LUT R4, R5, R4, RZ, 0x3c, !PT ;  /* 0x0000000405041212 */ /* 0x000fc800078e3cff */
[----:B------:R-:W-:-:S05]  /*17300*/  @P1 LOP3.LUT R5, R5, R4, RZ, 0x3c, !PT ;  /* 0x0000000405051212 */ /* 0x000fca00078e3cff */
[----:B------:R0:W2:Y:S04]  /*17310*/  @P1 LDG.E.U16 R51, [R4.64] ;  /* 0x0000000404331981 */ /* 0x0000a8000c1e1500 */
[----:B0-----:R-:W4:Y:S04]  /*17320*/  LDL R4, [R1+0x1214] ;  /* 0x0012140001047983 */ /* 0x001f280000100800 */
[----:B------:R-:W4:Y:S01]  /*17330*/  LDL R5, [R1+0x1218] ;  /* 0x0012180001057983 */ /* 0x000f220000100800 */
[----:B---3--:R-:W-:Y:S02]  /*17340*/  PRMT R53, RZ, 0x7610, R53 ;  /* 0x00007610ff357816 */ /* 0x008fe40000000035 */
[----:B----4-:R-:W-:-:S04]  /*17350*/  @P1 LOP3.LUT R5, R5, R4, RZ, 0x3c, !PT ;  /* 0x0000000405051212 */ /* 0x010fc800078e3cff */
[----:B------:R-:W-:-:S04]  /*17360*/  @P1 LOP3.LUT R4, R5, R4, RZ, 0x3c, !PT ;  /* 0x0000000405041212 */ /* 0x000fc800078e3cff */
[----:B------:R-:W-:-:S05]  /*17370*/  @P1 LOP3.LUT R5, R5, R4, RZ, 0x3c, !PT ;  /* 0x0000000405051212 */ /* 0x000fca00078e3cff */
[----:B------:R0:W3:Y:S04]  /*17380*/  @P1 LDG.E.U16 R53, [R4.64] ;  /* 0x0000000404351981 */ /* 0x0000e8000c1e1500 */
[----:B0-----:R-:W4:Y:S04]  /*17390*/  LDL R4, [R1+0x120c] ;  /* 0x00120c0001047983 */ /* 0x001f280000100800 */
[----:B------:R-:W4:Y:S01]  /*173a0*/  LDL R5, [R1+0x1210] ;  /* 0x0012100001057983 */ /* 0x000f220000100800 */
[----:B------:R-:W-:Y:S02]  /*173b0*/  ISETP.GT.AND P2, PT, R6, 0x5, PT ;  /* 0x000000050600780c */ /* 0x000fe40003f44270 */
[----:B------:R-:W-:-:S11]  /*173c0*/  PRMT R55, RZ, 0x7610, R55 ;  /* 0x00007610ff377816 */ /* 0x000fd60000000037 */
        /* <DEDUP_REMOVED lines=204> */
[----:B------:R-:W2:Y:S04]  /*18090*/  @P1 LDG.E.U16 R0, [R4.64] ;  /* 0x0000000404001981 */ /* 0x000ea8000c1e1500 */
[----:B--2---:R0:W-:Y:S04]  /*180a0*/  STL [R1+0x1c8], R0 ;  /* 0x0001c80001007387 */ /* 0x0041e80000100800 */
[----:B0-----:R-:W2:Y:S04]  /*180b0*/  LDL.LU R0, [R1+0x237c] ;  /* 0x00237c0001007983 */ /* 0x001ea80000300800 */
[----:B------:R-:W4:Y:S04]  /*180c0*/  LDL R4, [R1+0x1154] ;  /* 0x0011540001047983 */ /* 0x000f280000100800 */
[----:B------:R-:W4:Y:S01]  /*180d0*/  LDL R5, [R1+0x1158] ;  /* 0x0011580001057983 */ /* 0x000f220000100800 */
[----:B---3--:R-:W-:-:S02]  /*180e0*/  PRMT R31, RZ, 0x7610, R31 ;  /* 0x00007610ff1f7816 */ /* 0x008fc4000000001f */
[----:B----4-:R-:W-:-:S04]  /*180f0*/  @P1 LOP3.LUT R5, R5, R4, RZ, 0x3c, !PT ;  /* 0x0000000405051212 */ /* 0x010fc800078e3cff */
        /* <DEDUP_REMOVED lines=335> */
[----:B------:R-:W2:Y:S04]  /*195f0*/  @P1 LDG.E.U16 R22, [R4.64] ;  /* 0x0000000404161981 */ /* 0x000ea8000c1e1500 */
[----:B--2---:R0:W-:Y:S04]  /*19600*/  STL [R1+0x128], R22 ;  /* 0x0001281601007387 */ /* 0x0041e80000100800 */
[----:B0-----:R-:W2:Y:S04]  /*19610*/  LDL.LU R22, [R1+0x22ec] ;  /* 0x0022ec0001167983 */ /* 0x001ea80000300800 */
        /* <DEDUP_REMOVED lines=325> */
[----:B---3--:R-:W-:-:S02]  /*1aa70*/  PRMT R31, RZ, 0x7610, R31 ;  /* 0x00007610ff1f7816 */ /* 0x008fc4000000001f */
[----:B--2---:R-:W-:-:S04]  /*1aa80*/  @P0 LOP3.LUT R5, R5, R4, RZ, 0x3c, !PT ;  /* 0x0000000405050212 */ /* 0x004fc800078e3cff */
[----:B------:R-:W-:-:S04]  /*1aa90*/  @P0 LOP3.LUT R4, R5, R4, RZ, 0x3c, !PT ;  /* 0x0000000405040212 */ /* 0x000fc800078e3cff */
[----:B------:R-:W-:-:S05]  /*1aaa0*/  @P0 LOP3.LUT R5, R5, R4, RZ, 0x3c, !PT ;  /* 0x0000000405050212 */ /* 0x000fca00078e3cff */
[----:B------:R0:W2:Y:S04]  /*1aab0*/  @P0 LDG.E.U16 R31, [R4.64] ;  /* 0x00000004041f0981 */ /* 0x0000a8000c1e1500 */
[----:B0-----:R-:W3:Y:S04]  /*1aac0*/  LDL R4, [R1+0xf1c] ;  /* 0x000f1c0001047983 */ /* 0x001ee80000100800 */
[----:B------:R-:W3:Y:S01]  /*1aad0*/  LDL R5, [R1+0xf20] ;  /* 0x000f200001057983 */ /* 0x000ee20000100800 */
[----:B------:R-:W-:Y:S02]  /*1aae0*/  ISETP.GT.AND P1, PT, R6, 0x34, PT ;  /* 0x000000340600780c */ /* 0x000fe40003f24270 */
[----:B------:R-:W-:-:S11]  /*1aaf0*/  PRMT R36, RZ, 0x7610, R36 ;  /* 0x00007610ff247816 */ /* 0x000fd60000000024 */
[----:B---3--:R-:W-:-:S04]  /*1ab00*/  @P1 LOP3.LUT R5, R5, R4, RZ, 0x3c, !PT ;  /* 0x0000000405051212 */ /* 0x008fc800078e3cff */
[----:B------:R-:W-:-:S04]  /*1ab10*/  @P1 LOP3.LUT R4, R5, R4, RZ, 0x3c, !PT ;  /* 0x0000000405041212 */ /* 0x000fc800078e3cff */
[----:B------:R-:W-:-:S05]  /*1ab20*/  @P1 LOP3.LUT R5, R5, R4, RZ, 0x3c, !PT ;  /* 0x0000000405051212 */ /* 0x000fca00078e3cff */
[----:B------:R-:W3:Y:S04]  /*1ab30*/  @P1 LDG.E.U16 R36, [R4.64] ;  /* 0x0000000404241981 */ /* 0x000ee8000c1e1500 */
[----:B--2---:R0:W-:Y:S04]  /*1ab40*/  STL [R1+0x9c], R31 ;  /* 0x00009c1f01007387 */ /* 0x0041e80000100800 */
[----:B0-----:R-:W2:Y:S04]  /*1ab50*/  LDL R31, [R1+0xef8] ;  /* 0x000ef800011f7983 */ /* 0x001ea80000100800 */
[----:B---3--:R0:W-:Y:S04]  /*1ab60*/  STL [R1+0x98], R36 ;  /* 0x0000982401007387 */ /* 0x0081e80000100800 */
[----:B0-----:R-:W3:Y:S04]  /*1ab70*/  LDL.LU R36, [R1+0x2260] ;  /* 0x0022600001247983 */ /* 0x001ee80000300800 */
        /* <DEDUP_REMOVED lines=36> */
[----:B------:R-:W-:-:S03]  /*1adc0*/  PRMT R37, RZ, 0x7610, R37 ;  /* 0x00007610ff257816 */ /* 0x000fc60000000025 */
[----:B--2---:R0:W-:Y:S04]  /*1add0*/  STL [R1+0x88], R35 ;  /* 0x0000882301007387 */ /* 0x0041e80000100800 */
[----:B0-----:R-:W2:Y:S04]  /*1ade0*/  LDL.LU R35, [R1+0x2250] ;  /* 0x0022500001237983 */ /* 0x001ea80000300800 */
[----:B------:R-:W2:Y:S01]  /*1adf0*/  LDL R5, [R1+0xef4] ;  /* 0x000ef40001057983 */ /* 0x000ea20000100800 */
[----:B------:R-:W-:-:S03]  /*1ae00*/  @P0 IMAD.MOV.U32 R4, RZ, RZ, R31 ;  /* 0x000000ffff040224 */ /* 0x000fc600078e001f */
[----:B------:R-:W3:Y:S04]  /*1ae10*/  LDL R31, [R1+0xed0] ;  /* 0x000ed000011f7983 */ /* 0x000ee80000100800 */
[----:B--2---:R-:W2:Y:S01]  /*1ae20*/  @P0 LDG.E.U16 R37, [R4.64] ;  /* 0x0000000404250981 */ /* 0x004ea2000c1e1500 */
        /* <DEDUP_REMOVED lines=38> */
[----:B------:R-:W-:Y:S02]  /*1b090*/  ISETP.GT.AND P1, PT, R6, 0x39, PT ;  /* 0x000000390600780c */ /* 0x000fe40003f24270 */
[----:B------:R-:W-:Y:S01]  /*1b0a0*/  PRMT R0, RZ, 0x7610, R0 ;  /* 0x00007610ff007816 */ /* 0x000fe20000000000 */
[----:B--2---:R0:W-:Y:S04]  /*1b0b0*/  STL [R1+0x74], R45 ;  /* 0x0000742d01007387 */ /* 0x0041e80000100800 */
[----:B0-----:R-:W2:Y:S04]  /*1b0c0*/  LDL.LU R45, [R1+0x223c] ;  /* 0x00223c00012d7983 */ /* 0x001ea80000300800 */
[----:B------:R-:W2:Y:S02]  /*1b0d0*/  LDL R5, [R1+0xecc] ;  /* 0x000ecc0001057983 */ /* 0x000ea40000100800 */
[----:B---3--:R-:W-:-:S02]  /*1b0e0*/  @P1 IMAD.MOV.U32 R4, RZ, RZ, R31 ;  /* 0x000000ffff041224 */ /* 0x008fc400078e001f */
[----:B------:R-:W3:Y:S04]  /*1b0f0*/  LDL R31, [R1+0xeb0] ;  /* 0x000eb000011f7983 */ /* 0x000ee80000100800 */
[----:B--2---:R-:W2:Y:S04]  /*1b100*/  @P1 LDG.E.U16 R0, [R4.64] ;  /* 0x0000000404001981 */ /* 0x004ea8000c1e1500 */
[----:B--2---:R-:W-:Y:S04]  /*1b110*/  STL [R1+0x70], R0 ;  /* 0x0000700001007387 */ /* 0x004fe80000100800 */
[----:B------:R-:W2:Y:S04]  /*1b120*/  LDL R4, [R1+0xec4] ;  /* 0x000ec40001047983 */ /* 0x000ea80000100800 */
[----:B------:R-:W2:Y:S01]  /*1b130*/  LDL R5, [R1+0xec8] ;  /* 0x000ec80001057983 */ /* 0x000ea20000100800 */
[----:B----4-:R-:W-:-:S02]  /*1b140*/  PRMT R29, RZ, 0x7610, R29 ;  /* 0x00007610ff1d7816 */ /* 0x010fc4000000001d */
[----:B--2---:R-:W-:-:S04]  /*1b150*/  @P1 LOP3.LUT R5, R5, R4, RZ, 0x3c, !PT ;  /* 0x0000000405051212 */ /* 0x004fc800078e3cff */
[----:B------:R-:W-:-:S04]  /*1b160*/  @P1 LOP3.LUT R4, R5, R4, RZ, 0x3c, !PT ;  /* 0x0000000405041212 */ /* 0x000fc800078e3cff */
[----:B------:R-:W-:-:S05]  /*1b170*/  @P1 LOP3.LUT R5, R5, R4, RZ, 0x3c, !PT ;  /* 0x0000000405051212 */ /* 0x000fca00078e3cff */
[----:B------:R0:W2:Y:S04]  /*1b180*/  @P1 LDG.E.U16 R29, [R4.64] ;  /* 0x00000004041d1981 */ /* 0x0000a8000c1e1500 */
[----:B0-----:R-:W4:Y:S04]  /*1b190*/  LDL R4, [R1+0xebc] ;  /* 0x000ebc0001047983 */ /* 0x001f280000100800 */
[----:B------:R-:W4:Y:S01]  /*1b1a0*/  LDL R5, [R1+0xec0] ;  /* 0x000ec00001057983 */ /* 0x000f220000100800 */
[----:B------:R-:W-:Y:S02]  /*1b1b0*/  ISETP.GT.AND P0, PT, R6, 0x3a, PT ;  /* 0x0000003a0600780c */ /* 0x000fe40003f04270 */
[----:B------:R-:W-:Y:S01]  /*1b1c0*/  PRMT R2, RZ, 0x7610, R2 ;  /* 0x00007610ff027816 */ /* 0x000fe20000000002 */
[----:B--2---:R0:W-:Y:S01]  /*1b1d0*/  STL [R1+0x6c], R29 ;  /* 0x00006c1d01007387 */ /* 0x0041e20000100800 */
[----:B------:R-:W-:-:S03]  /*1b1e0*/  PRMT R22, RZ, 0x7610, R22 ;  /* 0x00007610ff167816 */ /* 0x000fc60000000016 */
[----:B0-----:R-:W2:Y:S06]  /*1b1f0*/  LDL R29, [R1+0xea8] ;  /* 0x000ea800011d7983 */ /* 0x001eac0000100800 */
[----:B----4-:R-:W-:-:S04]  /*1b200*/  @P0 LOP3.LUT R5, R5, R4, RZ, 0x3c, !PT ;  /* 0x0000000405050212 */ /* 0x010fc800078e3cff */
[----:B------:R-:W-:-:S04]  /*1b210*/  @P0 LOP3.LUT R4, R5, R4, RZ, 0x3c, !PT ;  /* 0x0000000405040212 */ /* 0x000fc800078e3cff */
[----:B------:R-:W-:-:S05]  /*1b220*/  @P0 LOP3.LUT R5, R5, R4, RZ, 0x3c, !PT ;  /* 0x0000000405050212 */ /* 0x000fca00078e3cff */
[----:B------:R0:W4:Y:S04]  /*1b230*/  @P0 LDG.E.U16 R2, [R4.64] ;  /* 0x0000000404020981 */ /* 0x000128000c1e1500 */
[----:B0-----:R-:W2:Y:S04]  /*1b240*/  LDL R4, [R1+0xeb4] ;  /* 0x000eb40001047983 */ /* 0x001ea80000100800 */
[----:B------:R-:W2:Y:S01]  /*1b250*/  LDL R5, [R1+0xeb8] ;  /* 0x000eb80001057983 */ /* 0x000ea20000100800 */
[----:B------:R-:W-:-:S03]  /*1b260*/  ISETP.GT.AND P1, PT, R6, 0x3b, PT ;  /* 0x0000003b0600780c */ /* 0x000fc60003f24270 */
[----:B----4-:R-:W-:Y:S01]  /*1b270*/  STL [R1+0x2234], R2 ;  /* 0x0022340201007387 */ /* 0x010fe20000100800 */
[----:B--2---:R-:W-:-:S04]  /*1b280*/  @P0 LOP3.LUT R5, R5, R4, RZ, 0x3c, !PT ;  /* 0x0000000405050212 */ /* 0x004fc800078e3cff */
[----:B------:R-:W-:-:S04]  /*1b290*/  @P0 LOP3.LUT R4, R5, R4, RZ, 0x3c, !PT ;  /* 0x0000000405040212 */ /* 0x000fc800078e3cff */
[----:B------:R-:W-:-:S05]  /*1b2a0*/  @P0 LOP3.LUT R5, R5, R4, RZ, 0x3c, !PT ;  /* 0x0000000405050212 */ /* 0x000fca00078e3cff */
[----:B------:R0:W2:Y:S04]  /*1b2b0*/  @P0 LDG.E.U16 R22, [R4.64] ;  /* 0x0000000404160981 */ /* 0x0000a8000c1e1500 */
[----:B0-----:R-:W4:Y:S01]  /*1b2c0*/  LDL R5, [R1+0xeac] ;  /* 0x000eac0001057983 */ /* 0x001f220000100800 */
[----:B------:R-:W-:Y:S01]  /*1b2d0*/  PRMT R7, RZ, 0x7610, R7 ;  /* 0x00007610ff077816 */ /* 0x000fe20000000007 */
[----:B---3--:R-:W-:Y:S02]  /*1b2e0*/  @P1 IMAD.MOV.U32 R4, RZ, RZ, R31 ;  /* 0x000000ffff041224 */ /* 0x008fe400078e001f */
[----:B--2---:R0:W-:Y:S01]  /*1b2f0*/  STL [R1+0x64], R22 ;  /* 0x0000641601007387 */ /* 0x0041e20000100800 */
[----:B------:R-:W-:-:S03]  /*1b300*/  PRMT R28, RZ, 0x7610, R28 ;  /* 0x00007610ff1c7816 */ /* 0x000fc6000000001c */
[----:B------:R-:W2:Y:S04]  /*1b310*/  LDL R31, [R1+0xe8c] ;  /* 0x000e8c00011f7983 */ /* 0x000ea80000100800 */
[----:B----4-:R1:W3:Y:S04]  /*1b320*/  @P1 LDG.E.U16 R7, [R4.64] ;  /* 0x0000000404071981 */ /* 0x0102e8000c1e1500 */
[----:B0-----:R-:W4:Y:S04]  /*1b330*/  LDL R22, [R1+0xe98] ;  /* 0x000e980001167983 */ /* 0x001f280000100800 */
[----:B-1----:R-:W2:Y:S01]  /*1b340*/  LDL R5, [R1+0xea4] ;  /* 0x000ea40001057983 */ /* 0x002ea20000100800 */
[----:B------:R-:W-:Y:S01]  /*1b350*/  @P1 IMAD.MOV.U32 R4, RZ, RZ, R29 ;  /* 0x000000ffff041224 */ /* 0x000fe200078e001d */
[----:B------:R-:W-:-:S02]  /*1b360*/  ISETP.GT.AND P0, PT, R6, 0x3c, PT ;  /* 0x0000003c0600780c */ /* 0x000fc40003f04270 */
[----:B---3--:R0:W-:Y:S01]  /*1b370*/  STL [R1+0x60], R7 ;  /* 0x0000600701007387 */ /* 0x0081e20000100800 */
[----:B------:R-:W-:-:S03]  /*1b380*/  PRMT R26, RZ, 0x7610, R26 ;  /* 0x00007610ff1a7816 */ /* 0x000fc6000000001a */
[----:B------:R-:W3:Y:S04]  /*1b390*/  LDL R29, [R1+0xe84] ;  /* 0x000e8400011d7983 */ /* 0x000ee80000100800 */
[----:B--2---:R1:W2:Y:S04]  /*1b3a0*/  @P1 LDG.E.U16 R28, [R4.64] ;  /* 0x00000004041c1981 */ /* 0x0042a8000c1e1500 */
[----:B0-----:R-:W3:Y:S04]  /*1b3b0*/  LDL R7, [R1+0xe90] ;  /* 0x000e900001077983 */ /* 0x001ee80000100800 */
[----:B-1----:R-:W3:Y:S04]  /*1b3c0*/  LDL R4, [R1+0xe9c] ;  /* 0x000e9c0001047983 */ /* 0x002ee80000100800 */
[----:B------:R-:W3:Y:S04]  /*1b3d0*/  LDL R5, [R1+0xea0] ;  /* 0x000ea00001057983 */ /* 0x000ee80000100800 */
[----:B--2---:R0:W-:Y:S01]  /*1b3e0*/  STL [R1+0x5c], R28 ;  /* 0x00005c1c01007387 */ /* 0x0041e20000100800 */
[----:B------:R-:W-:-:S03]  /*1b3f0*/  PRMT R10, RZ, 0x7610, R10 ;  /* 0x00007610ff0a7816 */ /* 0x000fc6000000000a */
[----:B0-----:R-:W2:Y:S01]  /*1b400*/  LDL R28, [R1+0xe88] ;  /* 0x000e8800011c7983 */ /* 0x001ea20000100800 */
[----:B---3--:R-:W-:-:S04]  /*1b410*/  @P0 LOP3.LUT R5, R5, R4, RZ, 0x3c, !PT ;  /* 0x0000000405050212 */ /* 0x008fc800078e3cff */
[----:B------:R-:W-:-:S04]  /*1b420*/  @P0 LOP3.LUT R4, R5, R4, RZ, 0x3c, !PT ;  /* 0x0000000405040212 */ /* 0x000fc800078e3cff */
[----:B------:R-:W-:-:S05]  /*1b430*/  @P0 LOP3.LUT R5, R5, R4, RZ, 0x3c, !PT ;  /* 0x0000000405050212 */ /* 0x000fca00078e3cff */
[----:B------:R0:W3:Y:S04]  /*1b440*/  @P0 LDG.E.U16 R26, [R4.64] ;  /* 0x00000004041a0981 */ /* 0x0000e8000c1e1500 */
[----:B0-----:R-:W2:Y:S01]  /*1b450*/  LDL R5, [R1+0xe94] ;  /* 0x000e940001057983 */ /* 0x001ea20000100800 */
[----:B----4-:R-:W-:Y:S01]  /*1b460*/  @P0 IMAD.MOV.U32 R4, RZ, RZ, R22 ;  /* 0x000000ffff040224 */ /* 0x010fe200078e0016 */
[----:B------:R-:W-:-:S04]  /*1b470*/  ISETP.GT.AND P1, PT, R6, 0x3d, PT ;  /* 0x0000003d0600780c */ /* 0x000fc80003f24270 */
[----:B--2---:R0:W2:Y:S04]  /*1b480*/  @P0 LDG.E.U16 R10, [R4.64] ;  /* 0x00000004040a0981 */ /* 0x0040a8000c1e1500 */
[----:B---3--:R1:W-:Y:S01]  /*1b490*/  STL [R1+0x58], R26 ;  /* 0x0000581a01007387 */ /* 0x0083e20000100800 */
[----:B------:R-:W-:-:S03]  /*1b4a0*/  PRMT R30, RZ, 0x7610, R30 ;  /* 0x00007610ff1e7816 */ /* 0x000fc6000000001e */
[----:B------:R-:W3:Y:S01]  /*1b4b0*/  LDL R22, [R1+0xe74] ;  /* 0x000e740001167983 */ /* 0x000ee20000100800 */
[----:B0-----:R-:W-:-:S03]  /*1b4c0*/  @P1 IMAD.MOV.U32 R4, RZ, RZ, R7 ;  /* 0x000000ffff041224 */ /* 0x001fc600078e0007 */
[----:B-1----:R-:W4:Y:S01]  /*1b4d0*/  LDL R26, [R1+0xe80] ;  /* 0x000e8000011a7983 */ /* 0x002f220000100800 */
[----:B------:R-:W-:Y:S01]  /*1b4e0*/  @P1 IMAD.MOV.U32 R5, RZ, RZ, R31 ;  /* 0x000000ffff051224 */ /* 0x000fe200078e001f */
[----:B------:R-:W-:-:S04]  /*1b4f0*/  PRMT R2, RZ, 0x7610, R2 ;  /* 0x00007610ff027816 */ /* 0x000fc80000000002 */
[----:B------:R0:W3:Y:S02]  /*1b500*/  @P1 LDG.E.U16 R30, [R4.64] ;  /* 0x00000004041e1981 */ /* 0x0000e4000c1e1500 */
[----:B0-----:R-:W-:Y:S02]  /*1b510*/  @P1 IMAD.MOV.U32 R4, RZ, RZ, R28 ;  /* 0x000000ffff041224 */ /* 0x001fe400078e001c */
[----:B------:R-:W-:-:S05]  /*1b520*/  @P1 IMAD.MOV.U32 R5, RZ, RZ, R29 ;  /* 0x000000ffff051224 */ /* 0x000fca00078e001d */
[----:B------:R4:W3:Y:S04]  /*1b530*/  @P1 LDG.E.U16 R2, [R4.64] ;  /* 0x0000000404021981 */ /* 0x0008e8000c1e1500 */
[----:B--2---:R0:W-:Y:S01]  /*1b540*/  STL [R1+0x54], R10 ;  /* 0x0000540a01007387 */ /* 0x0041e20000100800 */
[----:B------:R-:W-:Y:S02]  /*1b550*/  ISETP.GT.AND P0, PT, R6, 0x3e, PT ;  /* 0x0000003e0600780c */ /* 0x000fe40003f04270 */
[----:B------:R-:W-:Y:S01]  /*1b560*/  PRMT R24, RZ, 0x7610, R24 ;  /* 0x00007610ff187816 */ /* 0x000fe20000000018 */
[----:B------:R-:W2:Y:S04]  /*1b570*/  LDL R7, [R1+0xe6c] ;  /* 0x000e6c0001077983 */ /* 0x000ea80000100800 */
[----:B0-----:R-:W2:Y:S06]  /*1b580*/  LDL R10, [R1+0xe78] ;  /* 0x000e7800010a7983 */ /* 0x001eac0000100800 */
[----:B----4-:R-:W-:-:S02]  /*1b590*/  @P0 IMAD.MOV.U32 R4, RZ, RZ, R26 ;  /* 0x000000ffff040224 */ /* 0x010fc400078e001a */
[----:B------:R-:W-:Y:S01]  /*1b5a0*/  @P0 IMAD.MOV.U32 R5, RZ, RZ, R3 ;  /* 0x000000ffff050224 */ /* 0x000fe200078e0003 */
[----:B------:R-:W-:-:S04]  /*1b5b0*/  PRMT R8, RZ, 0x7610, R8 ;  /* 0x00007610ff087816 */ /* 0x000fc80000000008 */
[----:B------:R3:W4:Y:S02]  /*1b5c0*/  @P0 LDG.E.U16 R24, [R4.64] ;  /* 0x0000000404180981 */ /* 0x000724000c1e1500 */
[----:B---3--:R-:W-:Y:S02]  /*1b5d0*/  @P0 IMAD.MOV.U32 R5, RZ, RZ, R22 ;  /* 0x000000ffff050224 */ /* 0x008fe400078e0016 */
[----:B------:R-:W-:Y:S04]  /*1b5e0*/  STL [R1+0x2238], R2 ;  /* 0x0022380201007387 */ /* 0x000fe80000100800 */
[----:B------:R0:W-:Y:S04]  /*1b5f0*/  STL [R1+0x15c4], R3 ;  /* 0x0015c40301007387 */ /* 0x0001e80000100800 */
[----:B0-----:R-:W3:Y:S01]  /*1b600*/  LDL.LU R3, [R1+0xe70] ;  /* 0x000e700001037983 */ /* 0x001ee20000300800 */
[----:B------:R-:W-:-:S03]  /*1b610*/  ISETP.GT.AND P1, PT, R6, 0x3f, PT ;  /* 0x0000003f0600780c */ /* 0x000fc60003f24270 */
[----:B------:R-:W4:Y:S01]  /*1b620*/  LDL R22, [R1+0xe64] ;  /* 0x000e640001167983 */ /* 0x000f220000100800 */
[----:B--2---:R-:W-:-:S05]  /*1b630*/  @P0 IMAD.MOV.U32 R4, RZ, RZ, R10 ;  /* 0x000000ffff040224 */ /* 0x004fca00078e000a */
[----:B------:R0:W2:Y:S01]  /*1b640*/  @P0 LDG.E.U16 R8, [R4.64] ;  /* 0x0000000404080981 */ /* 0x0000a2000c1e1500 */
[----:B------:R-:W-:-:S03]  /*1b650*/  PRMT R2, RZ, 0x7610, R2 ;  /* 0x00007610ff027816 */ /* 0x000fc60000000002 */
[----:B0-----:R-:W-:Y:S02]  /*1b660*/  @P1 IMAD.MOV.U32 R5, RZ, RZ, R7 ;  /* 0x000000ffff051224 */ /* 0x001fe400078e0007 */
[----:B---3--:R-:W-:-:S05]  /*1b670*/  @P1 IMAD.MOV.U32 R4, RZ, RZ, R3 ;  /* 0x000000ffff041224 */ /* 0x008fca00078e0003 */
[----:B------:R0:W3:Y:S04]  /*1b680*/  @P1 LDG.E.U16 R2, [R4.64] ;  /* 0x0000000404021981 */ /* 0x0000e8000c1e1500 */
[----:B--2---:R1:W-:Y:S04]  /*1b690*/  STL [R1+0x44], R8 ;  /* 0x0000440801007387 */ /* 0x0043e80000100800 */
[----:B------:R-:W2:Y:S04]  /*1b6a0*/  LDL R29, [R1+0x1344] ;  /* 0x00134400011d7983 */ /* 0x000ea80000100800 */
[----:B------:R-:W2:Y:S04]  /*1b6b0*/  LDL R28, [R1+0x1350] ;  /* 0x00135000011c7983 */ /* 0x000ea80000100800 */
[----:B-1----:R-:W2:Y:S04]  /*1b6c0*/  LDL R8, [R1+0xe68] ;  /* 0x000e680001087983 */ /* 0x002ea80000100800 */
        /* <DEDUP_REMOVED lines=21> */
[----:B----4-:R-:W-:Y:S04]  /*1b820*/  STL [R1+0x48], R24 ;  /* 0x0000481801007387 */ /* 0x010fe80000100800 */
        /* <DEDUP_REMOVED lines=21> */
[----:B------:R-:W-:Y:S01]  /*1b980*/  STL [R1+0x2174], R3 ;  /* 0x0021740301007387 */ /* 0x000fe20000100800 */
[----:B0-----:R-:W-:-:S03]  /*1b990*/  @P1 IMAD.MOV.U32 R5, RZ, RZ, R22 ;  /* 0x000000ffff051224 */ /* 0x001fc600078e0016 */
        /* <DEDUP_REMOVED lines=12> */
[----:B------:R-:W4:Y:S04]  /*1ba60*/  LDL R10, [R1+0xe5c] ;  /* 0x000e5c00010a7983 */ /* 0x000f280000100800 */
[----:B---3--:R0:W-:Y:S04]  /*1ba70*/  STL [R1+0x40], R2 ;  /* 0x0000400201007387 */ /* 0x0081e80000100800 */
[----:B------:R-:W1:Y:S04]  /*1ba80*/  S2R R7, SR_TID.X ;  /* 0x0000000000077919 */ /* 0x000e680000002100 */
[----:B------:R-:W3:Y:S04]  /*1ba90*/  LDL R26, [R1+0xe54] ;  /* 0x000e5400011a7983 */ /* 0x000ee80000100800 */
[----:B0-----:R-:W3:Y:S04]  /*1baa0*/  LDL R2, [R1+0xe60] ;  /* 0x000e600001027983 */ /* 0x001ee80000100800 */
[----:B------:R-:W3:Y:S04]  /*1bab0*/  LDL R24, [R1+0xe1c] ;  /* 0x000e1c0001187983 */ /* 0x000ee80000100800 */
[----:B------:R-:W3:Y:S01]  /*1bac0*/  LDL R22, [R1+0xe20] ;  /* 0x000e200001167983 */ /* 0x000ee20000100800 */
[----:B--2---:R-:W-:-:S05]  /*1bad0*/  @P1 IMAD.MOV.U32 R4, RZ, RZ, R8 ;  /* 0x000000ffff041224 */ /* 0x004fca00078e0008 */
[----:B------:R0:W2:Y:S01]  /*1bae0*/  @P1 LDG.E.U16 R9, [R4.64] ;  /* 0x0000000404091981 */ /* 0x0000a2000c1e1500 */
[----:B-1----:R-:W-:-:S04]  /*1baf0*/  LOP3.LUT R7, R7, 0x1f, RZ, 0xc0, !PT ;  /* 0x0000001f07077812 */ /* 0x002fc800078ec0ff */
[CC--:B------:R-:W-:Y:S02]  /*1bb00*/  ISETP.GE.AND P0, PT, R7.reuse, R6.reuse, PT ;  /* 0x000000060700720c */ /* 0x0c0fe40003f06270 */
[----:B------:R-:W-:Y:S02]  /*1bb10*/  LOP3.LUT R8, R7, 0x20, RZ, 0xfc, !PT ;  /* 0x0000002007087812 */ /* 0x000fe400078efcff */
[----:B------:R-:W2:Y:S01]  /*1bb20*/  LDL R7, [R1+0xe58] ;  /* 0x000e580001077983 */ /* 0x000ea20000100800 */
[----:B------:R-:W-:Y:S02]  /*1bb30*/  PRMT R27, RZ, 0x7610, R27 ;  /* 0x00007610ff1b7816 */ /* 0x000fe4000000001b */
[----:B------:R-:W-:-:S06]  /*1bb40*/  ISETP.GE.AND P1, PT, R8, R6, PT ;  /* 0x000000060800720c */ /* 0x000fcc0003f26270 */
[----:B0-----:R-:W-:Y:S01]  /*1bb50*/  @!P0 IMAD.MOV.U32 R4, RZ, RZ, R28 ;  /* 0x000000ffff048224 */ /* 0x001fe200078e001c */
[----:B------:R-:W-:Y:S01]  /*1bb60*/  @!P0 MOV R5, R29 ;  /* 0x0000001d00058202 */ /* 0x000fe20000000f00 */
[----:B------:R-:W-:Y:S01]  /*1bb70*/  BAR.SYNC.DEFER_BLOCKING 0x0 ;  /* 0x0000000000007b1d */ /* 0x000fe20000010000 */
[----:B------:R-:W-:-:S05]  /*1bb80*/  PRMT R6, RZ, 0x7610, R6 ;  /* 0x00007610ff067816 */ /* 0x000fca0000000006 */
[----:B------:R4:W2:Y:S02]  /*1bb90*/  @!P0 LDG.E.U16 R27, [R4.64] ;  /* 0x00000004041b8981 */ /* 0x0008a4000c1e1500 */
[----:B----4-:R-:W-:Y:S02]  /*1bba0*/  @!P0 IMAD.MOV.U32 R5, RZ, RZ, R10 ;  /* 0x000000ffff058224 */ /* 0x010fe400078e000a */
[----:B---3--:R-:W-:-:S05]  /*1bbb0*/  @!P0 IMAD.MOV.U32 R4, RZ, RZ, R2 ;  /* 0x000000ffff048224 */ /* 0x008fca00078e0002 */
[----:B------:R0:W3:Y:S04]  /*1bbc0*/  @!P0 LDG.E.U16 R6, [R4.64] ;  /* 0x0000000404068981 */ /* 0x0000e8000c1e1500 */
[----:B--2---:R1:W-:Y:S04]  /*1bbd0*/  STL [R1+0x3c], R9 ;  /* 0x00003c0901007387 */ /* 0x0043e80000100800 */
[----:B------:R-:W2:Y:S04]  /*1bbe0*/  LDL R8, [R1+0xe18] ;  /* 0x000e180001087983 */ /* 0x000ea80000100800 */
[----:B------:R-:W4:Y:S04]  /*1bbf0*/  LDL R2, [R1+0xde0] ;  /* 0x000de00001027983 */ /* 0x000f280000100800 */
[----:B-1----:R-:W4:Y:S04]  /*1bc00*/  LDL R9, [R1+0xe14] ;  /* 0x000e140001097983 */ /* 0x002f280000100800 */
[----:B------:R-:W4:Y:S01]  /*1bc10*/  LDL R10, [R1+0xddc] ;  /* 0x000ddc00010a7983 */ /* 0x000f220000100800 */
[----:B------:R-:W-:Y:S01]  /*1bc20*/  PRMT R25, RZ, 0x7610, R25 ;  /* 0x00007610ff197816 */ /* 0x000fe20000000019 */
[----:B0-----:R-:W-:-:S02]  /*1bc30*/  @!P1 IMAD.MOV.U32 R4, RZ, RZ, R7 ;  /* 0x000000ffff049224 */ /* 0x001fc400078e0007 */
[----:B------:R-:W-:Y:S01]  /*1bc40*/  @!P1 IMAD.MOV.U32 R5, RZ, RZ, R26 ;  /* 0x000000ffff059224 */ /* 0x000fe200078e001a */
[----:B------:R-:W-:Y:S01]  /*1bc50*/  PRMT R21, RZ, 0x7610, R21 ;  /* 0x00007610ff157816 */ /* 0x000fe20000000015 */
[----:B------:R-:W4:Y:S04]  /*1bc60*/  LDL R7, [R1+0xdd4] ;  /* 0x000dd40001077983 */ /* 0x000f280000100800 */
[----:B------:R0:W4:Y:S02]  /*1bc70*/  @!P1 LDG.E.U16 R25, [R4.64] ;  /* 0x0000000404199981 */ /* 0x000124000c1e1500 */
[----:B0-----:R-:W-:Y:S02]  /*1bc80*/  @!P0 IMAD.MOV.U32 R4, RZ, RZ, R22 ;  /* 0x000000ffff048224 */ /* 0x001fe400078e0016 */
[----:B------:R-:W-:-:S05]  /*1bc90*/  @!P0 IMAD.MOV.U32 R5, RZ, RZ, R24 ;  /* 0x000000ffff058224 */ /* 0x000fca00078e0018 */
[----:B------:R2:W4:Y:S01]  /*1bca0*/  @!P0 LDG.E.U16 R21, [R4.64] ;  /* 0x0000000404158981 */ /* 0x000522000c1e1500 */
[----:B------:R-:W-:Y:S02]  /*1bcb0*/  PRMT R17, RZ, 0x7610, R17 ;  /* 0x00007610ff117816 */ /* 0x000fe40000000011 */
[----:B------:R-:W-:Y:S01]  /*1bcc0*/  PRMT R14, RZ, 0x7610, R14 ;  /* 0x00007610ff0e7816 */ /* 0x000fe2000000000e */
[----:B---3--:R0:W-:Y:S04]  /*1bcd0*/  STL [R1+0x38], R6 ;  /* 0x0000380601007387 */ /* 0x0081e80000100800 */
[----:B------:R-:W3:Y:S04]  /*1bce0*/  LDL R22, [R1+0xd9c] ;  /* 0x000d9c0001167983 */ /* 0x000ee80000100800 */
[----:B0-----:R-:W3:Y:S01]  /*1bcf0*/  LDL R6, [R1+0xdd8] ;  /* 0x000dd80001067983 */ /* 0x001ee20000100800 */
[----:B--2---:R-:W-:-:S02]  /*1bd00*/  @!P1 IMAD.MOV.U32 R4, RZ, RZ, R8 ;  /* 0x000000ffff049224 */ /* 0x004fc400078e0008 */
[----:B----4-:R-:W-:-:S05]  /*1bd10*/  @!P1 IMAD.MOV.U32 R5, RZ, RZ, R9 ;  /* 0x000000ffff059224 */ /* 0x010fca00078e0009 */
[----:B------:R0:W2:Y:S02]  /*1bd20*/  @!P1 LDG.E.U16 R17, [R4.64] ;  /* 0x0000000404119981 */ /* 0x0000a4000c1e1500 */
[----:B0-----:R-:W-:Y:S02]  /*1bd30*/  @!P0 IMAD.MOV.U32 R4, RZ, RZ, R2 ;  /* 0x000000ffff048224 */ /* 0x001fe400078e0002 */
[----:B------:R-:W-:-:S05]  /*1bd40*/  @!P0 IMAD.MOV.U32 R5, RZ, RZ, R10 ;  /* 0x000000ffff058224 */ /* 0x000fca00078e000a */
[----:B------:R0:W4:Y:S04]  /*1bd50*/  @!P0 LDG.E.U16 R14, [R4.64] ;  /* 0x00000004040e8981 */ /* 0x000128000c1e1500 */
[----:B------:R1:W-:Y:S04]  /*1bd60*/  STL [R1+0x30], R21 ;  /* 0x0000301501007387 */ /* 0x0003e80000100800 */
[----:B------:R-:W4:Y:S04]  /*1bd70*/  LDL R9, [R1+0xd94] ;  /* 0x000d940001097983 */ /* 0x000f280000100800 */
[----:B------:R-:W4:Y:S04]  /*1bd80*/  LDL R8, [R1+0xd98] ;  /* 0x000d980001087983 */ /* 0x000f280000100800 */
[----:B-1----:R-:W4:Y:S04]  /*1bd90*/  LDL R21, [R1+0xda0] ;  /* 0x000da00001157983 */ /* 0x002f280000100800 */
[----:B------:R-:W4:Y:S04]  /*1bda0*/  LDL R10, [R1+0xd5c] ;  /* 0x000d5c00010a7983 */ /* 0x000f280000100800 */
[----:B------:R-:W4:Y:S01]  /*1bdb0*/  LDL R2, [R1+0xd60] ;  /* 0x000d600001027983 */ /* 0x000f220000100800 */
[----:B0-----:R-:W-:-:S02]  /*1bdc0*/  @!P1 IMAD.MOV.U32 R5, RZ, RZ, R7 ;  /* 0x000000ffff059224 */ /* 0x001fc400078e0007 */
[----:B---3--:R-:W-:Y:S01]  /*1bdd0*/  @!P1 IMAD.MOV.U32 R4, RZ, RZ, R6 ;  /* 0x000000ffff049224 */ /* 0x008fe200078e0006 */
[----:B--2---:R0:W-:Y:S04]  /*1bde0*/  STL [R1+0x2c], R17 ;  /* 0x00002c1101007387 */ /* 0x0041e80000100800 */
[----:B0-----:R-:W2:Y:S04]  /*1bdf0*/  LDL R17, [R1+0xd54] ;  /* 0x000d540001117983 */ /* 0x001ea80000100800 */
[----:B------:R-:W-:Y:S04]  /*1be00*/  STL [R1+0x22c], R27 ;  /* 0x00022c1b01007387 */ /* 0x000fe80000100800 */
[----:B----4-:R0:W-:Y:S04]  /*1be10*/  STL [R1+0x28], R14 ;  /* 0x0000280e01007387 */ /* 0x0101e80000100800 */
[----:B------:R-:W3:Y:S04]  /*1be20*/  LDL R7, [R1+0xd1c] ;  /* 0x000d1c0001077983 */ /* 0x000ee80000100800 */
[----:B------:R-:W4:Y:S04]  /*1be30*/  LDL R6, [R1+0xd20] ;  /* 0x000d200001067983 */ /* 0x000f280000100800 */
[----:B0-----:R-:W3:Y:S01]  /*1be40*/  LDL R14, [R1+0xd58] ;  /* 0x000d5800010e7983 */ /* 0x001ee20000100800 */
[----:B------:R-:W-:-:S02]  /*1be50*/  PRMT R23, RZ, 0x7610, R23 ;  /* 0x00007610ff177816 */ /* 0x000fc40000000017 */
[----:B------:R-:W-:-:S04]  /*1be60*/  PRMT R20, RZ, 0x7610, R20 ;  /* 0x00007610ff147816 */ /* 0x000fc80000000014 */
[----:B------:R0:W4:Y:S02]  /*1be70*/  @!P1 LDG.E.U16 R23, [R4.64] ;  /* 0x0000000404179981 */ /* 0x000124000c1e1500 */
[----:B0-----:R-:W-:Y:S02]  /*1be80*/  @!P0 IMAD.MOV.U32 R4, RZ, RZ, R21 ;  /* 0x000000ffff048224 */ /* 0x001fe400078e0015 */
[----:B------:R-:W-:-:S05]  /*1be90*/  @!P0 IMAD.MOV.U32 R5, RZ, RZ, R22 ;  /* 0x000000ffff058224 */ /* 0x000fca00078e0016 */
[----:B------:R0:W4:Y:S02]  /*1bea0*/  @!P0 LDG.E.U16 R20, [R4.64] ;  /* 0x0000000404148981 */ /* 0x000124000c1e1500 */
[----:B0-----:R-:W-:Y:S02]  /*1beb0*/  @!P1 IMAD.MOV.U32 R5, RZ, RZ, R9 ;  /* 0x000000ffff059224 */ /* 0x001fe400078e0009 */
[----:B------:R-:W4:Y:S01]  /*1bec0*/  LDL R9, [R1+0xd14] ;  /* 0x000d140001097983 */ /* 0x000f220000100800 */
[----:B------:R-:W-:-:S03]  /*1bed0*/  @!P1 IMAD.MOV.U32 R4, RZ, RZ, R8 ;  /* 0x000000ffff049224 */ /* 0x000fc600078e0008 */
[----:B------:R-:W-:Y:S04]  /*1bee0*/  STL [R1+0x34], R25 ;  /* 0x0000341901007387 */ /* 0x000fe80000100800 */
[----:B------:R-:W4:Y:S01]  /*1bef0*/  LDL R8, [R1+0xd18] ;  /* 0x000d180001087983 */ /* 0x000f220000100800 */
[----:B------:R-:W-:Y:S02]  /*1bf00*/  PRMT R19, RZ, 0x7610, R19 ;  /* 0x00007610ff137816 */ /* 0x000fe40000000013 */
[----:B------:R-:W-:-:S04]  /*1bf10*/  PRMT R18, RZ, 0x7610, R18 ;  /* 0x00007610ff127816 */ /* 0x000fc80000000012 */
[----:B------:R0:W4:Y:S01]  /*1bf20*/  @!P1 LDG.E.U16 R19, [R4.64] ;  /* 0x0000000404139981 */ /* 0x000122000c1e1500 */
[----:B------:R-:W-:Y:S01]  /*1bf30*/  PRMT R12, RZ, 0x7610, R12 ;  /* 0x00007610ff0c7816 */ /* 0x000fe2000000000c */
[----:B0-----:R-:W-:Y:S02]  /*1bf40*/  @!P0 IMAD.MOV.U32 R4, RZ, RZ, R2 ;  /* 0x000000ffff048224 */ /* 0x001fe400078e0002 */
[----:B------:R-:W-:Y:S01]  /*1bf50*/  @!P0 IMAD.MOV.U32 R5, RZ, RZ, R10 ;  /* 0x000000ffff058224 */ /* 0x000fe200078e000a */
[----:B------:R-:W-:Y:S01]  /*1bf60*/  PRMT R13, RZ, 0x7610, R13 ;  /* 0x00007610ff0d7816 */ /* 0x000fe2000000000d */
[----:B------:R-:W4:Y:S04]  /*1bf70*/  LDL R2, [R1+0xce0] ;  /* 0x000ce00001027983 */ /* 0x000f280000100800 */
[----:B------:R2:W4:Y:S01]  /*1bf80*/  @!P0 LDG.E.U16 R18, [R4.64] ;  /* 0x0000000404128981 */ /* 0x000522000c1e1500 */
[----:B------:R-:W-:-:S03]  /*1bf90*/  PRMT R11, RZ, 0x7610, R11 ;  /* 0x00007610ff0b7816 */ /* 0x000fc6000000000b */
[----:B------:R-:W4:Y:S01]  /*1bfa0*/  LDL R10, [R1+0xcdc] ;  /* 0x000cdc00010a7983 */ /* 0x000f220000100800 */
[----:B--2---:R-:W-:Y:S02]  /*1bfb0*/  @!P1 IMAD.MOV.U32 R5, RZ, RZ, R17 ;  /* 0x000000ffff059224 */ /* 0x004fe400078e0011 */
[----:B---3--:R-:W-:-:S05]  /*1bfc0*/  @!P1 IMAD.MOV.U32 R4, RZ, RZ, R14 ;  /* 0x000000ffff049224 */ /* 0x008fca00078e000e */
[----:B------:R4:W2:Y:S02]  /*1bfd0*/  @!P1 LDG.E.U16 R12, [R4.64] ;  /* 0x00000004040c9981 */ /* 0x0008a4000c1e1500 */
[----:B----4-:R-:W-:Y:S02]  /*1bfe0*/  @!P0 IMAD.MOV.U32 R4, RZ, RZ, R6 ;  /* 0x000000ffff048224 */ /* 0x010fe400078e0006 */
[----:B------:R-:W-:Y:S01]  /*1bff0*/  @!P0 IMAD.MOV.U32 R5, RZ, RZ, R7 ;  /* 0x000000ffff058224 */ /* 0x000fe200078e0007 */
[----:B------:R-:W3:Y:S04]  /*1c000*/  LDL R6, [R1+0xcd8] ;  /* 0x000cd80001067983 */ /* 0x000ee80000100800 */
[----:B------:R0:W4:Y:S04]  /*1c010*/  @!P0 LDG.E.U16 R13, [R4.64] ;  /* 0x00000004040d8981 */ /* 0x000128000c1e1500 */
[----:B------:R-:W3:Y:S01]  /*1c020*/  LDL R7, [R1+0xcd4] ;  /* 0x000cd40001077983 */ /* 0x000ee20000100800 */
[----:B0-----:R-:W-:-:S02]  /*1c030*/  @!P1 IMAD.MOV.U32 R5, RZ, RZ, R9 ;  /* 0x000000ffff059224 */ /* 0x001fc400078e0009 */
[----:B------:R-:W-:-:S05]  /*1c040*/  @!P1 IMAD.MOV.U32 R4, RZ, RZ, R8 ;  /* 0x000000ffff049224 */ /* 0x000fca00078e0008 */
[----:B------:R0:W3:Y:S02]  /*1c050*/  @!P1 LDG.E.U16 R11, [R4.64] ;  /* 0x00000004040b9981 */ /* 0x0000e4000c1e1500 */
[----:B0-----:R-:W-:Y:S02]  /*1c060*/  @!P0 IMAD.MOV.U32 R4, RZ, RZ, R2 ;  /* 0x000000ffff048224 */ /* 0x001fe400078e0002 */
[----:B--2---:R0:W-:Y:S04]  /*1c070*/  STL [R1+0x14], R12 ;  /* 0x0000140c01007387 */ /* 0x0041e80000100800 */
[----:B------:R-:W2:Y:S04]  /*1c080*/  LDL R14, [R1+0xc9c] ;  /* 0x000c9c00010e7983 */ /* 0x000ea80000100800 */
[----:B------:R-:W2:Y:S04]  /*1c090*/  LDL R9, [R1+0xc94] ;  /* 0x000c940001097983 */ /* 0x000ea80000100800 */
[----:B0-----:R-:W2:Y:S04]  /*1c0a0*/  LDL R12, [R1+0xca0] ;  /* 0x000ca000010c7983 */ /* 0x001ea80000100800 */
[----:B------:R-:W2:Y:S04]  /*1c0b0*/  LDL R8, [R1+0xc98] ;  /* 0x000c980001087983 */ /* 0x000ea80000100800 */
[----:B------:R-:W-:Y:S04]  /*1c0c0*/  STL [R1+0x24], R23 ;  /* 0x0000241701007387 */ /* 0x000fe80000100800 */
[----:B----4-:R0:W-:Y:S04]  /*1c0d0*/  STL [R1+0x10], R13 ;  /* 0x0000100d01007387 */ /* 0x0101e80000100800 */
[----:B------:R-:W4:Y:S04]  /*1c0e0*/  LDL R2, [R1+0xc60] ;  /* 0x000c600001027983 */ /* 0x000f280000100800 */
[----:B0-----:R-:W4:Y:S01]  /*1c0f0*/  LDL R13, [R1+0xc5c] ;  /* 0x000c5c00010d7983 */ /* 0x001f220000100800 */
[----:B------:R-:W-:-:S03]  /*1c100*/  @!P0 IMAD.MOV.U32 R5, RZ, RZ, R10 ;  /* 0x000000ffff058224 */ /* 0x000fc600078e000a */
[----:B------:R-:W-:Y:S04]  /*1c110*/  STL [R1+0x20], R20 ;  /* 0x0000201401007387 */ /* 0x000fe80000100800 */
[----:B---3--:R0:W-:Y:S04]  /*1c120*/  STL [R1+0xc], R11 ;  /* 0x00000c0b01007387 */ /* 0x0081e80000100800 */
[----:B------:R-:W3:Y:S04]  /*1c130*/  LDL R10, [R1+0xc58] ;  /* 0x000c5800010a7983 */ /* 0x000ee80000100800 */
[----:B0-----:R-:W3:Y:S01]  /*1c140*/  LDL R11, [R1+0xc54] ;  /* 0x000c5400010b7983 */ /* 0x001ee20000100800 */
[----:B------:R-:W-:-:S02]  /*1c150*/  PRMT R16, RZ, 0x7610, R16 ;  /* 0x00007610ff107816 */ /* 0x000fc40000000010 */
[----:B------:R-:W-:-:S04]  /*1c160*/  PRMT R15, RZ, 0x7610, R15 ;  /* 0x00007610ff0f7816 */ /* 0x000fc8000000000f */
[----:B------:R0:W3:Y:S01]  /*1c170*/  @!P0 LDG.E.U16 R16, [R4.64] ;  /* 0x0000000404108981 */ /* 0x0000e2000c1e1500 */
[----:B------:R-:W-:Y:S01]  /*1c180*/  PRMT R3, RZ, 0x7610, R3 ;  /* 0x00007610ff037816 */ /* 0x000fe20000000003 */
[----:B0-----:R-:W-:Y:S02]  /*1c190*/  @!P1 IMAD.MOV.U32 R4, RZ, RZ, R6 ;  /* 0x000000ffff049224 */ /* 0x001fe400078e0006 */
[----:B------:R-:W-:-:S05]  /*1c1a0*/  @!P1 IMAD.MOV.U32 R5, RZ, RZ, R7 ;  /* 0x000000ffff059224 */ /* 0x000fca00078e0007 */
[----:B------:R2:W3:Y:S01]  /*1c1b0*/  @!P1 LDG.E.U16 R15, [R4.64] ;  /* 0x00000004040f9981 */ /* 0x0004e2000c1e1500 */
[----:B------:R-:W-:Y:S02]  /*1c1c0*/  PRMT R60, RZ, 0x7610, R60 ;  /* 0x00007610ff3c7816 */ /* 0x000fe4000000003c */
[----:B------:R-:W-:Y:S01]  /*1c1d0*/  PRMT R58, RZ, 0x7610, R58 ;  /* 0x00007610ff3a7816 */ /* 0x000fe2000000003a */
[----:B--2---:R-:W-:Y:S02]  /*1c1e0*/  @!P0 IMAD.MOV.U32 R5, RZ, RZ, R14 ;  /* 0x000000ffff058224 */ /* 0x004fe400078e000e */
[----:B------:R-:W-:-:S05]  /*1c1f0*/  @!P0 IMAD.MOV.U32 R4, RZ, RZ, R12 ;  /* 0x000000ffff048224 */ /* 0x000fca00078e000c */
[----:B------:R0:W2:Y:S02]  /*1c200*/  @!P0 LDG.E.U16 R3, [R4.64] ;  /* 0x0000000404038981 */ /* 0x0000a4000c1e1500 */
[----:B0-----:R-:W-:Y:S02]  /*1c210*/  @!P1 IMAD.MOV.U32 R4, RZ, RZ, R8 ;  /* 0x000000ffff049224 */ /* 0x001fe400078e0008 */
[----:B------:R-:W-:-:S05]  /*1c220*/  @!P1 IMAD.MOV.U32 R5, RZ, RZ, R9 ;  /* 0x000000ffff059224 */ /* 0x000fca00078e0009 */
[----:B------:R4:W2:Y:S02]  /*1c230*/  @!P1 LDG.E.U16 R60, [R4.64] ;  /* 0x00000004043c9981 */ /* 0x0008a4000c1e1500 */
[----:B----4-:R-:W-:Y:S02]  /*1c240*/  @!P0 IMAD.MOV.U32 R4, RZ, RZ, R2 ;  /* 0x000000ffff048224 */ /* 0x010fe400078e0002 */
[----:B------:R-:W-:-:S05]  /*1c250*/  @!P0 IMAD.MOV.U32 R5, RZ, RZ, R13 ;  /* 0x000000ffff058224 */ /* 0x000fca00078e000d */
[----:B------:R3:W4:Y:S01]  /*1c260*/  @!P0 LDG.E.U16 R58, [R4.64] ;  /* 0x00000004043a8981 */ /* 0x000722000c1e1500 */
[----:B------:R-:W-:Y:S01]  /*1c270*/  PRMT R56, RZ, 0x7610, R56 ;  /* 0x00007610ff387816 */ /* 0x000fe20000000038 */
[----:B---3--:R-:W-:Y:S02]  /*1c280*/  @!P1 IMAD.MOV.U32 R4, RZ, RZ, R10 ;  /* 0x000000ffff049224 */ /* 0x008fe400078e000a */
[----:B------:R-:W-:-:S05]  /*1c290*/  @!P1 IMAD.MOV.U32 R5, RZ, RZ, R11 ;  /* 0x000000ffff059224 */ /* 0x000fca00078e000b */
[----:B------:R-:W3:Y:S04]  /*1c2a0*/  @!P1 LDG.E.U16 R56, [R4.64] ;  /* 0x0000000404389981 */ /* 0x000ee8000c1e1500 */
[----:B------:R-:W-:Y:S04]  /*1c2b0*/  STL [R1+0x1c], R19 ;  /* 0x00001c1301007387 */ /* 0x000fe80000100800 */
[----:B------:R-:W3:Y:S04]  /*1c2c0*/  LDL R7, [R1+0xc1c] ;  /* 0x000c1c0001077983 */ /* 0x000ee80000100800 */
[----:B------:R-:W3:Y:S04]  /*1c2d0*/  LDL R6, [R1+0xc20] ;  /* 0x000c200001067983 */ /* 0x000ee80000100800 */
[----:B------:R-:W-:Y:S04]  /*1c2e0*/  STL [R1+0x18], R18 ;  /* 0x0000181201007387 */ /* 0x000fe80000100800 */
[----:B------:R-:W3:Y:S04]  /*1c2f0*/  LDL R14, [R1+0xc14] ;  /* 0x000c1400010e7983 */ /* 0x000ee80000100800 */
[----:B------:R-:W3:Y:S04]  /*1c300*/  LDL R12, [R1+0xc18] ;  /* 0x000c1800010c7983 */ /* 0x000ee80000100800 */
[----:B--2---:R0:W-:Y:S04]  /*1c310*/  STL [R1+0x21d8], R3 ;  /* 0x0021d80301007387 */ /* 0x0041e80000100800 */
[----:B------:R-:W2:Y:S04]  /*1c320*/  LDL R9, [R1+0xbdc] ;  /* 0x000bdc0001097983 */ /* 0x000ea80000100800 */
[----:B------:R-:W2:Y:S04]  /*1c330*/  LDL R8, [R1+0xbe0] ;  /* 0x000be00001087983 */ /* 0x000ea80000100800 */
[----:B------:R-:W-:Y:S04]  /*1c340*/  STL [R1+0x21dc], R60 ;  /* 0x0021dc3c01007387 */ /* 0x000fe80000100800 */
[----:B0-----:R-:W2:Y:S04]  /*1c350*/  LDL R3, [R1+0xbd4] ;  /* 0x000bd40001037983 */ /* 0x001ea80000100800 */
[----:B------:R-:W2:Y:S04]  /*1c360*/  LDL R2, [R1+0xbd8] ;  /* 0x000bd80001027983 */ /* 0x000ea80000100800 */
[----:B----4-:R-:W-:Y:S04]  /*1c370*/  STL [R1+0x21e0], R58 ;  /* 0x0021e03a01007387 */ /* 0x010fe80000100800 */
[----:B------:R-:W4:Y:S04]  /*1c380*/  LDL R11, [R1+0xb9c] ;  /* 0x000b9c00010b7983 */ /* 0x000f280000100800 */
[----:B------:R-:W4:Y:S04]  /*1c390*/  LDL R10, [R1+0xba0] ;  /* 0x000ba000010a7983 */ /* 0x000f280000100800 */
[----:B------:R-:W4:Y:S04]  /*1c3a0*/  LDL R13, [R1+0xb98] ;  /* 0x000b9800010d7983 */ /* 0x000f280000100800 */
[----:B---3--:R-:W-:Y:S04]  /*1c3b0*/  STL [R1+0x21e4], R56 ;  /* 0x0021e43801007387 */ /* 0x008fe80000100800 */
[----:B------:R-:W-:Y:S04]  /*1c3c0*/  STL [R1+0x8], R16 ;  /* 0x0000081001007387 */ /* 0x000fe80000100800 */
[----:B------:R0:W-:Y:S01]  /*1c3d0*/  STL [R1+0x4], R15 ;  /* 0x0000040f01007387 */ /* 0x0001e20000100800 */
[----:B------:R-:W-:Y:S01]  /*1c3e0*/  PRMT R54, RZ, 0x7610, R54 ;  /* 0x00007610ff367816 */ /* 0x000fe20000000036 */
[----:B------:R-:W-:-:S02]  /*1c3f0*/  @!P0 IMAD.MOV.U32 R5, RZ, RZ, R7 ;  /* 0x000000ffff058224 */ /* 0x000fc400078e0007 */
[----:B------:R-:W-:Y:S01]  /*1c400*/  @!P0 IMAD.MOV.U32 R4, RZ, RZ, R6 ;  /* 0x000000ffff048224 */ /* 0x000fe200078e0006 */
[----:B------:R-:W-:Y:S01]  /*1c410*/  PRMT R52, RZ, 0x7610, R52 ;  /* 0x00007610ff347816 */ /* 0x000fe20000000034 */
[----:B------:R-:W3:Y:S04]  /*1c420*/  LDL R7, [R1+0xb5c] ;  /* 0x000b5c0001077983 */ /* 0x000ee80000100800 */
[----:B0-----:R-:W3:Y:S04]  /*1c430*/  LDL R15, [R1+0xb94] ;  /* 0x000b9400010f7983 */ /* 0x001ee80000100800 */
[----:B------:R0:W3:Y:S01]  /*1c440*/  @!P0 LDG.E.U16 R54, [R4.64] ;  /* 0x0000000404368981 */ /* 0x0000e2000c1e1500 */
[----:B------:R-:W-:-:S02]  /*1c450*/  PRMT R50, RZ, 0x7610, R50 ;  /* 0x00007610ff327816 */ /* 0x000fc40000000032 */
[----:B------:R-:W-:Y:S01]  /*1c460*/  PRMT R48, RZ, 0x7610, R48 ;  /* 0x00007610ff307816 */ /* 0x000fe20000000030 */
[----:B------:R-:W3:Y:S01]  /*1c470*/  LDL R6, [R1+0xb60] ;  /* 0x000b600001067983 */ /* 0x000ee20000100800 */
[----:B0-----:R-:W-:Y:S02]  /*1c480*/  @!P1 IMAD.MOV.U32 R4, RZ, RZ, R12 ;  /* 0x000000ffff049224 */ /* 0x001fe400078e000c */
[----:B------:R-:W-:-:S05]  /*1c490*/  @!P1 IMAD.MOV.U32 R5, RZ, RZ, R14 ;  /* 0x000000ffff059224 */ /* 0x000fca00078e000e */
[----:B------:R2:W3:Y:S01]  /*1c4a0*/  @!P1 LDG.E.U16 R52, [R4.64] ;  /* 0x0000000404349981 */ /* 0x0004e2000c1e1500 */
        /* <DEDUP_REMOVED lines=11> */
[----:B0-----:R-:W-:Y:S02]  /*1c560*/  @!P1 IMAD.MOV.U32 R4, RZ, RZ, R13 ;  /* 0x000000ffff049224 */ /* 0x001fe400078e000d */
[----:B---3--:R-:W-:-:S05]  /*1c570*/  @!P1 IMAD.MOV.U32 R5, RZ, RZ, R15 ;  /* 0x000000ffff059224 */ /* 0x008fca00078e000f */
[----:B------:R0:W3:Y:S04]  /*1c580*/  @!P1 LDG.E.U16 R44, [R4.64] ;  /* 0x00000004042c9981 */ /* 0x0000e8000c1e1500 */
[----:B------:R-:W-:Y:S04]  /*1c590*/  STL [R1+0x21e8], R54 ;  /* 0x0021e83601007387 */ /* 0x000fe80000100800 */
[----:B------:R-:W3:Y:S04]  /*1c5a0*/  LDL R14, [R1+0xb54] ;  /* 0x000b5400010e7983 */ /* 0x000ee80000100800 */
[----:B------:R-:W3:Y:S04]  /*1c5b0*/  LDL R12, [R1+0xb58] ;  /* 0x000b5800010c7983 */ /* 0x000ee80000100800 */
[----:B------:R-:W-:Y:S04]  /*1c5c0*/  STL [R1+0x21ec], R52 ;  /* 0x0021ec3401007387 */ /* 0x000fe80000100800 */
[----:B------:R-:W3:Y:S04]  /*1c5d0*/  LDL R9, [R1+0xb1c] ;  /* 0x000b1c0001097983 */ /* 0x000ee80000100800 */
[----:B------:R-:W3:Y:S04]  /*1c5e0*/  LDL R8, [R1+0xb20] ;  /* 0x000b200001087983 */ /* 0x000ee80000100800 */
[----:B--2---:R-:W-:Y:S04]  /*1c5f0*/  STL [R1+0x21f0], R50 ;  /* 0x0021f03201007387 */ /* 0x004fe80000100800 */
[----:B------:R-:W2:Y:S04]  /*1c600*/  LDL R3, [R1+0xb14] ;  /* 0x000b140001037983 */ /* 0x000ea80000100800 */
[----:B------:R-:W2:Y:S04]  /*1c610*/  LDL R2, [R1+0xb18] ;  /* 0x000b180001027983 */ /* 0x000ea80000100800 */
[----:B------:R-:W-:Y:S04]  /*1c620*/  STL [R1+0x21f4], R48 ;  /* 0x0021f43001007387 */ /* 0x000fe80000100800 */
[----:B------:R-:W2:Y:S04]  /*1c630*/  LDL R11, [R1+0xadc] ;  /* 0x000adc00010b7983 */ /* 0x000ea80000100800 */
[----:B------:R-:W2:Y:S04]  /*1c640*/  LDL R10, [R1+0xae0] ;  /* 0x000ae000010a7983 */ /* 0x000ea80000100800 */
[----:B----4-:R-:W-:Y:S04]  /*1c650*/  STL [R1+0x21f8], R46 ;  /* 0x0021f82e01007387 */ /* 0x010fe80000100800 */
[----:B------:R-:W4:Y:S04]  /*1c660*/  LDL R15, [R1+0xad4] ;  /* 0x000ad400010f7983 */ /* 0x000f280000100800 */
[----:B------:R-:W4:Y:S01]  /*1c670*/  LDL R13, [R1+0xad8] ;  /* 0x000ad800010d7983 */ /* 0x000f220000100800 */
[----:B------:R-:W-:Y:S01]  /*1c680*/  PRMT R42, RZ, 0x7610, R42 ;  /* 0x00007610ff2a7816 */ /* 0x000fe2000000002a */
[----:B0-----:R-:W-:-:S02]  /*1c690*/  @!P0 IMAD.MOV.U32 R4, RZ, RZ, R6 ;  /* 0x000000ffff048224 */ /* 0x001fc400078e0006 */
[----:B------:R-:W-:-:S05]  /*1c6a0*/  @!P0 IMAD.MOV.U32 R5, RZ, RZ, R7 ;  /* 0x000000ffff058224 */ /* 0x000fca00078e0007 */
[----:B------:R0:W4:Y:S01]  /*1c6b0*/  @!P0 LDG.E.U16 R42, [R4.64] ;  /* 0x00000004042a8981 */ /* 0x000122000c1e1500 */
[----:B------:R-:W-:-:S03]  /*1c6c0*/  PRMT R40, RZ, 0x7610, R40 ;  /* 0x00007610ff287816 */ /* 0x000fc60000000028 */
[----:B---3--:R-:W-:Y:S04]  /*1c6d0*/  STL [R1+0x21fc], R44 ;  /* 0x0021fc2c01007387 */ /* 0x008fe80000100800 */
[----:B------:R-:W3:Y:S04]  /*1c6e0*/  LDL R7, [R1+0xa9c] ;  /* 0x000a9c0001077983 */ /* 0x000ee80000100800 */
[----:B------:R-:W3:Y:S01]  /*1c6f0*/  LDL R6, [R1+0xaa0] ;  /* 0x000aa00001067983 */ /* 0x000ee20000100800 */
[----:B0-----:R-:W-:Y:S02]  /*1c700*/  @!P1 IMAD.MOV.U32 R5, RZ, RZ, R14 ;  /* 0x000000ffff059224 */ /* 0x001fe400078e000e */
[----:B------:R-:W-:-:S05]  /*1c710*/  @!P1 IMAD.MOV.U32 R4, RZ, RZ, R12 ;  /* 0x000000ffff049224 */ /* 0x000fca00078e000c */
[----:B------:R0:W3:Y:S01]  /*1c720*/  @!P1 LDG.E.U16 R40, [R4.64] ;  /* 0x0000000404289981 */ /* 0x0000e2000c1e1500 */
[----:B------:R-:W-:Y:S02]  /*1c730*/  PRMT R38, RZ, 0x7610, R38 ;  /* 0x00007610ff267816 */ /* 0x000fe40000000026 */
        /* <DEDUP_REMOVED lines=14> */
[----:B------:R0:W4:Y:S04]  /*1c820*/  @!P1 LDG.E.U16 R32, [R4.64] ;  /* 0x0000000404209981 */ /* 0x000128000c1e1500 */
[----:B------:R-:W-:Y:S04]  /*1c830*/  STL [R1+0x2200], R42 ;  /* 0x0022002a01007387 */ /* 0x000fe80000100800 */
[----:B------:R-:W4:Y:S01]  /*1c840*/  LDL R14, [R1+0xa94] ;  /* 0x000a9400010e7983 */ /* 0x000f220000100800 */
[----:B0-----:R-:W-:-:S03]  /*1c850*/  PRMT R4, RZ, 0x7610, R4 ;  /* 0x00007610ff047816 */ /* 0x001fc60000000004 */
[----:B------:R-:W4:Y:S04]  /*1c860*/  LDL R12, [R1+0xa98] ;  /* 0x000a9800010c7983 */ /* 0x000f280000100800 */
[----:B---3--:R0:W3:Y:S04]  /*1c870*/  @!P0 LDG.E.U16 R4, [R6.64] ;  /* 0x0000000406048981 */ /* 0x0080e8000c1e1500 */
        /* <DEDUP_REMOVED lines=10> */
[----:B----4-:R-:W-:Y:S04]  /*1c920*/  STL [R1+0x2214], R32 ;  /* 0x0022142001007387 */ /* 0x010fe80000100800 */
[----:B------:R-:W4:Y:S04]  /*1c930*/  LDL R22, [R1+0xa14] ;  /* 0x000a140001167983 */ /* 0x000f280000100800 */
[----:B------:R-:W4:Y:S01]  /*1c940*/  LDL R13, [R1+0xa18] ;  /* 0x000a1800010d7983 */ /* 0x000f220000100800 */
[----:B------:R-:W-:Y:S01]  /*1c950*/  PRMT R5, RZ, 0x7610, R5 ;  /* 0x00007610ff057816 */ /* 0x000fe20000000005 */
[----:B0-----:R-:W-:-:S02]  /*1c960*/  @!P1 IMAD.MOV.U32 R7, RZ, RZ, R14 ;  /* 0x000000ffff079224 */ /* 0x001fc400078e000e */
[----:B------:R-:W-:-:S05]  /*1c970*/  @!P1 IMAD.MOV.U32 R6, RZ, RZ, R12 ;  /* 0x000000ffff069224 */ /* 0x000fca00078e000c */
[----:B------:R0:W4:Y:S04]  /*1c980*/  @!P1 LDG.E.U16 R5, [R6.64] ;  /* 0x0000000406059981 */ /* 0x000128000c1e1500 */
[----:B---3--:R1:W-:Y:S04]  /*1c990*/  STL [R1+0x2218], R4 ;  /* 0x0022180401007387 */ /* 0x0083e80000100800 */
[----:B------:R-:W3:Y:S01]  /*1c9a0*/  LDL R12, [R1+0x9dc] ;  /* 0x0009dc00010c7983 */ /* 0x000ee20000100800 */
[----:B0-----:R-:W-:-:S03]  /*1c9b0*/  PRMT R6, RZ, 0x7610, R6 ;  /* 0x00007610ff067816 */ /* 0x001fc60000000006 */
[----:B-1----:R-:W3:Y:S04]  /*1c9c0*/  LDL R4, [R1+0x9e0] ;  /* 0x0009e00001047983 */ /* 0x002ee80000100800 */
[----:B------:R0:W3:Y:S01]  /*1c9d0*/  @!P0 LDG.E.U16 R6, [R8.64] ;  /* 0x0000000408068981 */ /* 0x0000e2000c1e1500 */
[----:B------:R-:W-:Y:S01]  /*1c9e0*/  PRMT R7, RZ, 0x7610, R7 ;  /* 0x00007610ff077816 */ /* 0x000fe20000000007 */
[----:B0-----:R-:W-:Y:S02]  /*1c9f0*/  @!P1 IMAD.MOV.U32 R9, RZ, RZ, R3 ;  /* 0x000000ffff099224 */ /* 0x001fe400078e0003 */
[----:B------:R-:W-:-:S05]  /*1ca00*/  @!P1 IMAD.MOV.U32 R8, RZ, RZ, R2 ;  /* 0x000000ffff089224 */ /* 0x000fca00078e0002 */
[----:B------:R0:W3:Y:S02]  /*1ca10*/  @!P1 LDG.E.U16 R7, [R8.64] ;  /* 0x0000000408079981 */ /* 0x0000e4000c1e1500 */
[----:B0-----:R-:W-:Y:S02]  /*1ca20*/  PRMT R8, RZ, 0x7610, R8 ;  /* 0x00007610ff087816 */ /* 0x001fe40000000008 */
[----:B------:R-:W-:-:S04]  /*1ca30*/  PRMT R9, RZ, 0x7610, R9 ;  /* 0x00007610ff097816 */ /* 0x000fc80000000009 */
[----:B--2---:R4:W2:Y:S02]  /*1ca40*/  @!P0 LDG.E.U16 R8, [R10.64] ;  /* 0x000000040a088981 */ /* 0x0048a4000c1e1500 */
[----:B----4-:R-:W-:Y:S02]  /*1ca50*/  @!P1 IMAD.MOV.U32 R11, RZ, RZ, R22 ;  /* 0x000000ffff0b9224 */ /* 0x010fe400078e0016 */
[----:B------:R-:W-:-:S05]  /*1ca60*/  @!P1 IMAD.MOV.U32 R10, RZ, RZ, R13 ;  /* 0x000000ffff0a9224 */ /* 0x000fca00078e000d */
[----:B------:R0:W4:Y:S04]  /*1ca70*/  @!P1 LDG.E.U16 R9, [R10.64] ;  /* 0x000000040a099981 */ /* 0x000128000c1e1500 */
[----:B------:R-:W-:Y:S04]  /*1ca80*/  STL [R1+0x221c], R5 ;  /* 0x00221c0501007387 */ /* 0x000fe80000100800 */
[----:B------:R-:W4:Y:S01]  /*1ca90*/  LDL R21, [R1+0x9d4] ;  /* 0x0009d40001157983 */ /* 0x000f220000100800 */
[----:B0-----:R-:W-:-:S03]  /*1caa0*/  PRMT R10, RZ, 0x7610, R10 ;  /* 0x00007610ff0a7816 */ /* 0x001fc6000000000a */
[----:B------:R-:W4:Y:S01]  /*1cab0*/  LDL R20, [R1+0x9d8] ;  /* 0x0009d80001147983 */ /* 0x000f220000100800 */
[----:B---3--:R-:W-:Y:S01]  /*1cac0*/  @!P0 MOV R13, R12 ;  /* 0x0000000c000d8202 */ /* 0x008fe20000000f00 */
[----:B------:R-:W-:-:S05]  /*1cad0*/  @!P0 IMAD.MOV.U32 R12, RZ, RZ, R4 ;  /* 0x000000ffff0c8224 */ /* 0x000fca00078e0004 */
[----:B------:R0:W3:Y:S04]  /*1cae0*/  @!P0 LDG.E.U16 R10, [R12.64] ;  /* 0x000000040c0a8981 */ /* 0x0000e8000c1e1500 */
[----:B------:R-:W-:Y:S04]  /*1caf0*/  STL [R1+0x2220], R6 ;  /* 0x0022200601007387 */ /* 0x000fe80000100800 */
[----:B------:R-:W3:Y:S04]  /*1cb00*/  LDL R15, [R1+0x99c] ;  /* 0x00099c00010f7983 */ /* 0x000ee80000100800 */
[----:B------:R-:W3:Y:S04]  /*1cb10*/  LDL R14, [R1+0x9a0] ;  /* 0x0009a000010e7983 */ /* 0x000ee80000100800 */
[----:B------:R-:W3:Y:S04]  /*1cb20*/  LDL R3, [R1+0x994] ;  /* 0x0009940001037983 */ /* 0x000ee80000100800 */
[----:B------:R-:W3:Y:S04]  /*1cb30*/  LDL R2, [R1+0x998] ;  /* 0x0009980001027983 */ /* 0x000ee80000100800 */
[----:B------:R1:W-:Y:S04]  /*1cb40*/  STL [R1+0x2224], R7 ;  /* 0x0022240701007387 */ /* 0x0003e80000100800 */
[----:B------:R-:W3:Y:S04]  /*1cb50*/  LDL R17, [R1+0x95c] ;  /* 0x00095c0001117983 */ /* 0x000ee80000100800 */
[----:B------:R-:W3:Y:S04]  /*1cb60*/  LDL R16, [R1+0x960] ;  /* 0x0009600001107983 */ /* 0x000ee80000100800 */
[----:B------:R-:W3:Y:S04]  /*1cb70*/  LDL R19, [R1+0x954] ;  /* 0x0009540001137983 */ /* 0x000ee80000100800 */
[----:B------:R-:W3:Y:S04]  /*1cb80*/  LDL R18, [R1+0x958] ;  /* 0x0009580001127983 */ /* 0x000ee80000100800 */
[----:B--2---:R-:W-:Y:S04]  /*1cb90*/  STL [R1+0x2228], R8 ;  /* 0x0022280801007387 */ /* 0x004fe80000100800 */
[----:B-1----:R-:W2:Y:S04]  /*1cba0*/  LDL R7, [R1+0x91c] ;  /* 0x00091c0001077983 */ /* 0x002ea80000100800 */
[----:B------:R-:W2:Y:S04]  /*1cbb0*/  LDL R6, [R1+0x920] ;  /* 0x0009200001067983 */ /* 0x000ea80000100800 */
[----:B----4-:R1:W-:Y:S04]  /*1cbc0*/  STL [R1+0x222c], R9 ;  /* 0x00222c0901007387 */ /* 0x0103e80000100800 */
[----:B------:R-:W4:Y:S04]  /*1cbd0*/  LDL R5, [R1+0x914] ;  /* 0x0009140001057983 */ /* 0x000f280000100800 */
[----:B------:R-:W4:Y:S01]  /*1cbe0*/  LDL R4, [R1+0x918] ;  /* 0x0009180001047983 */ /* 0x000f220000100800 */
[----:B------:R-:W-:Y:S01]  /*1cbf0*/  PRMT R11, RZ, 0x7610, R11 ;  /* 0x00007610ff0b7816 */ /* 0x000fe2000000000b */
[----:B0-----:R-:W-:-:S02]  /*1cc00*/  @!P1 IMAD.MOV.U32 R13, RZ, RZ, R21 ;  /* 0x000000ffff0d9224 */ /* 0x001fc400078e0015 */
[----:B------:R-:W-:-:S05]  /*1cc10*/  @!P1 IMAD.MOV.U32 R12, RZ, RZ, R20 ;  /* 0x000000ffff0c9224 */ /* 0x000fca00078e0014 */
[----:B------:R0:W4:Y:S04]  /*1cc20*/  @!P1 LDG.E.U16 R11, [R12.64] ;  /* 0x000000040c0b9981 */ /* 0x000128000c1e1500 */
[----:B---3--:R3:W-:Y:S01]  /*1cc30*/  STL [R1+0x2230], R10 ;  /* 0x0022300a01007387 */ /* 0x0087e20000100800 */
[----:B0-----:R-:W-:-:S03]  /*1cc40*/  PRMT R12, RZ, 0x7610, R12 ;  /* 0x00007610ff0c7816 */ /* 0x001fc6000000000c */
[----:B------:R-:W4:Y:S01]  /*1cc50*/  LDL R20, [R1+0x8dc] ;  /* 0x0008dc0001147983 */ /* 0x000f220000100800 */
[----:B------:R-:W-:-:S03]  /*1cc60*/  PRMT R13, RZ, 0x7610, R13 ;  /* 0x00007610ff0d7816 */ /* 0x000fc6000000000d */
[----:B-1----:R-:W4:Y:S04]  /*1cc70*/  LDL R9, [R1+0x89c] ;  /* 0x00089c0001097983 */ /* 0x002f280000100800 */
[----:B---3--:R-:W3:Y:S04]  /*1cc80*/  LDL R10, [R1+0x8e0] ;  /* 0x0008e000010a7983 */ /* 0x008ee80000100800 */
[----:B------:R0:W3:Y:S04]  /*1cc90*/  @!P0 LDG.E.U16 R12, [R14.64] ;  /* 0x000000040e0c8981 */ /* 0x0000e8000c1e1500 */
[----:B------:R-:W3:Y:S04]  /*1cca0*/  LDL R8, [R1+0x8a0] ;  /* 0x0008a00001087983 */ /* 0x000ee80000100800 */
[----:B------:R-:W3:Y:S01]  /*1ccb0*/  LDL R25, [R1+0x894] ;  /* 0x0008940001197983 */ /* 0x000ee20000100800 */
[----:B0-----:R-:W-:-:S03]  /*1ccc0*/  @!P1 IMAD.MOV.U32 R15, RZ, RZ, R3 ;  /* 0x000000ffff0f9224 */ /* 0x001fc600078e0003 */
[----:B------:R-:W3:Y:S01]  /*1ccd0*/  LDL R3, [R1+0x8d4] ;  /* 0x0008d40001037983 */ /* 0x000ee20000100800 */
[----:B------:R-:W-:-:S03]  /*1cce0*/  @!P1 IMAD.MOV.U32 R14, RZ, RZ, R2 ;  /* 0x000000ffff0e9224 */ /* 0x000fc600078e0002 */
[----:B------:R-:W3:Y:S04]  /*1ccf0*/  LDL R2, [R1+0x8d8] ;  /* 0x0008d80001027983 */ /* 0x000ee80000100800 */
[----:B------:R0:W3:Y:S04]  /*1cd00*/  @!P1 LDG.E.U16 R13, [R14.64] ;  /* 0x000000040e0d9981 */ /* 0x0000e8000c1e1500 */
[----:B------:R-:W3:Y:S04]  /*1cd10*/  LDL R24, [R1+0x898] ;  /* 0x0008980001187983 */ /* 0x000ee80000100800 */
[----:B------:R-:W3:Y:S01]  /*1cd20*/  LDL R26, [R1+0x81c] ;  /* 0x00081c00011a7983 */ /* 0x000ee20000100800 */
[----:B0-----:R-:W-:-:S02]  /*1cd30*/  PRMT R14, RZ, 0x7610, R14 ;  /* 0x00007610ff0e7816 */ /* 0x001fc4000000000e */
[----:B------:R-:W-:Y:S01]  /*1cd40*/  PRMT R15, RZ, 0x7610, R15 ;  /* 0x00007610ff0f7816 */ /* 0x000fe2000000000f */
[----:B------:R-:W3:Y:S04]  /*1cd50*/  LDL R32, [R1+0x1294] ;  /* 0x0012940001207983 */ /* 0x000ee80000100800 */
[----:B------:R0:W3:Y:S01]  /*1cd60*/  @!P0 LDG.E.U16 R14, [R16.64] ;  /* 0x00000004100e8981 */ /* 0x0000e2000c1e1500 */
[----:B------:R-:W-:Y:S02]  /*1cd70*/  PRMT R33, RZ, 0x7610, R33 ;  /* 0x00007610ff217816 */ /* 0x000fe40000000021 */
[----:B------:R-:W-:Y:S01]  /*1cd80*/  PRMT R35, RZ, 0x7610, R35 ;  /* 0x00007610ff237816 */ /* 0x000fe20000000023 */
[----:B------:R-:W3:Y:S01]  /*1cd90*/  LDL R36, [R1+0xe44] ;  /* 0x000e440001247983 */ /* 0x000ee20000100800 */
[----:B------:R-:W-:-:S02]  /*1cda0*/  PRMT R37, RZ, 0x7610, R37 ;  /* 0x00007610ff257816 */ /* 0x000fc40000000025 */
[----:B------:R-:W-:Y:S01]  /*1cdb0*/  PRMT R39, RZ, 0x7610, R39 ;  /* 0x00007610ff277816 */ /* 0x000fe20000000027 */
[----:B------:R-:W3:Y:S01]  /*1cdc0*/  LDL R34, [R1+0xe48] ;  /* 0x000e480001227983 */ /* 0x000ee20000100800 */
[----:B0-----:R-:W-:Y:S02]  /*1cdd0*/  @!P1 IMAD.MOV.U32 R16, RZ, RZ, R18 ;  /* 0x000000ffff109224 */ /* 0x001fe400078e0012 */
[----:B------:R-:W-:-:S05]  /*1cde0*/  @!P1 IMAD.MOV.U32 R17, RZ, RZ, R19 ;  /* 0x000000ffff119224 */ /* 0x000fca00078e0013 */
[----:B------:R0:W3:Y:S02]  /*1cdf0*/  @!P1 LDG.E.U16 R15, [R16.64] ;  /* 0x00000004100f9981 */ /* 0x0000e4000c1e1500 */
[----:B0-----:R-:W-:Y:S01]  /*1ce00*/  PRMT R16, RZ, 0x7610, R16 ;  /* 0x00007610ff107816 */ /* 0x001fe20000000010 */
[----:B--2---:R-:W-:Y:S02]  /*1ce10*/  @!P0 IMAD.MOV.U32 R19, RZ, RZ, R7 ;  /* 0x000000ffff138224 */ /* 0x004fe400078e0007 */
[----:B------:R-:W2:Y:S01]  /*1ce20*/  LDL R7, [R1+0x85c] ;  /* 0x00085c0001077983 */ /* 0x000ea20000100800 */
[----:B------:R-:W-:-:S03]  /*1ce30*/  @!P0 IMAD.MOV.U32 R18, RZ, RZ, R6 ;  /* 0x000000ffff128224 */ /* 0x000fc600078e0006 */
[----:B------:R-:W2:Y:S04]  /*1ce40*/  LDL R6, [R1+0x860] ;  /* 0x0008600001067983 */ /* 0x000ea80000100800 */
[----:B------:R4:W2:Y:S02]  /*1ce50*/  @!P0 LDG.E.U16 R16, [R18.64] ;  /* 0x0000000412108981 */ /* 0x0008a4000c1e1500 */
[----:B----4-:R-:W-:Y:S02]  /*1ce60*/  @!P1 IMAD.MOV.U32 R19, RZ, RZ, R5 ;  /* 0x000000ffff139224 */ /* 0x010fe400078e0005 */
[----:B------:R-:W4:Y:S01]  /*1ce70*/  LDL R5, [R1+0x854] ;  /* 0x0008540001057983 */ /* 0x000f220000100800 */
[----:B------:R-:W-:-:S03]  /*1ce80*/  @!P1 IMAD.MOV.U32 R18, RZ, RZ, R4 ;  /* 0x000000ffff129224 */ /* 0x000fc600078e0004 */
[----:B------:R-:W4:Y:S01]  /*1ce90*/  LDL R4, [R1+0x858] ;  /* 0x0008580001047983 */ /* 0x000f220000100800 */
[----:B------:R-:W-:-:S06]  /*1cea0*/  PRMT R17, RZ, 0x7610, R17 ;  /* 0x00007610ff117816 */ /* 0x000fcc0000000011 */
[----:B------:R0:W4:Y:S02]  /*1ceb0*/  @!P1 LDG.E.U16 R17, [R18.64] ;  /* 0x0000000412119981 */ /* 0x000124000c1e1500 */
[----:B0-----:R-:W-:Y:S01]  /*1cec0*/  PRMT R18, RZ, 0x7610, R18 ;  /* 0x00007610ff127816 */ /* 0x001fe20000000012 */
[----:B------:R-:W-:Y:S02]  /*1ced0*/  @!P0 IMAD.MOV.U32 R21, RZ, RZ, R20 ;  /* 0x000000ffff158224 */ /* 0x000fe400078e0014 */
[----:B---3--:R-:W-:Y:S02]  /*1cee0*/  @!P0 IMAD.MOV.U32 R20, RZ, RZ, R10 ;  /* 0x000000ffff148224 */ /* 0x008fe400078e000a */
[----:B------:R-:W3:Y:S04]  /*1cef0*/  LDL R10, [R1+0x820] ;  /* 0x00082000010a7983 */ /* 0x000ee80000100800 */
[----:B------:R0:W3:Y:S02]  /*1cf00*/  @!P0 LDG.E.U16 R18, [R20.64] ;  /* 0x0000000414128981 */ /* 0x0000e4000c1e1500 */
[----:B0-----:R-:W-:-:S02]  /*1cf10*/  @!P1 IMAD.MOV.U32 R21, RZ, RZ, R3 ;  /* 0x000000ffff159224 */ /* 0x001fc400078e0003 */
[----:B------:R-:W3:Y:S01]  /*1cf20*/  LDL R3, [R1+0x814] ;  /* 0x0008140001037983 */ /* 0x000ee20000100800 */
[----:B------:R-:W-:-:S03]  /*1cf30*/  @!P1 IMAD.MOV.U32 R20, RZ, RZ, R2 ;  /* 0x000000ffff149224 */ /* 0x000fc600078e0002 */
[----:B------:R-:W3:Y:S01]  /*1cf40*/  LDL R2, [R1+0x818] ;  /* 0x0008180001027983 */ /* 0x000ee20000100800 */
[----:B------:R-:W-:Y:S01]  /*1cf50*/  PRMT R19, RZ, 0x7610, R19 ;  /* 0x00007610ff137816 */ /* 0x000fe20000000013 */
[----:B------:R-:W-:Y:S02]  /*1cf60*/  @!P0 IMAD.MOV.U32 R22, RZ, RZ, R8 ;  /* 0x000000ffff168224 */ /* 0x000fe400078e0008 */
[----:B------:R-:W-:Y:S01]  /*1cf70*/  @!P0 IMAD.MOV.U32 R23, RZ, RZ, R9 ;  /* 0x000000ffff178224 */ /* 0x000fe200078e0009 */
[----:B------:R-:W3:Y:S04]  /*1cf80*/  LDL R8, [R1+0x7e0] ;  /* 0x0007e00001087983 */ /* 0x000ee80000100800 */
[----:B------:R0:W3:Y:S04]  /*1cf90*/  @!P1 LDG.E.U16 R19, [R20.64] ;  /* 0x0000000414139981 */ /* 0x0000e8000c1e1500 */
[----:B------:R-:W3:Y:S01]  /*1cfa0*/  LDL R9, [R1+0x7dc] ;  /* 0x0007dc0001097983 */ /* 0x000ee20000100800 */
[----:B0-----:R-:W-:-:S02]  /*1cfb0*/  PRMT R20, RZ, 0x7610, R20 ;  /* 0x00007610ff147816 */ /* 0x001fc40000000014 */
[----:B------:R-:W-:-:S04]  /*1cfc0*/  PRMT R21, RZ, 0x7610, R21 ;  /* 0x00007610ff157816 */ /* 0x000fc80000000015 */
[----:B------:R0:W3:Y:S02]  /*1cfd0*/  @!P0 LDG.E.U16 R20, [R22.64] ;  /* 0x0000000416148981 */ /* 0x0000e4000c1e1500 */
        /* <DEDUP_REMOVED lines=13> */
[----:B------:R-:W-:Y:S01]  /*1d0b0*/  PRMT R23, RZ, 0x7610, R23 ;  /* 0x00007610ff177816 */ /* 0x000fe20000000017 */
[----:B------:R-:W-:-:S05]  /*1d0c0*/  @!P0 IMAD.MOV.U32 R27, RZ, RZ, R26 ;  /* 0x000000ffff1b8224 */ /* 0x000fca00078e001a */
[----:B------:R0:W4:Y:S02]  /*1d0d0*/  @!P1 LDG.E.U16 R23, [R24.64] ;  /* 0x0000000418179981 */ /* 0x000124000c1e1500 */
[----:B0-----:R-:W-:Y:S01]  /*1d0e0*/  PRMT R24, RZ, 0x7610, R24 ;  /* 0x00007610ff187816 */ /* 0x001fe20000000018 */
[----:B---3--:R-:W-:Y:S01]  /*1d0f0*/  @!P0 IMAD.MOV.U32 R26, RZ, RZ, R10 ;  /* 0x000000ffff1a8224 */ /* 0x008fe200078e000a */
[----:B------:R-:W-:Y:S01]  /*1d100*/  PRMT R25, RZ, 0x7610, R25 ;  /* 0x00007610ff197816 */ /* 0x000fe20000000019 */
[----:B------:R-:W3:Y:S04]  /*1d110*/  LDL R10, [R1+0x12a0] ;  /* 0x0012a000010a7983 */ /* 0x000ee80000100800 */
[----:B------:R0:W3:Y:S02]  /*1d120*/  @!P0 LDG.E.U16 R24, [R26.64] ;  /* 0x000000041a188981 */ /* 0x0000e4000c1e1500 */
[----:B0-----:R-:W-:-:S02]  /*1d130*/  @!P1 IMAD.MOV.U32 R27, RZ, RZ, R3 ;  /* 0x000000ffff1b9224 */ /* 0x001fc400078e0003 */
[----:B------:R-:W3:Y:S01]  /*1d140*/  LDL R3, [R1+0x794] ;  /* 0x0007940001037983 */ /* 0x000ee20000100800 */
[----:B------:R-:W-:-:S03]  /*1d150*/  @!P1 IMAD.MOV.U32 R26, RZ, RZ, R2 ;  /* 0x000000ffff1a9224 */ /* 0x000fc600078e0002 */
[----:B------:R-:W3:Y:S04]  /*1d160*/  LDL R2, [R1+0x798] ;  /* 0x0007980001027983 */ /* 0x000ee80000100800 */
[----:B------:R0:W3:Y:S01]  /*1d170*/  @!P1 LDG.E.U16 R25, [R26.64] ;  /* 0x000000041a199981 */ /* 0x0000e2000c1e1500 */
[----:B------:R-:W-:-:S03]  /*1d180*/  @!P0 IMAD.MOV.U32 R28, RZ, RZ, R8 ;  /* 0x000000ffff1c8224 */ /* 0x000fc600078e0008 */
[----:B------:R-:W3:Y:S01]  /*1d190*/  LDL R8, [R1+0x1260] ;  /* 0x0012600001087983 */ /* 0x000ee20000100800 */
[----:B------:R-:W-:-:S03]  /*1d1a0*/  @!P0 IMAD.MOV.U32 R29, RZ, RZ, R9 ;  /* 0x000000ffff1d8224 */ /* 0x000fc600078e0009 */
[----:B------:R-:W3:Y:S01]  /*1d1b0*/  LDL R9, [R1+0x1254] ;  /* 0x0012540001097983 */ /* 0x000ee20000100800 */
[----:B0-----:R-:W-:-:S06]  /*1d1c0*/  PRMT R26, RZ, 0x7610, R26 ;  /* 0x00007610ff1a7816 */ /* 0x001fcc000000001a */
[----:B------:R2:W3:Y:S02]  /*1d1d0*/  @!P0 LDG.E.U16 R26, [R28.64] ;  /* 0x000000041c1a8981 */ /* 0x0004e4000c1e1500 */
[----:B--2---:R-:W-:Y:S02]  /*1d1e0*/  @!P1 IMAD.MOV.U32 R29, RZ, RZ, R7 ;  /* 0x000000ffff1d9224 */ /* 0x004fe400078e0007 */
[----:B------:R-:W2:Y:S01]  /*1d1f0*/  LDL R7, [R1+0x125c] ;  /* 0x00125c0001077983 */ /* 0x000ea20000100800 */
[----:B------:R-:W-:-:S03]  /*1d200*/  @!P1 IMAD.MOV.U32 R28, RZ, RZ, R6 ;  /* 0x000000ffff1c9224 */ /* 0x000fc600078e0006 */
[----:B------:R-:W2:Y:S01]  /*1d210*/  LDL R6, [R1+0x1268] ;  /* 0x0012680001067983 */ /* 0x000ea20000100800 */
[----:B----4-:R-:W-:-:S03]  /*1d220*/  @!P0 IMAD.MOV.U32 R31, RZ, RZ, R5 ;  /* 0x000000ffff1f8224 */ /* 0x010fc600078e0005 */
[----:B------:R-:W4:Y:S01]  /*1d230*/  LDL R5, [R1+0x129c] ;  /* 0x00129c0001057983 */ /* 0x000f220000100800 */
[----:B------:R-:W-:-:S03]  /*1d240*/  @!P0 IMAD.MOV.U32 R30, RZ, RZ, R4 ;  /* 0x000000ffff1e8224 */ /* 0x000fc600078e0004 */
[----:B------:R-:W4:Y:S01]  /*1d250*/  LDL R4, [R1+0x12a8] ;  /* 0x0012a80001047983 */ /* 0x000f220000100800 */
[----:B------:R-:W-:-:S06]  /*1d260*/  PRMT R27, RZ, 0x7610, R27 ;  /* 0x00007610ff1b7816 */ /* 0x000fcc000000001b */
[----:B------:R0:W4:Y:S02]  /*1d270*/  @!P1 LDG.E.U16 R27, [R28.64] ;  /* 0x000000041c1b9981 */ /* 0x000124000c1e1500 */
[----:B0-----:R-:W-:-:S06]  /*1d280*/  PRMT R28, RZ, 0x7610, R28 ;  /* 0x00007610ff1c7816 */ /* 0x001fcc000000001c */
[----:B------:R3:W4:Y:S01]  /*1d290*/  @!P0 LDG.E.U16 R28, [R30.64] ;  /* 0x000000041e1c8981 */ /* 0x000722000c1e1500 */
[----:B------:R-:W-:Y:S01]  /*1d2a0*/  PRMT R29, RZ, 0x7610, R29 ;  /* 0x00007610ff1d7816 */ /* 0x000fe2000000001d */
[----:B---3--:R-:W-:Y:S02]  /*1d2b0*/  @!P1 IMAD.MOV.U32 R31, RZ, RZ, R3 ;  /* 0x000000ffff1f9224 */ /* 0x008fe400078e0003 */
[----:B------:R-:W3:Y:S01]  /*1d2c0*/  LDL R3, [R1+0x12d4] ;  /* 0x0012d40001037983 */ /* 0x000ee20000100800 */
[----:B------:R-:W-:-:S03]  /*1d2d0*/  @!P1 IMAD.MOV.U32 R30, RZ, RZ, R2 ;  /* 0x000000ffff1e9224 */ /* 0x000fc600078e0002 */
[----:B------:R-:W3:Y:S04]  /*1d2e0*/  LDL R2, [R1+0x12e0] ;  /* 0x0012e00001027983 */ /* 0x000ee80000100800 */
[----:B------:R0:W3:Y:S02]  /*1d2f0*/  @!P1 LDG.E.U16 R29, [R30.64] ;  /* 0x000000041e1d9981 */ /* 0x0000e4000c1e1500 */
[----:B0-----:R-:W-:Y:S02]  /*1d300*/  @!P0 IMAD.MOV.U32 R30, RZ, RZ, R8 ;  /* 0x000000ffff1e8224 */ /* 0x001fe400078e0008 */
[----:B------:R-:W-:Y:S01]  /*1d310*/  @!P0 IMAD.MOV.U32 R31, RZ, RZ, R9 ;  /* 0x000000ffff1f8224 */ /* 0x000fe200078e0009 */
[----:B------:R-:W3:Y:S04]  /*1d320*/  LDL R8, [R1+0x12e8] ;  /* 0x0012e80001087983 */ /* 0x000ee80000100800 */
[----:B------:R2:W3:Y:S04]  /*1d330*/  @!P0 LDG.E.U16 R33, [R30.64] ;  /* 0x000000041e218981 */ /* 0x0004e8000c1e1500 */
[----:B------:R-:W3:Y:S01]  /*1d340*/  LDL R9, [R1+0x12dc] ;  /* 0x0012dc0001097983 */ /* 0x000ee20000100800 */
[----:B--2---:R-:W-:-:S03]  /*1d350*/  @!P1 IMAD.MOV.U32 R31, RZ, RZ, R7 ;  /* 0x000000ffff1f9224 */ /* 0x004fc600078e0007 */
[----:B------:R-:W2:Y:S01]  /*1d360*/  LDL R7, [R1+0x1314] ;  /* 0x0013140001077983 */ /* 0x000ea20000100800 */
[----:B------:R-:W-:-:S03]  /*1d370*/  @!P1 IMAD.MOV.U32 R30, RZ, RZ, R6 ;  /* 0x000000ffff1e9224 */ /* 0x000fc600078e0006 */
[----:B------:R-:W2:Y:S04]  /*1d380*/  LDL R6, [R1+0x1320] ;  /* 0x0013200001067983 */ /* 0x000ea80000100800 */
[----:B------:R0:W2:Y:S02]  /*1d390*/  @!P1 LDG.E.U16 R35, [R30.64] ;  /* 0x000000041e239981 */ /* 0x0000a4000c1e1500 */
[----:B0-----:R-:W-:Y:S02]  /*1d3a0*/  @!P0 IMAD.MOV.U32 R30, RZ, RZ, R10 ;  /* 0x000000ffff1e8224 */ /* 0x001fe400078e000a */
[----:B------:R-:W-:Y:S01]  /*1d3b0*/  @!P0 IMAD.MOV.U32 R31, RZ, RZ, R32 ;  /* 0x000000ffff1f8224 */ /* 0x000fe200078e0020 */
[----:B------:R-:W-:Y:S01]  /*1d3c0*/  PRMT R41, RZ, 0x7610, R41 ;  /* 0x00007610ff297816 */ /* 0x000fe20000000029 */
[----:B------:R-:W2:Y:S04]  /*1d3d0*/  LDL R32, [R1+0xe0c] ;  /* 0x000e0c0001207983 */ /* 0x000ea80000100800 */
[----:B------:R4:W2:Y:S04]  /*1d3e0*/  @!P0 LDG.E.U16 R37, [R30.64] ;  /* 0x000000041e258981 */ /* 0x0008a8000c1e1500 */
[----:B------:R-:W2:Y:S01]  /*1d3f0*/  LDL R10, [R1+0xe10] ;  /* 0x000e1000010a7983 */ /* 0x000ea20000100800 */
[----:B----4-:R-:W-:-:S03]  /*1d400*/  @!P1 IMAD.MOV.U32 R31, RZ, RZ, R5 ;  /* 0x000000ffff1f9224 */ /* 0x010fc600078e0005 */
[----:B------:R-:W4:Y:S01]  /*1d410*/  LDL R5, [R1+0x131c] ;  /* 0x00131c0001057983 */ /* 0x000f220000100800 */
[----:B------:R-:W-:-:S03]  /*1d420*/  @!P1 IMAD.MOV.U32 R30, RZ, RZ, R4 ;  /* 0x000000ffff1e9224 */ /* 0x000fc600078e0004 */
[----:B------:R-:W4:Y:S04]  /*1d430*/  LDL R4, [R1+0x1328] ;  /* 0x0013280001047983 */ /* 0x000f280000100800 */
[----:B------:R3:W4:Y:S01]  /*1d440*/  @!P1 LDG.E.U16 R39, [R30.64] ;  /* 0x000000041e279981 */ /* 0x000722000c1e1500 */
[----:B------:R-:W-:Y:S02]  /*1d450*/  PRMT R43, RZ, 0x7610, R43 ;  /* 0x00007610ff2b7816 */ /* 0x000fe4000000002b */
[----:B------:R-:W-:Y:S01]  /*1d460*/  PRMT R45, RZ, 0x7610, R45 ;  /* 0x00007610ff2d7816 */ /* 0x000fe2000000002d */
[----:B---3--:R-:W-:Y:S02]  /*1d470*/  @!P0 IMAD.MOV.U32 R31, RZ, RZ, R3 ;  /* 0x000000ffff1f8224 */ /* 0x008fe400078e0003 */
[----:B------:R-:W3:Y:S01]  /*1d480*/  LDL R3, [R1+0xe4c] ;  /* 0x000e4c0001037983 */ /* 0x000ee20000100800 */
[----:B------:R-:W-:-:S03]  /*1d490*/  @!P0 IMAD.MOV.U32 R30, RZ, RZ, R2 ;  /* 0x000000ffff1e8224 */ /* 0x000fc600078e0002 */
[----:B------:R-:W3:Y:S04]  /*1d4a0*/  LDL R2, [R1+0xe50] ;  /* 0x000e500001027983 */ /* 0x000ee80000100800 */
[----:B------:R0:W3:Y:S02]  /*1d4b0*/  @!P0 LDG.E.U16 R41, [R30.64] ;  /* 0x000000041e298981 */ /* 0x0000e4000c1e1500 */
[----:B0-----:R-:W-:Y:S02]  /*1d4c0*/  @!P1 IMAD.MOV.U32 R30, RZ, RZ, R8 ;  /* 0x000000ffff1e9224 */ /* 0x001fe400078e0008 */
[----:B------:R-:W3:Y:S01]  /*1d4d0*/  LDL R8, [R1+0xe08] ;  /* 0x000e080001087983 */ /* 0x000ee20000100800 */
[----:B------:R-:W-:-:S03]  /*1d4e0*/  @!P1 IMAD.MOV.U32 R31, RZ, RZ, R9 ;  /* 0x000000ffff1f9224 */ /* 0x000fc600078e0009 */
[----:B------:R-:W3:Y:S04]  /*1d4f0*/  LDL R9, [R1+0xe04] ;  /* 0x000e040001097983 */ /* 0x000ee80000100800 */
[----:B------:R2:W3:Y:S02]  /*1d500*/  @!P1 LDG.E.U16 R43, [R30.64] ;  /* 0x000000041e2b9981 */ /* 0x0004e4000c1e1500 */
        /* <DEDUP_REMOVED lines=8> */
[----:B------:R-:W4:Y:S04]  /*1d590*/  LDL R4, [R1+0xdc8] ;  /* 0x000dc80001047983 */ /* 0x000f280000100800 */
[----:B------:R-:W0:Y:S02]  /*1d5a0*/  S2R R0, SR_TID.X ;  /* 0x0000000000007919 */ /* 0x000e240000002100 */
[----:B0-----:R-:W-:-:S05]  /*1d5b0*/  LOP3.LUT R0, R0, 0x1f, RZ, 0xc0, !PT ;  /* 0x0000001f00007812 */ /* 0x001fca00078ec0ff */
[----:B------:R-:W-:-:S05]  /*1d5c0*/  IMAD.SHL.U32 R0, R0, 0x2, RZ ;  /* 0x0000000200007824 */ /* 0x000fca00078e00ff */
[----:B------:R0:W-:Y:S02]  /*1d5d0*/  STS.U16 [R0+0x4000], R47 ;  /* 0x0040002f00007388 */ /* 0x0001e40000000400 */
[----:B0-----:R-:W-:-:S06]  /*1d5e0*/  PRMT R47, RZ, 0x7610, R47 ;  /* 0x00007610ff2f7816 */ /* 0x001fcc000000002f */
[----:B------:R3:W4:Y:S02]  /*1d5f0*/  @!P1 LDG.E.U16 R47, [R30.64] ;  /* 0x000000041e2f9981 */ /* 0x000724000c1e1500 */
[----:B---3--:R-:W-:Y:S02]  /*1d600*/  @!P0 IMAD.MOV.U32 R31, RZ, RZ, R3 ;  /* 0x000000ffff1f8224 */ /* 0x008fe400078e0003 */
[----:B------:R-:W3:Y:S01]  /*1d610*/  LDL R3, [R1+0xd8c] ;  /* 0x000d8c0001037983 */ /* 0x000ee20000100800 */
[----:B------:R-:W-:-:S03]  /*1d620*/  @!P0 IMAD.MOV.U32 R30, RZ, RZ, R2 ;  /* 0x000000ffff1e8224 */ /* 0x000fc600078e0002 */
[----:B------:R-:W3:Y:S04]  /*1d630*/  LDL R2, [R1+0xd90] ;  /* 0x000d900001027983 */ /* 0x000ee80000100800 */
[----:B------:R0:W-:Y:S04]  /*1d640*/  STS.U16 [R0+0x4040], R49 ;  /* 0x0040403100007388 */ /* 0x0001e80000000400 */
[----:B------:R1:W-:Y:S01]  /*1d650*/  STS.U16 [R0+0x4240], R51 ;  /* 0x0042403300007388 */ /* 0x0003e20000000400 */
[----:B0-----:R-:W-:Y:S02]  /*1d660*/  PRMT R49, RZ, 0x7610, R49 ;  /* 0x00007610ff317816 */ /* 0x001fe40000000031 */
[----:B-1----:R-:W-:-:S04]  /*1d670*/  PRMT R51, RZ, 0x7610, R51 ;  /* 0x00007610ff337816 */ /* 0x002fc80000000033 */
[----:B------:R0:W3:Y:S04]  /*1d680*/  @!P0 LDG.E.U16 R49, [R30.64] ;  /* 0x000000041e318981 */ /* 0x0000e8000c1e1500 */
[----:B------:R1:W-:Y:S01]  /*1d690*/  STS.U16 [R0+0x4200], R53 ;  /* 0x0042003500007388 */ /* 0x0003e20000000400 */
[----:B0-----:R-:W-:Y:S02]  /*1d6a0*/  @!P1 IMAD.MOV.U32 R30, RZ, RZ, R34 ;  /* 0x000000ffff1e9224 */ /* 0x001fe400078e0022 */
[----:B------:R-:W-:Y:S01]  /*1d6b0*/  @!P1 IMAD.MOV.U32 R31, RZ, RZ, R36 ;  /* 0x000000ffff1f9224 */ /* 0x000fe200078e0024 */
        /* <DEDUP_REMOVED lines=11> */
[----:B------:R2:W3:Y:S02]  /*1d770*/  @!P1 LDG.E.U16 R55, [R30.64] ;  /* 0x000000041e379981 */ /* 0x0004e4000c1e1500 */
[----:B--2---:R-:W-:Y:S02]  /*1d780*/  @!P0 IMAD.MOV.U32 R31, RZ, RZ, R7 ;  /* 0x000000ffff1f8224 */ /* 0x004fe400078e0007 */
[----:B------:R-:W-:Y:S02]  /*1d790*/  @!P0 IMAD.MOV.U32 R30, RZ, RZ, R6 ;  /* 0x000000ffff1e8224 */ /* 0x000fe400078e0006 */
[----:B------:R-:W2:Y:S04]  /*1d7a0*/  LDL.LU R6, [R1+0x1c8] ;  /* 0x0001c80001067983 */ /* 0x000ea80000300800 */
[----:B------:R4:W2:Y:S02]  /*1d7b0*/  @!P0 LDG.E.U16 R57, [R30.64] ;  /* 0x000000041e398981 */ /* 0x0008a4000c1e1500 */
[----:B----4-:R-:W-:-:S02]  /*1d7c0*/  @!P1 IMAD.MOV.U32 R31, RZ, RZ, R5 ;  /* 0x000000ffff1f9224 */ /* 0x010fc400078e0005 */
[----:B------:R-:W4:Y:S01]  /*1d7d0*/  LDL.LU R5, [R1+0x1c4] ;  /* 0x0001c40001057983 */ /* 0x000f220000300800 */
[----:B------:R-:W-:-:S03]  /*1d7e0*/  @!P1 IMAD.MOV.U32 R30, RZ, RZ, R4 ;  /* 0x000000ffff1e9224 */ /* 0x000fc600078e0004 */
[----:B------:R-:W2:Y:S04]  /*1d7f0*/  LDL.LU R4, [R1+0x1a8] ;  /* 0x0001a80001047983 */ /* 0x000ea80000300800 */
[----:B------:R-:W2:Y:S04]  /*1d800*/  LDL.LU R32, [R1+0x1a4] ;  /* 0x0001a40001207983 */ /* 0x000ea80000300800 */
[----:B------:R-:W2:Y:S04]  /*1d810*/  LDL.LU R34, [R1+0x188] ;  /* 0x0001880001227983 */ /* 0x000ea80000300800 */
[----:B------:R-:W2:Y:S04]  /*1d820*/  LDL.LU R50, [R1+0x184] ;  /* 0x0001840001327983 */ /* 0x000ea80000300800 */
[----:B------:R-:W4:Y:S04]  /*1d830*/  LDL.LU R52, [R1+0x158] ;  /* 0x0001580001347983 */ /* 0x000f280000300800 */
[----:B------:R-:W4:Y:S04]  /*1d840*/  LDL.LU R36, [R1+0x154] ;  /* 0x0001540001247983 */ /* 0x000f280000300800 */
[----:B------:R-:W4:Y:S04]  /*1d850*/  LDL.LU R38, [R1+0x138] ;  /* 0x0001380001267983 */ /* 0x000f280000300800 */
[----:B------:R-:W4:Y:S04]  /*1d860*/  LDL.LU R54, [R1+0x134] ;  /* 0x0001340001367983 */ /* 0x000f280000300800 */
[----:B------:R-:W4:Y:S04]  /*1d870*/  LDL.LU R56, [R1+0x118] ;  /* 0x0001180001387983 */ /* 0x000f280000300800 */
[----:B------:R0:W-:Y:S04]  /*1d880*/  STS.U16 [R0+0x4640], R59 ;  /* 0x0046403b00007388 */ /* 0x0001e80000000400 */
[----:B------:R-:W4:Y:S04]  /*1d890*/  LDL.LU R40, [R1+0x114] ;  /* 0x0001140001287983 */ /* 0x000f280000300800 */
[----:B------:R-:W4:Y:S01]  /*1d8a0*/  LDL.LU R58, [R1+0xf8] ;  /* 0x0000f800013a7983 */ /* 0x000f220000300800 */
[----:B0-----:R-:W-:-:S03]  /*1d8b0*/  PRMT R59, RZ, 0x7610, R59 ;  /* 0x00007610ff3b7816 */ /* 0x001fc6000000003b */
[----:B------:R-:W4:Y:S04]  /*1d8c0*/  LDL.LU R42, [R1+0xf4] ;  /* 0x0000f400012a7983 */ /* 0x000f280000300800 */
[----:B------:R3:W4:Y:S04]  /*1d8d0*/  @!P1 LDG.E.U16 R59, [R30.64] ;  /* 0x000000041e3b9981 */ /* 0x000728000c1e1500 */
[----:B------:R-:W4:Y:S04]  /*1d8e0*/  LDL.LU R44, [R1+0xd8] ;  /* 0x0000d800012c7983 */ /* 0x000f280000300800 */
[----:B------:R-:W4:Y:S01]  /*1d8f0*/  LDL.LU R46, [R1+0xd4] ;  /* 0x0000d400012e7983 */ /* 0x000f220000300800 */
[----:B---3--:R-:W-:-:S03]  /*1d900*/  @!P0 IMAD.MOV.U32 R31, RZ, RZ, R3 ;  /* 0x000000ffff1f8224 */ /* 0x008fc600078e0003 */
[----:B------:R-:W3:Y:S01]  /*1d910*/  LDL.LU R48, [R1+0xb8] ;  /* 0x0000b80001307983 */ /* 0x000ee20000300800 */
[----:B------:R-:W-:-:S03]  /*1d920*/  @!P0 IMAD.MOV.U32 R30, RZ, RZ, R2 ;  /* 0x000000ffff1e8224 */ /* 0x000fc600078e0002 */
[----:B------:R-:W3:Y:S04]  /*1d930*/  LDL.LU R60, [R1+0xb4] ;  /* 0x0000b400013c7983 */ /* 0x000ee80000300800 */
[----:B------:R-:W3:Y:S04]  /*1d940*/  LDL.LU R3, [R1+0x98] ;  /* 0x0000980001037983 */ /* 0x000ee80000300800 */
[----:B------:R-:W3:Y:S04]  /*1d950*/  LDL.LU R2, [R1+0x94] ;  /* 0x0000940001027983 */ /* 0x000ee80000300800 */
        /* <DEDUP_REMOVED lines=43> */
[----:B--2---:R0:W-:Y:S04]  /*1dc10*/  STS.U16 [R0+0x4c40], R50 ;  /* 0x004c403200007388 */ /* 0x0041e80000000400 */
[----:B----4-:R1:W-:Y:S04]  /*1dc20*/  STS.U16 [R0+0x4e40], R52 ;  /* 0x004e403400007388 */ /* 0x0103e80000000400 */
[----:B0-----:R-:W2:Y:S04]  /*1dc30*/  LDL.LU R50, [R1+0x78] ;  /* 0x0000780001327983 */ /* 0x001ea80000300800 */
[----:B-1----:R-:W4:Y:S04]  /*1dc40*/  LDL.LU R52, [R1+0x74] ;  /* 0x0000740001347983 */ /* 0x002f280000300800 */
[----:B------:R0:W-:Y:S04]  /*1dc50*/  STS.U16 [R0+0x5040], R54 ;  /* 0x0050403600007388 */ /* 0x0001e80000000400 */
[----:B------:R1:W-:Y:S04]  /*1dc60*/  STS.U16 [R0+0x5240], R56 ;  /* 0x0052403800007388 */ /* 0x0003e80000000400 */
[----:B0-----:R-:W4:Y:S04]  /*1dc70*/  LDL.LU R54, [R1+0x58] ;  /* 0x0000580001367983 */ /* 0x001f280000300800 */
[----:B-1----:R-:W4:Y:S04]  /*1dc80*/  LDL.LU R56, [R1+0x54] ;  /* 0x0000540001387983 */ /* 0x002f280000300800 */
[----:B------:R0:W-:Y:S04]  /*1dc90*/  STS.U16 [R0+0x5400], R58 ;  /* 0x0054003a00007388 */ /* 0x0001e80000000400 */
[----:B------:R-:W-:Y:S04]  /*1dca0*/  STS.U16 [R0+0x4800], R6 ;  /* 0x0048000600007388 */ /* 0x000fe80000000400 */
[----:B0-----:R-:W4:Y:S04]  /*1dcb0*/  LDL.LU R58, [R1+0x228] ;  /* 0x00022800013a7983 */ /* 0x001f280000300800 */
[----:B------:R-:W-:Y:S04]  /*1dcc0*/  STS.U16 [R0+0x4840], R5 ;  /* 0x0048400500007388 */ /* 0x000fe80000000400 */
[----:B------:R-:W-:Y:S04]  /*1dcd0*/  STS.U16 [R0+0x4a40], R4 ;  /* 0x004a400400007388 */ /* 0x000fe80000000400 */
[----:B---3--:R0:W-:Y:S04]  /*1dce0*/  STS.U16 [R0+0x5a00], R2 ;  /* 0x005a000200007388 */ /* 0x0081e80000000400 */
[----:B0-----:R-:W3:Y:S04]  /*1dcf0*/  LDL.LU R2, [R1+0x224] ;  /* 0x0002240001027983 */ /* 0x001ee80000300800 */
[----:B------:R-:W3:Y:S04]  /*1dd00*/  LDL.LU R10, [R1+0x20c] ;  /* 0x00020c00010a7983 */ /* 0x000ee80000300800 */
[----:B------:R-:W3:Y:S04]  /*1dd10*/  LDL.LU R9, [R1+0x1f8] ;  /* 0x0001f80001097983 */ /* 0x000ee80000300800 */
[----:B------:R-:W3:Y:S04]  /*1dd20*/  LDL.LU R8, [R1+0x1f4] ;  /* 0x0001f40001087983 */ /* 0x000ee80000300800 */
[----:B------:R-:W3:Y:S04]  /*1dd30*/  LDL.LU R7, [R1+0x1e0] ;  /* 0x0001e00001077983 */ /* 0x000ee80000300800 */
[----:B------:R-:W3:Y:S04]  /*1dd40*/  LDL.LU R6, [R1+0x1dc] ;  /* 0x0001dc0001067983 */ /* 0x000ee80000300800 */
[----:B------:R-:W3:Y:S04]  /*1dd50*/  LDL.LU R5, [R1+0x1c0] ;  /* 0x0001c00001057983 */ /* 0x000ee80000300800 */
[----:B------:R0:W-:Y:S04]  /*1dd60*/  STS.U16 [R0+0x4600], R61 ;  /* 0x0046003d00007388 */ /* 0x0001e80000000400 */
[----:B------:R1:W-:Y:S04]  /*1dd70*/  STS.U16 [R0+0x4a00], R32 ;  /* 0x004a002000007388 */ /* 0x0003e80000000400 */
[----:B------:R-:W3:Y:S01]  /*1dd80*/  LDL.LU R4, [R1+0x1bc] ;  /* 0x0001bc0001047983 */ /* 0x000ee20000300800 */
[----:B0-----:R-:W-:-:S03]  /*1dd90*/  PRMT R61, RZ, 0x7610, R61 ;  /* 0x00007610ff3d7816 */ /* 0x001fc6000000003d */
[----:B------:R0:W-:Y:S04]  /*1dda0*/  STS.U16 [R0+0x5440], R42 ;  /* 0x0054402a00007388 */ /* 0x0001e80000000400 */
[----:B-1----:R-:W3:Y:S04]  /*1ddb0*/  LDL.LU R32, [R1+0x1a0] ;  /* 0x0001a00001207983 */ /* 0x002ee80000300800 */
[----:B------:R1:W-:Y:S04]  /*1ddc0*/  STS.U16 [R0+0x5840], R60 ;  /* 0x0058403c00007388 */ /* 0x0003e80000000400 */
[----:B0-----:R-:W3:Y:S04]  /*1ddd0*/  LDL.LU R42, [R1+0x19c] ;  /* 0x00019c00012a7983 */ /* 0x001ee80000300800 */
        /* <DEDUP_REMOVED lines=8> */
[----:B------:R0:W3:Y:S04]  /*1de60*/  @!P0 LDG.E.U16 R61, [R30.64] ;  /* 0x000000041e3d8981 */ /* 0x0000e8000c1e1500 */
[----:B------:R0:W-:Y:S04]  /*1de70*/  STS.U16 [R0+0x5600], R46 ;  /* 0x0056002e00007388 */ /* 0x0001e80000000400 */
[----:B-1----:R-:W3:Y:S01]  /*1de80*/  LDL.LU R44, [R1+0x130] ;  /* 0x00013000012c7983 */ /* 0x002ee20000300800 */
[----:B0-----:R-:W-:-:S03]  /*1de90*/  LOP3.LUT R31, R0, 0x10, RZ, 0x3c, !PT ;  /* 0x00000010001f7812 */ /* 0x001fc600078e3cff */
[----:B------:R-:W-:Y:S04]  /*1dea0*/  STS.U16 [R0+0x5000], R38 ;  /* 0x0050002600007388 */ /* 0x000fe80000000400 */
[----:B------:R-:W-:Y:S04]  /*1deb0*/  STS.U16 [R0+0x5200], R40 ;  /* 0x0052002800007388 */ /* 0x000fe80000000400 */
[----:B------:R-:W-:Y:S04]  /*1dec0*/  STS.U16 [R0+0x5800], R48 ;  /* 0x0058003000007388 */ /* 0x000fe80000000400 */
[----:B------:R-:W3:Y:S04]  /*1ded0*/  LDL.LU R46, [R1+0x12c] ;  /* 0x00012c00012e7983 */ /* 0x000ee80000300800 */
[----:B--2---:R-:W-:Y:S04]  /*1dee0*/  STS.U16 [R0+0x5c00], R50 ;  /* 0x005c003200007388 */ /* 0x004fe80000000400 */
[----:B----4-:R-:W-:Y:S04]  /*1def0*/  STS.U16 [R0+0x5c40], R52 ;  /* 0x005c403400007388 */ /* 0x010fe80000000400 */
[----:B------:R-:W-:Y:S04]  /*1df00*/  STS.U16 [R0+0x5e40], R54 ;  /* 0x005e403600007388 */ /* 0x000fe80000000400 */
[----:B------:R0:W-:Y:S04]  /*1df10*/  STS.U16 [R0+0x5e00], R56 ;  /* 0x005e003800007388 */ /* 0x0001e80000000400 */
[----:B0-----:R-:W2:Y:S04]  /*1df20*/  LDL.LU R0, [R1+0x210] ;  /* 0x0002100001007983 */ /* 0x001ea80000300800 */
[----:B------:R-:W4:Y:S04]  /*1df30*/  LDL.LU R48, [R1+0x110] ;  /* 0x0001100001307983 */ /* 0x000f280000300800 */
[----:B------:R0:W-:Y:S04]  /*1df40*/  STS.U16 [R31+0x4080], R58 ;  /* 0x0040803a1f007388 */ /* 0x0001e80000000400 */
[----:B------:R-:W4:Y:S04]  /*1df50*/  LDL.LU R38, [R1+0x10c] ;  /* 0x00010c0001267983 */ /* 0x000f280000300800 */
[----:B------:R-:W4:Y:S04]  /*1df60*/  LDL.LU R40, [R1+0xf0] ;  /* 0x0000f00001287983 */ /* 0x000f280000300800 */
[----:B------:R-:W4:Y:S04]  /*1df70*/  LDL.LU R50, [R1+0xec] ;  /* 0x0000ec0001327983 */ /* 0x000f280000300800 */
[----:B------:R-:W4:Y:S04]  /*1df80*/  LDL.LU R52, [R1+0xd0] ;  /* 0x0000d00001347983 */ /* 0x000f280000300800 */
[----:B------:R-:W4:Y:S04]  /*1df90*/  LDL.LU R54, [R1+0xcc] ;  /* 0x0000cc0001367983 */ /* 0x000f280000300800 */
[----:B------:R-:W4:Y:S04]  /*1dfa0*/  LDL.LU R56, [R1+0xb0] ;  /* 0x0000b00001387983 */ /* 0x000f280000300800 */
[----:B---3--:R1:W-:Y:S04]  /*1dfb0*/  STS.U16 [R31+0x40c0], R2 ;  /* 0x0040c0021f007388 */ /* 0x0083e80000000400 */
[----:B0-----:R-:W2:Y:S04]  /*1dfc0*/  LDL.LU R58, [R1+0xac] ;  /* 0x0000ac00013a7983 */ /* 0x001ea80000300800 */
[----:B-1----:R-:W2:Y:S04]  /*1dfd0*/  LDL.LU R2, [R1+0x2238] ;  /* 0x0022380001027983 */ /* 0x002ea80000300800 */
[----:B--2---:R-:W-:Y:S04]  /*1dfe0*/  STS.U16 [R31+0x42c0], R0 ;  /* 0x0042c0001f007388 */ /* 0x004fe80000000400 */
[----:B------:R-:W-:Y:S04]  /*1dff0*/  STS.U16 [R31+0x4280], R10 ;  /* 0x0042800a1f007388 */ /* 0x000fe80000000400 */
[----:B------:R-:W-:Y:S04]  /*1e000*/  STS.U16 [R31+0x4480], R9 ;  /* 0x004480091f007388 */ /* 0x000fe80000000400 */
[----:B------:R-:W-:Y:S04]  /*1e010*/  STS.U16 [R31+0x44c0], R8 ;  /* 0x0044c0081f007388 */ /* 0x000fe80000000400 */
[----:B------:R-:W-:Y:S04]  /*1e020*/  STS.U16 [R31+0x46c0], R7 ;  /* 0x0046c0071f007388 */ /* 0x000fe80000000400 */
[----:B------:R-:W-:Y:S04]  /*1e030*/  STS.U16 [R31+0x4680], R6 ;  /* 0x004680061f007388 */ /* 0x000fe80000000400 */
[----:B------:R-:W-:Y:S04]  /*1e040*/  STS.U16 [R31+0x4880], R5 ;  /* 0x004880051f007388 */ /* 0x000fe80000000400 */
[----:B------:R-:W-:Y:S04]  /*1e050*/  STS.U16 [R31+0x48c0], R4 ;  /* 0x0048c0041f007388 */ /* 0x000fe80000000400 */
[----:B------:R-:W-:Y:S04]  /*1e060*/  STS.U16 [R31+0x4ac0], R32 ;  /* 0x004ac0201f007388 */ /* 0x000fe80000000400 */
[----:B------:R0:W-:Y:S04]  /*1e070*/  STS.U16 [R31+0x4a80], R42 ;  /* 0x004a802a1f007388 */ /* 0x0001e80000000400 */
[----:B------:R1:W-:Y:S04]  /*1e080*/  STS.U16 [R31+0x4c80], R60 ;  /* 0x004c803c1f007388 */ /* 0x0003e80000000400 */
[----:B------:R2:W-:Y:S04]  /*1e090*/  STS.U16 [R31+0x4cc0], R3 ;  /* 0x004cc0031f007388 */ /* 0x0005e80000000400 */
[----:B0-----:R-:W3:Y:S04]  /*1e0a0*/  LDL.LU R42, [R1+0x90] ;  /* 0x00009000012a7983 */ /* 0x001ee80000300800 */
[----:B-1----:R-:W3:Y:S04]  /*1e0b0*/  LDL.LU R60, [R1+0x8c] ;  /* 0x00008c00013c7983 */ /* 0x002ee80000300800 */
[----:B--2---:R-:W2:Y:S04]  /*1e0c0*/  LDL.LU R3, [R1+0x70] ;  /* 0x0000700001037983 */ /* 0x004ea80000300800 */
[----:B------:R-:W0:Y:S04]  /*1e0d0*/  S2R R0, SR_TID.X ;  /* 0x0000000000007919 */ /* 0x000e280000002100 */
[----:B------:R-:W-:Y:S04]  /*1e0e0*/  STS.U16 [R31+0x4ec0], R34 ;  /* 0x004ec0221f007388 */ /* 0x000fe80000000400 */
[----:B------:R-:W-:Y:S04]  /*1e0f0*/  STS.U16 [R31+0x4e80], R36 ;  /* 0x004e80241f007388 */ /* 0x000fe80000000400 */
[----:B------:R1:W-:Y:S04]  /*1e100*/  STS.U16 [R31+0x5080], R44 ;  /* 0x0050802c1f007388 */ /* 0x0003e80000000400 */
[----:B------:R0:W-:Y:S04]  /*1e110*/  STS.U16 [R31+0x50c0], R46 ;  /* 0x0050c02e1f007388 */ /* 0x0001e80000000400 */
[----:B----4-:R4:W-:Y:S04]  /*1e120*/  STS.U16 [R31+0x52c0], R48 ;  /* 0x0052c0301f007388 */ /* 0x0109e80000000400 */
[----:B-1----:R-:W2:Y:S04]  /*1e130*/  LDL.LU R44, [R1+0x6c] ;  /* 0x00006c00012c7983 */ /* 0x002ea80000300800 */
[----:B0-----:R-:W2:Y:S04]  /*1e140*/  LDL.LU R46, [R1+0x50] ;  /* 0x00005000012e7983 */ /* 0x001ea80000300800 */
[----:B----4-:R-:W4:Y:S04]  /*1e150*/  LDL.LU R48, [R1+0x220] ;  /* 0x0002200001307983 */ /* 0x010f280000300800 */
[----:B------:R-:W4:Y:S01]  /*1e160*/  LDL.LU R10, [R1+0x208] ;  /* 0x00020800010a7983 */ /* 0x000f220000300800 */
[----:B------:R-:W-:-:S03]  /*1e170*/  LOP3.LUT R0, R0, 0x1f, RZ, 0xc0, !PT ;  /* 0x0000001f00007812 */ /* 0x000fc600078ec0ff */
[----:B------:R-:W4:Y:S04]  /*1e180*/  LDL.LU R8, [R1+0x204] ;  /* 0x0002040001087983 */ /* 0x000f280000300800 */
[----:B------:R-:W4:Y:S04]  /*1e190*/  LDL.LU R7, [R1+0x1f0] ;  /* 0x0001f00001077983 */ /* 0x000f280000300800 */
[----:B------:R-:W4:Y:S04]  /*1e1a0*/  LDL.LU R6, [R1+0x1ec] ;  /* 0x0001ec0001067983 */ /* 0x000f280000300800 */
[----:B------:R-:W-:Y:S04]  /*1e1b0*/  STS.U16 [R31+0x5280], R38 ;  /* 0x005280261f007388 */ /* 0x000fe80000000400 */
[----:B------:R-:W4:Y:S04]  /*1e1c0*/  LDL.LU R5, [R1+0x1d8] ;  /* 0x0001d80001057983 */ /* 0x000f280000300800 */
[----:B------:R-:W-:Y:S04]  /*1e1d0*/  STS.U16 [R31+0x5480], R40 ;  /* 0x005480281f007388 */ /* 0x000fe80000000400 */
[----:B------:R-:W4:Y:S01]  /*1e1e0*/  LDL.LU R4, [R1+0x1d4] ;  /* 0x0001d40001047983 */ /* 0x000f220000300800 */
[----:B------:R-:W-:-:S03]  /*1e1f0*/  IMAD.SHL.U32 R0, R0, 0x2, RZ ;  /* 0x0000000200007824 */ /* 0x000fc600078e00ff */
[----:B------:R0:W-:Y:S04]  /*1e200*/  STS.U16 [R31+0x54c0], R50 ;  /* 0x0054c0321f007388 */ /* 0x0001e80000000400 */
[----:B------:R-:W4:Y:S04]  /*1e210*/  LDL.LU R32, [R1+0x1b8] ;  /* 0x0001b80001207983 */ /* 0x000f280000300800 */
[----:B------:R1:W-:Y:S04]  /*1e220*/  STS.U16 [R31+0x56c0], R52 ;  /* 0x0056c0341f007388 */ /* 0x0003e80000000400 */
[----:B------:R-:W4:Y:S04]  /*1e230*/  LDL.LU R34, [R1+0x1b4] ;  /* 0x0001b40001227983 */ /* 0x000f280000300800 */
[----:B------:R1:W-:Y:S04]  /*1e240*/  STS.U16 [R31+0x5680], R54 ;  /* 0x005680361f007388 */ /* 0x0003e80000000400 */
[----:B0-----:R-:W4:Y:S04]  /*1e250*/  LDL.LU R50, [R1+0x198] ;  /* 0x0001980001327983 */ /* 0x001f280000300800 */
[----:B------:R0:W-:Y:S04]  /*1e260*/  STS.U16 [R31+0x5880], R56 ;  /* 0x005880381f007388 */ /* 0x0001e80000000400 */
[----:B-1----:R-:W4:Y:S04]  /*1e270*/  LDL.LU R52, [R1+0x194] ;  /* 0x0001940001347983 */ /* 0x002f280000300800 */
[----:B------:R1:W-:Y:S04]  /*1e280*/  STS.U16 [R31+0x58c0], R58 ;  /* 0x0058c03a1f007388 */ /* 0x0003e80000000400 */
[----:B------:R-:W4:Y:S01]  /*1e290*/  LDL.LU R54, [R1+0x178] ;  /* 0x0001780001367983 */ /* 0x000f220000300800 */
[----:B------:R-:W-:-:S03]  /*1e2a0*/  LOP3.LUT R9, R0, 0x20, RZ, 0x3c, !PT ;  /* 0x0000002000097812 */ /* 0x000fc600078e3cff */
[----:B0-----:R-:W4:Y:S04]  /*1e2b0*/  LDL.LU R56, [R1+0x174] ;  /* 0x0001740001387983 */ /* 0x001f280000300800 */
[----:B-1----:R-:W4:Y:S04]  /*1e2c0*/  LDL.LU R58, [R1+0x148] ;  /* 0x00014800013a7983 */ /* 0x002f280000300800 */
[----:B---3--:R-:W-:Y:S04]  /*1e2d0*/  STS.U16 [R31+0x5ac0], R42 ;  /* 0x005ac02a1f007388 */ /* 0x008fe80000000400 */
[----:B------:R0:W-:Y:S04]  /*1e2e0*/  STS.U16 [R31+0x5a80], R60 ;  /* 0x005a803c1f007388 */ /* 0x0001e80000000400 */
[----:B--2---:R1:W-:Y:S04]  /*1e2f0*/  STS.U16 [R31+0x5c80], R3 ;  /* 0x005c80031f007388 */ /* 0x0043e80000000400 */
[----:B0-----:R-:W2:Y:S04]  /*1e300*/  LDL.LU R60, [R1+0x144] ;  /* 0x00014400013c7983 */ /* 0x001ea80000300800 */
[----:B-1----:R-:W3:Y:S04]  /*1e310*/  LDL.LU R3, [R1+0x128] ;  /* 0x0001280001037983 */ /* 0x002ee80000300800 */
[----:B------:R-:W2:Y:S04]  /*1e320*/  LDL.LU R0, [R1+0x21c] ;  /* 0x00021c0001007983 */ /* 0x000ea80000300800 */
[----:B------:R-:W-:Y:S04]  /*1e330*/  STS.U16 [R31+0x5cc0], R44 ;  /* 0x005cc02c1f007388 */ /* 0x000fe80000000400 */
[----:B------:R-:W-:Y:S04]  /*1e340*/  STS.U16 [R31+0x5ec0], R46 ;  /* 0x005ec02e1f007388 */ /* 0x000fe80000000400 */
[----:B------:R0:W-:Y:S04]  /*1e350*/  STS.U16 [R31+0x5e80], R2 ;  /* 0x005e80021f007388 */ /* 0x0001e80000000400 */
[----:B----4-:R1:W-:Y:S04]  /*1e360*/  STS.U16 [R9+0x4100], R48 ;  /* 0x0041003009007388 */ /* 0x0103e80000000400 */
[----:B0-----:R-:W4:Y:S04]  /*1e370*/  LDL.LU R2, [R1+0x2234] ;  /* 0x0022340001027983 */ /* 0x001f280000300800 */
[----:B------:R-:W3:Y:S04]  /*1e380*/  LDL.LU R36, [R1+0x124] ;  /* 0x0001240001247983 */ /* 0x000ee80000300800 */
[----:B------:R-:W3:Y:S04]  /*1e390*/  LDL.LU R38, [R1+0x108] ;  /* 0x0001080001267983 */ /* 0x000ee80000300800 */
[----:B------:R-:W3:Y:S04]  /*1e3a0*/  LDL.LU R40, [R1+0x104] ;  /* 0x0001040001287983 */ /* 0x000ee80000300800 */
[----:B------:R-:W3:Y:S04]  /*1e3b0*/  LDL.LU R42, [R1+0xe8] ;  /* 0x0000e800012a7983 */ /* 0x000ee80000300800 */
[----:B------:R-:W3:Y:S04]  /*1e3c0*/  LDL.LU R44, [R1+0xe4] ;  /* 0x0000e400012c7983 */ /* 0x000ee80000300800 */
[----:B------:R-:W3:Y:S04]  /*1e3d0*/  LDL.LU R46, [R1+0xc8] ;  /* 0x0000c800012e7983 */ /* 0x000ee80000300800 */
[----:B-1----:R-:W3:Y:S04]  /*1e3e0*/  LDL.LU R48, [R1+0xc4] ;  /* 0x0000c40001307983 */ /* 0x002ee80000300800 */
[----:B--2---:R-:W-:Y:S04]  /*1e3f0*/  STS.U16 [R9+0x4140], R0 ;  /* 0x0041400009007388 */ /* 0x004fe80000000400 */
[----:B------:R0:W-:Y:S04]  /*1e400*/  STS.U16 [R9+0x4340], R10 ;  /* 0x0043400a09007388 */ /* 0x0001e80000000400 */
        /* <DEDUP_REMOVED lines=8> */
[----:B0-----:R-:W2:Y:S04]  /*1e490*/  LDL.LU R10, [R1+0xa8] ;  /* 0x0000a800010a7983 */ /* 0x001ea80000300800 */
[----:B------:R0:W-:Y:S04]  /*1e4a0*/  STS.U16 [R9+0x4b00], R52 ;  /* 0x004b003409007388 */ /* 0x0001e80000000400 */
[----:B-1----:R-:W4:Y:S04]  /*1e4b0*/  LDL.LU R50, [R1+0xa4] ;  /* 0x0000a40001327983 */ /* 0x002f280000300800 */
[----:B------:R1:W-:Y:S04]  /*1e4c0*/  STS.U16 [R9+0x4d00], R54 ;  /* 0x004d003609007388 */ /* 0x0003e80000000400 */
[----:B0-----:R-:W4:Y:S04]  /*1e4d0*/  LDL.LU R52, [R1+0x88] ;  /* 0x0000880001347983 */ /* 0x001f280000300800 */
[----:B-1----:R-:W4:Y:S04]  /*1e4e0*/  LDL.LU R54, [R1+0x84] ;  /* 0x0000840001367983 */ /* 0x002f280000300800 */
[----:B------:R0:W-:Y:S04]  /*1e4f0*/  STS.U16 [R9+0x4d40], R56 ;  /* 0x004d403809007388 */ /* 0x0001e80000000400 */
[----:B------:R1:W-:Y:S04]  /*1e500*/  STS.U16 [R9+0x4f40], R58 ;  /* 0x004f403a09007388 */ /* 0x0003e80000000400 */
[----:B------:R3:W-:Y:S04]  /*1e510*/  STS.U16 [R9+0x4f00], R60 ;  /* 0x004f003c09007388 */ /* 0x0007e80000000400 */
[----:B0-----:R-:W4:Y:S04]  /*1e520*/  LDL.LU R56, [R1+0x64] ;  /* 0x0000640001387983 */ /* 0x001f280000300800 */
[----:B-1----:R-:W4:Y:S04]  /*1e530*/  LDL.LU R58, [R1+0x48] ;  /* 0x00004800013a7983 */ /* 0x002f280000300800 */
[----:B---3--:R0:W-:Y:S04]  /*1e540*/  STS.U16 [R9+0x5100], R3 ;  /* 0x0051000309007388 */ /* 0x0081e80000000400 */
[----:B------:R-:W3:Y:S04]  /*1e550*/  LDL.LU R60, [R1+0x44] ;  /* 0x00004400013c7983 */ /* 0x000ee80000300800 */
[----:B0-----:R-:W3:Y:S04]  /*1e560*/  LDL.LU R3, [R1+0x218] ;  /* 0x0002180001037983 */ /* 0x001ee80000300800 */
[----:B------:R-:W3:Y:S04]  /*1e570*/  LDL.LU R8, [R1+0x214] ;  /* 0x0002140001087983 */ /* 0x000ee80000300800 */
[----:B------:R-:W3:Y:S04]  /*1e580*/  LDL.LU R7, [R1+0x200] ;  /* 0x0002000001077983 */ /* 0x000ee80000300800 */
[----:B------:R-:W3:Y:S04]  /*1e590*/  LDL.LU R6, [R1+0x1fc] ;  /* 0x0001fc0001067983 */ /* 0x000ee80000300800 */
[----:B------:R-:W3:Y:S04]  /*1e5a0*/  LDL.LU R5, [R1+0x1e8] ;  /* 0x0001e80001057983 */ /* 0x000ee80000300800 */
[----:B------:R-:W3:Y:S04]  /*1e5b0*/  LDL.LU R4, [R1+0x1e4] ;  /* 0x0001e40001047983 */ /* 0x000ee80000300800 */
[----:B------:R-:W3:Y:S04]  /*1e5c0*/  LDL.LU R32, [R1+0x1d0] ;  /* 0x0001d00001207983 */ /* 0x000ee80000300800 */
[----:B------:R-:W3:Y:S04]  /*1e5d0*/  LDL.LU R34, [R1+0x1cc] ;  /* 0x0001cc0001227983 */ /* 0x000ee80000300800 */
[----:B------:R-:W0:Y:S04]  /*1e5e0*/  S2R R0, SR_TID.X ;  /* 0x0000000000007919 */ /* 0x000e280000002100 */
[----:B------:R1:W-:Y:S04]  /*1e5f0*/  STS.U16 [R9+0x5140], R36 ;  /* 0x0051402409007388 */ /* 0x0003e80000000400 */
[----:B------:R0:W-:Y:S04]  /*1e600*/  STS.U16 [R9+0x5340], R38 ;  /* 0x0053402609007388 */ /* 0x0001e80000000400 */
[----:B------:R0:W-:Y:S04]  /*1e610*/  STS.U16 [R9+0x5300], R40 ;  /* 0x0053002809007388 */ /* 0x0001e80000000400 */
[----:B------:R1:W-:Y:S04]  /*1e620*/  STS.U16 [R9+0x5500], R42 ;  /* 0x0055002a09007388 */ /* 0x0003e80000000400 */
[----:B------:R1:W-:Y:S01]  /*1e630*/  STS.U16 [R9+0x5540], R44 ;  /* 0x0055402c09007388 */ /* 0x0003e20000000400 */
[----:B0-----:R-:W-:-:S03]  /*1e640*/  LOP3.LUT R0, R0, 0x1f, RZ, 0xc0, !PT ;  /* 0x0000001f00007812 */ /* 0x001fc600078ec0ff */
[----:B------:R0:W-:Y:S04]  /*1e650*/  STS.U16 [R9+0x5740], R46 ;  /* 0x0057402e09007388 */ /* 0x0001e80000000400 */
[----:B-1----:R-:W3:Y:S01]  /*1e660*/  LDL.LU R36, [R1+0x1b0] ;  /* 0x0001b00001247983 */ /* 0x002ee20000300800 */
[----:B------:R-:W-:-:S03]  /*1e670*/  SHF.L.U32 R0, R0, 0x1, RZ ;  /* 0x0000000100007819 */ /* 0x000fc600000006ff */
[----:B------:R1:W-:Y:S04]  /*1e680*/  STS.U16 [R9+0x5700], R48 ;  /* 0x0057003009007388 */ /* 0x0003e80000000400 */
[----:B------:R-:W3:Y:S04]  /*1e690*/  LDL.LU R38, [R1+0x1ac] ;  /* 0x0001ac0001267983 */ /* 0x000ee80000300800 */
[----:B------:R-:W3:Y:S04]  /*1e6a0*/  LDL.LU R40, [R1+0x190] ;  /* 0x0001900001287983 */ /* 0x000ee80000300800 */
[----:B------:R-:W3:Y:S04]  /*1e6b0*/  LDL.LU R42, [R1+0x18c] ;  /* 0x00018c00012a7983 */ /* 0x000ee80000300800 */
[----:B------:R-:W3:Y:S04]  /*1e6c0*/  LDL.LU R44, [R1+0x170] ;  /* 0x00017000012c7983 */ /* 0x000ee80000300800 */
[----:B0-----:R-:W3:Y:S04]  /*1e6d0*/  LDL.LU R46, [R1+0x15c] ;  /* 0x00015c00012e7983 */ /* 0x001ee80000300800 */
[----:B-1----:R-:W3:Y:S04]  /*1e6e0*/  LDL.LU R48, [R1+0x140] ;  /* 0x0001400001307983 */ /* 0x002ee80000300800 */
[----:B--2---:R-:W-:Y:S04]  /*1e6f0*/  STS.U16 [R9+0x5900], R10 ;  /* 0x0059000a09007388 */ /* 0x004fe80000000400 */
[----:B----4-:R0:W-:Y:S04]  /*1e700*/  STS.U16 [R9+0x5940], R50 ;  /* 0x0059403209007388 */ /* 0x0101e80000000400 */
[----:B------:R1:W-:Y:S04]  /*1e710*/  STS.U16 [R9+0x5b40], R52 ;  /* 0x005b403409007388 */ /* 0x0003e80000000400 */
[----:B0-----:R-:W2:Y:S04]  /*1e720*/  LDL.LU R50, [R1+0x13c] ;  /* 0x00013c0001327983 */ /* 0x001ea80000300800 */
[----:B------:R0:W-:Y:S04]  /*1e730*/  STS.U16 [R9+0x5b00], R54 ;  /* 0x005b003609007388 */ /* 0x0001e80000000400 */
[----:B------:R4:W-:Y:S04]  /*1e740*/  STS.U16 [R9+0x5d00], R2 ;  /* 0x005d000209007388 */ /* 0x0009e80000000400 */
[----:B-1----:R-:W2:Y:S04]  /*1e750*/  LDL.LU R52, [R1+0x120] ;  /* 0x0001200001347983 */ /* 0x002ea80000300800 */
[----:B0-----:R-:W2:Y:S01]  /*1e760*/  LDL.LU R54, [R1+0x11c] ;  /* 0x00011c0001367983 */ /* 0x001ea20000300800 */
[----:B----4-:R-:W-:-:S03]  /*1e770*/  LOP3.LUT R2, R0, 0x30, RZ, 0x3c, !PT ;  /* 0x0000003000027812 */ /* 0x010fc600078e3cff */
[----:B------:R0:W-:Y:S04]  /*1e780*/  STS.U16 [R9+0x5d40], R56 ;  /* 0x005d403809007388 */ /* 0x0001e80000000400 */
[----:B------:R1:W-:Y:S04]  /*1e790*/  STS.U16 [R9+0x5f40], R58 ;  /* 0x005f403a09007388 */ /* 0x0003e80000000400 */
[----:B0-----:R-:W4:Y:S04]  /*1e7a0*/  LDL.LU R56, [R1+0x100] ;  /* 0x0001000001387983 */ /* 0x001f280000300800 */
[----:B---3--:R0:W-:Y:S04]  /*1e7b0*/  STS.U16 [R9+0x5f00], R60 ;  /* 0x005f003c09007388 */ /* 0x0081e80000000400 */
[----:B-1----:R-:W3:Y:S04]  /*1e7c0*/  LDL.LU R58, [R1+0xfc] ;  /* 0x0000fc00013a7983 */ /* 0x002ee80000300800 */
[----:B------:R1:W-:Y:S04]  /*1e7d0*/  STS.U16 [R2+0x4180], R3 ;  /* 0x0041800302007388 */ /* 0x0003e80000000400 */
[----:B0-----:R-:W3:Y:S04]  /*1e7e0*/  LDL.LU R60, [R1+0xe0] ;  /* 0x0000e000013c7983 */ /* 0x001ee80000300800 */
[----:B-1----:R-:W3:Y:S04]  /*1e7f0*/  LDL.LU R3, [R1+0xdc] ;  /* 0x0000dc0001037983 */ /* 0x002ee80000300800 */
[----:B------:R-:W3:Y:S04]  /*1e800*/  LDL.LU R10, [R1+0xc0] ;  /* 0x0000c000010a7983 */ /* 0x000ee80000300800 */
[----:B------:R0:W-:Y:S04]  /*1e810*/  STS.U16 [R2+0x41c0], R8 ;  /* 0x0041c00802007388 */ /* 0x0001e80000000400 */
[----:B------:R-:W3:Y:S04]  /*1e820*/  LDL.LU R9, [R1+0xbc] ;  /* 0x0000bc0001097983 */ /* 0x000ee80000300800 */
        /* <DEDUP_REMOVED lines=12> */
[----:B0-----:R-:W3:Y:S04]  /*1e8f0*/  LDL.LU R34, [R1+0x40] ;  /* 0x0000400001227983 */ /* 0x001ee80000300800 */
[----:B------:R-:W3:Y:S04]  /*1e900*/  LDL.LU R0, [R1+0x3c] ;  /* 0x00003c0001007983 */ /* 0x000ee80000300800 */
[----:B------:R0:W-:Y:S04]  /*1e910*/  STS.U16 [R2+0x4980], R36 ;  /* 0x0049802402007388 */ /* 0x0001e80000000400 */
[----:B------:R1:W-:Y:S04]  /*1e920*/  STS.U16 [R2+0x49c0], R38 ;  /* 0x0049c02602007388 */ /* 0x0003e80000000400 */
[----:B------:R1:W-:Y:S04]  /*1e930*/  STS.U16 [R2+0x4bc0], R40 ;  /* 0x004bc02802007388 */ /* 0x0003e80000000400 */
[----:B0-----:R-:W3:Y:S04]  /*1e940*/  LDL.LU R36, [R1+0x38] ;  /* 0x0000380001247983 */ /* 0x001ee80000300800 */
[----:B-1----:R-:W3:Y:S04]  /*1e950*/  LDL.LU R38, [R1+0x34] ;  /* 0x0000340001267983 */ /* 0x002ee80000300800 */
        /* <DEDUP_REMOVED lines=8> */
[----:B-1----:R-:W3:Y:S04]  /*1e9e0*/  LDL.LU R48, [R1+0x20] ;  /* 0x0000200001307983 */ /* 0x002ee80000300800 */
[----:B--2---:R0:W-:Y:S04]  /*1e9f0*/  STS.U16 [R2+0x4f80], R50 ;  /* 0x004f803202007388 */ /* 0x0041e80000000400 */
[----:B0-----:R-:W2:Y:S04]  /*1ea00*/  LDL.LU R50, [R1+0x1c] ;  /* 0x00001c0001327983 */ /* 0x001ea80000300800 */
[----:B------:R0:W-:Y:S04]  /*1ea10*/  STS.U16 [R2+0x5180], R52 ;  /* 0x0051803402007388 */ /* 0x0001e80000000400 */
[----:B------:R1:W-:Y:S04]  /*1ea20*/  STS.U16 [R2+0x51c0], R54 ;  /* 0x0051c03602007388 */ /* 0x0003e80000000400 */
[----:B0-----:R-:W2:Y:S04]  /*1ea30*/  LDL.LU R52, [R1+0x18] ;  /* 0x0000180001347983 */ /* 0x001ea80000300800 */
[----:B-1----:R-:W2:Y:S04]  /*1ea40*/  LDL.LU R54, [R1+0x14] ;  /* 0x0000140001367983 */ /* 0x002ea80000300800 */
[----:B----4-:R0:W-:Y:S04]  /*1ea50*/  STS.U16 [R2+0x53c0], R56 ;  /* 0x0053c03802007388 */ /* 0x0101e80000000400 */
[----:B---3--:R1:W-:Y:S04]  /*1ea60*/  STS.U16 [R2+0x5380], R58 ;  /* 0x0053803a02007388 */ /* 0x0083e80000000400 */
[----:B0-----:R-:W3:Y:S04]  /*1ea70*/  LDL.LU R56, [R1+0x10] ;  /* 0x0000100001387983 */ /* 0x001ee80000300800 */
        /* <DEDUP_REMOVED lines=8> */
[----:B------:R1:W-:Y:S04]  /*1eb00*/  STS.U16 [R2+0x59c0], R7 ;  /* 0x0059c00702007388 */ /* 0x0003e80000000400 */
[----:B0-----:R-:W4:Y:S04]  /*1eb10*/  LDL.LU R10, [R1+0x2230] ;  /* 0x00223000010a7983 */ /* 0x001f280000300800 */
[----:B------:R0:W-:Y:S04]  /*1eb20*/  STS.U16 [R2+0x5bc0], R6 ;  /* 0x005bc00602007388 */ /* 0x0001e80000000400 */
[----:B-1----:R-:W4:Y:S04]  /*1eb30*/  LDL.LU R9, [R1+0x222c] ;  /* 0x00222c0001097983 */ /* 0x002f280000300800 */
[----:B------:R1:W-:Y:S04]  /*1eb40*/  STS.U16 [R2+0x5b80], R5 ;  /* 0x005b800502007388 */ /* 0x0003e80000000400 */
[----:B------:R-:W4:Y:S04]  /*1eb50*/  LDL.LU R8, [R1+0x2228] ;  /* 0x0022280001087983 */ /* 0x000f280000300800 */
[----:B------:R0:W-:Y:S04]  /*1eb60*/  STS.U16 [R2+0x5d80], R4 ;  /* 0x005d800402007388 */ /* 0x0001e80000000400 */
[----:B------:R-:W4:Y:S04]  /*1eb70*/  LDL.LU R7, [R1+0x2224] ;  /* 0x0022240001077983 */ /* 0x000f280000300800 */
[----:B------:R-:W-:Y:S04]  /*1eb80*/  STS.U16 [R2+0x5dc0], R32 ;  /* 0x005dc02002007388 */ /* 0x000fe80000000400 */
[----:B0-----:R-:W4:Y:S04]  /*1eb90*/  LDL.LU R6, [R1+0x2220] ;  /* 0x0022200001067983 */ /* 0x001f280000300800 */
[----:B------:R-:W-:Y:S04]  /*1eba0*/  STS.U16 [R2+0x5fc0], R34 ;  /* 0x005fc02202007388 */ /* 0x000fe80000000400 */
[----:B------:R0:W-:Y:S04]  /*1ebb0*/  STS.U16 [R2+0x5f80], R0 ;  /* 0x005f800002007388 */ /* 0x0001e80000000400 */
[----:B-1----:R-:W4:Y:S04]  /*1ebc0*/  LDL.LU R5, [R1+0x221c] ;  /* 0x00221c0001057983 */ /* 0x002f280000300800 */
[----:B------:R-:W4:Y:S04]  /*1ebd0*/  LDL.LU R4, [R1+0x2218] ;  /* 0x0022180001047983 */ /* 0x000f280000300800 */
[----:B0-----:R-:W0:Y:S04]  /*1ebe0*/  S2R R0, SR_TID.X ;  /* 0x0000000000007919 */ /* 0x001e280000002100 */
[----:B------:R-:W4:Y:S04]  /*1ebf0*/  LDL.LU R32, [R1+0x2214] ;  /* 0x0022140001207983 */ /* 0x000f280000300800 */
[----:B------:R-:W4:Y:S04]  /*1ec00*/  LDL.LU R34, [R1+0x2210] ;  /* 0x0022100001227983 */ /* 0x000f280000300800 */
[----:B------:R-:W-:Y:S04]  /*1ec10*/  STL [R1+0x1fc8], R2 ;  /* 0x001fc80201007387 */ /* 0x000fe80000100800 */
[----:B------:R-:W-:Y:S01]  /*1ec20*/  STL [R1+0x2048], R2 ;  /* 0x0020480201007387 */ /* 0x000fe20000100800 */
[----:B0-----:R-:W-:-:S03]  /*1ec30*/  LOP3.LUT R0, R0, 0x1f, RZ, 0xc0, !PT ;  /* 0x0000001f00007812 */ /* 0x001fc600078ec0ff */
[----:B------:R-:W-:Y:S02]  /*1ec40*/  STL [R1+0x2050], R2 ;  /* 0x0020500201007387 */ /* 0x000fe40000100800 */
[----:B------:R-:W-:Y:S02]  /*1ec50*/  IMAD.SHL.U32 R0, R0, 0x2, RZ ;  /* 0x0000000200007824 */ /* 0x000fe400078e00ff */
[----:B------:R-:W-:Y:S04]  /*1ec60*/  STL [R1+0x2058], R2 ;  /* 0x0020580201007387 */ /* 0x000fe80000100800 */
[----:B------:R-:W-:Y:S04]  /*1ec70*/  STL [R1+0x2064], R2 ;  /* 0x0020640201007387 */ /* 0x000fe80000100800 */
[----:B------:R-:W-:Y:S04]  /*1ec80*/  STL [R1+0x206c], R2 ;  /* 0x00206c0201007387 */ /* 0x000fe80000100800 */
[----:B------:R-:W-:Y:S04]  /*1ec90*/  STL [R1+0x2078], R2 ;  /* 0x0020780201007387 */ /* 0x000fe80000100800 */
[----:B------:R0:W-:Y:S04]  /*1eca0*/  STS.U16 [R0], R36 ;  /* 0x0000002400007388 */ /* 0x0001e80000000400 */
[----:B------:R1:W-:Y:S04]  /*1ecb0*/  STS.U16 [R0+0x40], R38 ;  /* 0x0000402600007388 */ /* 0x0003e80000000400 */
[----:B------:R1:W-:Y:S04]  /*1ecc0*/  STS.U16 [R0+0x240], R40 ;  /* 0x0002402800007388 */ /* 0x0003e80000000400 */
[----:B0-----:R-:W4:Y:S04]  /*1ecd0*/  LDL.LU R36, [R1+0x220c] ;  /* 0x00220c0001247983 */ /* 0x001f280000300800 */
[----:B-1----:R-:W4:Y:S04]  /*1ece0*/  LDL.LU R38, [R1+0x2208] ;  /* 0x0022080001267983 */ /* 0x002f280000300800 */
[----:B------:R-:W4:Y:S04]  /*1ecf0*/  LDL.LU R40, [R1+0x2204] ;  /* 0x0022040001287983 */ /* 0x000f280000300800 */
[----:B------:R0:W-:Y:S04]  /*1ed00*/  STS.U16 [R0+0x200], R42 ;  /* 0x0002002a00007388 */ /* 0x0001e80000000400 */
[----:B------:R1:W-:Y:S04]  /*1ed10*/  STS.U16 [R0+0x400], R44 ;  /* 0x0004002c00007388 */ /* 0x0003e80000000400 */
[----:B------:R1:W-:Y:S04]  /*1ed20*/  STS.U16 [R0+0x440], R46 ;  /* 0x0004402e00007388 */ /* 0x0003e80000000400 */
[----:B0-----:R-:W4:Y:S04]  /*1ed30*/  LDL.LU R42, [R1+0x2200] ;  /* 0x00220000012a7983 */ /* 0x001f280000300800 */
[----:B-1----:R-:W4:Y:S04]  /*1ed40*/  LDL.LU R44, [R1+0x21fc] ;  /* 0x0021fc00012c7983 */ /* 0x002f280000300800 */
[----:B------:R-:W4:Y:S04]  /*1ed50*/  LDL.LU R46, [R1+0x21f8] ;  /* 0x0021f800012e7983 */ /* 0x000f280000300800 */
[----:B------:R0:W-:Y:S04]  /*1ed60*/  STS.U16 [R0+0x640], R48 ;  /* 0x0006403000007388 */ /* 0x0001e80000000400 */
[----:B0-----:R-:W4:Y:S04]  /*1ed70*/  LDL.LU R48, [R1+0x21f4] ;  /* 0x0021f40001307983 */ /* 0x001f280000300800 */
[----:B--2---:R0:W-:Y:S04]  /*1ed80*/  STS.U16 [R0+0x600], R50 ;  /* 0x0006003200007388 */ /* 0x0041e80000000400 */
[----:B0-----:R-:W2:Y:S04]  /*1ed90*/  LDL.LU R50, [R1+0x21f0] ;  /* 0x0021f00001327983 */ /* 0x001ea80000300800 */
[----:B------:R0:W-:Y:S04]  /*1eda0*/  STS.U16 [R0+0x800], R52 ;  /* 0x0008003400007388 */ /* 0x0001e80000000400 */
[----:B------:R1:W-:Y:S04]  /*1edb0*/  STS.U16 [R0+0x840], R54 ;  /* 0x0008403600007388 */ /* 0x0003e80000000400 */
[----:B0-----:R-:W2:Y:S04]  /*1edc0*/  LDL.LU R52, [R1+0x21ec] ;  /* 0x0021ec0001347983 */ /* 0x001ea80000300800 */
[----:B-1----:R-:W2:Y:S04]  /*1edd0*/  LDL.LU R54, [R1+0x21e8] ;  /* 0x0021e80001367983 */ /* 0x002ea80000300800 */
[----:B---3--:R0:W-:Y:S04]  /*1ede0*/  STS.U16 [R0+0xa40], R56 ;  /* 0x000a403800007388 */ /* 0x0081e80000000400 */
[----:B----4-:R1:W-:Y:S04]  /*1edf0*/  STS.U16 [R0+0xa00], R58 ;  /* 0x000a003a00007388 */ /* 0x0103e80000000400 */
[----:B0-----:R-:W3:Y:S04]  /*1ee00*/  LDL.LU R56, [R1+0x21e4] ;  /* 0x0021e40001387983 */ /* 0x001ee80000300800 */
[----:B------:R0:W-:Y:S04]  /*1ee10*/  STS.U16 [R0+0xc00], R60 ;  /* 0x000c003c00007388 */ /* 0x0001e80000000400 */
[----:B-1----:R-:W4:Y:S04]  /*1ee20*/  LDL.LU R58, [R1+0x21e0] ;  /* 0x0021e000013a7983 */ /* 0x002f280000300800 */
[----:B------:R1:W-:Y:S04]  /*1ee30*/  STS.U16 [R0+0xc40], R3 ;  /* 0x000c400300007388 */ /* 0x0003e80000000400 */
[----:B0-----:R-:W2:Y:S04]  /*1ee40*/  LDL.LU R60, [R1+0x21dc] ;  /* 0x0021dc00013c7983 */ /* 0x001ea80000300800 */
[----:B-1----:R-:W2:Y:S04]  /*1ee50*/  LDL.LU R3, [R1+0x21d8] ;  /* 0x0021d80001037983 */ /* 0x002ea80000300800 */
[----:B------:R-:W-:Y:S04]  /*1ee60*/  STS.U16 [R0+0x1e00], R5 ;  /* 0x001e000500007388 */ /* 0x000fe80000000400 */
[----:B------:R-:W-:Y:S04]  /*1ee70*/  STS.U16 [R0+0x1e40], R4 ;  /* 0x001e400400007388 */ /* 0x000fe80000000400 */
[----:B--2---:R0:W-:Y:S04]  /*1ee80*/  STS.U16 [R0+0xe40], R3 ;  /* 0x000e400300007388 */ /* 0x0041e80000000400 */
[----:B0-----:R-:W2:Y:S04]  /*1ee90*/  LDL.LU R3, [R1+0x21d4] ;  /* 0x0021d40001037983 */ /* 0x001ea80000300800 */
[----:B------:R-:W3:Y:S04]  /*1eea0*/  LDL R4, [R1+0xe40] ;  /* 0x000e400001047983 */ /* 0x000ee80000100800 */
[----:B------:R-:W3:Y:S01]  /*1eeb0*/  LDL R5, [R1+0xe3c] ;  /* 0x000e3c0001057983 */ /* 0x000ee20000100800 */
[----:B--2---:R-:W-:-:S06]  /*1eec0*/  PRMT R3, RZ, 0x7610, R3 ;  /* 0x00007610ff037816 */ /* 0x004fcc0000000003 */
[----:B---3--:R-:W2:Y:S04]  /*1eed0*/  @!P0 LDG.E.U16 R3, [R4.64] ;  /* 0x0000000404038981 */ /* 0x008ea8000c1e1500 */
[----:B------:R-:W-:Y:S04]  /*1eee0*/  STS.U16 [R0+0xe00], R60 ;  /* 0x000e003c00007388 */ /* 0x000fe80000000400 */
[----:B----4-:R-:W-:Y:S04]  /*1eef0*/  STS.U16 [R0+0x1000], R58 ;  /* 0x0010003a00007388 */ /* 0x010fe80000000400 */
        /* <DEDUP_REMOVED lines=45> */
[----:B------:R-:W-:Y:S04]  /*1f1d0*/  STS.U16 [R31+0x80], R49 ;  /* 0x000080311f007388 */ /* 0x000fe80000000400 */
[----:B------:R-:W-:Y:S04]  /*1f1e0*/  STS.U16 [R31+0xc0], R51 ;  /* 0x0000c0331f007388 */ /* 0x000fe80000000400 */
[----:B------:R-:W-:Y:S04]  /*1f1f0*/  STS.U16 [R31+0x2c0], R53 ;  /* 0x0002c0351f007388 */ /* 0x000fe80000000400 */
[----:B------:R-:W-:Y:S04]  /*1f200*/  STS.U16 [R31+0x280], R55 ;  /* 0x000280371f007388 */ /* 0x000fe80000000400 */
[----:B------:R-:W-:Y:S04]  /*1f210*/  STS.U16 [R31+0x480], R57 ;  /* 0x000480391f007388 */ /* 0x000fe80000000400 */
[----:B------:R-:W-:Y:S04]  /*1f220*/  STS.U16 [R31+0x4c0], R59 ;  /* 0x0004c03b1f007388 */ /* 0x000fe80000000400 */
[----:B0-----:R-:W3:Y:S04]  /*1f230*/  LDL.LU R0, [R1+0x134c] ;  /* 0x00134c0001007983 */ /* 0x001ee80000300800 */
[----:B------:R0:W-:Y:S04]  /*1f240*/  STS.U16 [R31+0x6c0], R61 ;  /* 0x0006c03d1f007388 */ /* 0x0001e80000000400 */
[----:B0-----:R-:W4:Y:S04]  /*1f250*/  LDL.LU R31, [R1+0x21d0] ;  /* 0x0021d000011f7983 */ /* 0x001f280000300800 */
[----:B--2---:R0:W-:Y:S04]  /*1f260*/  STL [R1+0x20c], R3 ;  /* 0x00020c0301007387 */ /* 0x0041e80000100800 */
[----:B0-----:R-:W2:Y:S04]  /*1f270*/  LDL.LU R3, [R1+0x21cc] ;  /* 0x0021cc0001037983 */ /* 0x001ea80000300800 */
[----:B------:R-:W2:Y:S04]  /*1f280*/  LDL R4, [R1+0xe34] ;  /* 0x000e340001047983 */ /* 0x000ea80000100800 */
[----:B------:R-:W2:Y:S01]  /*1f290*/  LDL R5, [R1+0xe38] ;  /* 0x000e380001057983 */ /* 0x000ea20000100800 */
[----:B----4-:R-:W-:-:S02]  /*1f2a0*/  PRMT R31, RZ, 0x7610, R31 ;  /* 0x00007610ff1f7816 */ /* 0x010fc4000000001f */
[----:B--2---:R-:W-:-:S04]  /*1f2b0*/  @!P1 LOP3.LUT R5, R5, R4, RZ, 0x3c, !PT ;  /* 0x0000000405059212 */ /* 0x004fc800078e3cff */
[----:B------:R-:W-:-:S04]  /*1f2c0*/  @!P1 LOP3.LUT R4, R5, R4, RZ, 0x3c, !PT ;  /* 0x0000000405049212 */ /* 0x000fc800078e3cff */
[----:B------:R-:W-:-:S05]  /*1f2d0*/  @!P1 LOP3.LUT R5, R5, R4, RZ, 0x3c, !PT ;  /* 0x0000000405059212 */ /* 0x000fca00078e3cff */
[----:B------:R-:W2:Y:S04]  /*1f2e0*/  @!P1 LDG.E.U16 R31, [R4.64] ;  /* 0x00000004041f9981 */ /* 0x000ea8000c1e1500 */
[----:B--2---:R0:W-:Y:S04]  /*1f2f0*/  STL [R1+0x208], R31 ;  /* 0x0002081f01007387 */ /* 0x0041e80000100800 */
[----:B0-----:R-:W2:Y:S04]  /*1f300*/  LDL.LU R31, [R1+0x21c8] ;  /* 0x0021c800011f7983 */ /* 0x001ea80000300800 */
[----:B------:R-:W4:Y:S04]  /*1f310*/  LDL R4, [R1+0xe2c] ;  /* 0x000e2c0001047983 */ /* 0x000f280000100800 */
[----:B------:R-:W4:Y:S01]  /*1f320*/  LDL R5, [R1+0xe30] ;  /* 0x000e300001057983 */ /* 0x000f220000100800 */
[----:B------:R-:W-:-:S02]  /*1f330*/  PRMT R3, RZ, 0x7610, R3 ;  /* 0x00007610ff037816 */ /* 0x000fc40000000003 */
[----:B----4-:R-:W-:-:S04]  /*1f340*/  @!P0 LOP3.LUT R5, R5, R4, RZ, 0x3c, !PT ;  /* 0x0000000405058212 */ /* 0x010fc800078e3cff */
[----:B------:R-:W-:-:S04]  /*1f350*/  @!P0 LOP3.LUT R4, R5, R4, RZ, 0x3c, !PT ;  /* 0x0000000405048212 */ /* 0x000fc800078e3cff */
[----:B------:R-:W-:-:S05]  /*1f360*/  @!P0 LOP3.LUT R5, R5, R4, RZ, 0x3c, !PT ;  /* 0x0000000405058212 */ /* 0x000fca00078e3cff */
[----:B------:R-:W4:Y:S04]  /*1f370*/  @!P0 LDG.E.U16 R3, [R4.64] ;  /* 0x0000000404038981 */ /* 0x000f28000c1e1500 */
[----:B----4-:R0:W-:Y:S04]  /*1f380*/  STL [R1+0x204], R3 ;  /* 0x0002040301007387 */ /* 0x0101e80000100800 */
[----:B0-----:R-:W4:Y:S04]  /*1f390*/  LDL.LU R3, [R1+0x21c4] ;  /* 0x0021c40001037983 */ /* 0x001f280000300800 */
[----:B------:R-:W3:Y:S04]  /*1f3a0*/  LDL R4, [R1+0xe24] ;  /* 0x000e240001047983 */ /* 0x000ee80000100800 */
[----:B------:R-:W3:Y:S01]  /*1f3b0*/  LDL R5, [R1+0xe28] ;  /* 0x000e280001057983 */ /* 0x000ee20000100800 */
[----:B--2---:R-:W-:-:S02]  /*1f3c0*/  PRMT R31, RZ, 0x7610, R31 ;  /* 0x00007610ff1f7816 */ /* 0x004fc4000000001f */
[----:B---3--:R-:W-:-:S04]  /*1f3d0*/  @!P1 LOP3.LUT R5, R5, R4, RZ, 0x3c, !PT ;  /* 0x0000000405059212 */ /* 0x008fc800078e3cff */
[----:B------:R-:W-:-:S04]  /*1f3e0*/  @!P1 LOP3.LUT R4, R5, R4, RZ, 0x3c, !PT ;  /* 0x0000000405049212 */ /* 0x000fc800078e3cff */
[----:B------:R-:W-:-:S05]  /*1f3f0*/  @!P1 LOP3.LUT R5, R5, R4, RZ, 0x3c, !PT ;  /* 0x0000000405059212 */ /* 0x000fca00078e3cff */
[----:B------:R-:W2:Y:S04]  /*1f400*/  @!P1 LDG.E.U16 R31, [R4.64] ;  /* 0x00000004041f9981 */ /* 0x000ea8000c1e1500 */
[----:B--2---:R0:W-:Y:S04]  /*1f410*/  STL [R1+0x200], R31 ;  /* 0x0002001f01007387 */ /* 0x0041e80000100800 */
[----:B0-----:R-:W2:Y:S04]  /*1f420*/  LDL.LU R31, [R1+0x21c0] ;  /* 0x0021c000011f7983 */ /* 0x001ea80000300800 */
[----:B------:R-:W3:Y:S04]  /*1f430*/  LDL R4, [R1+0xdfc] ;  /* 0x000dfc0001047983 */ /* 0x000ee80000100800 */
[----:B------:R-:W3:Y:S01]  /*1f440*/  LDL R5, [R1+0xe00] ;  /* 0x000e000001057983 */ /* 0x000ee20000100800 */
[----:B----4-:R-:W-:-:S02]  /*1f450*/  PRMT R3, RZ, 0x7610, R3 ;  /* 0x00007610ff037816 */ /* 0x010fc40000000003 */
[----:B---3--:R-:W-:-:S04]  /*1f460*/  @!P0 LOP3.LUT R5, R5, R4, RZ, 0x3c, !PT ;  /* 0x0000000405058212 */ /* 0x008fc800078e3cff */
[----:B------:R-:W-:-:S04]  /*1f470*/  @!P0 LOP3.LUT R4, R5, R4, RZ, 0x3c, !PT ;  /* 0x0000000405048212 */ /* 0x000fc800078e3cff */
[----:B------:R-:W-:-:S05]  /*1f480*/  @!P0 LOP3.LUT R5, R5, R4, RZ, 0x3c, !PT ;  /* 0x0000000405058212 */ /* 0x000fca00078e3cff */
[----:B------:R-:W3:Y:S04]  /*1f490*/  @!P0 LDG.E.U16 R3, [R4.64] ;  /* 0x0000000404038981 */ /* 0x000ee8000c1e1500 */
[----:B---3--:R0:W-:Y:S04]  /*1f4a0*/  STL [R1+0x1fc], R3 ;  /* 0x0001fc0301007387 */ /* 0x0081e80000100800 */
[----:B0-----:R-:W3:Y:S04]  /*1f4b0*/  LDL.LU R3, [R1+0x21bc] ;  /* 0x0021bc0001037983 */ /* 0x001ee80000300800 */
[----:B------:R-:W4:Y:S04]  /*1f4c0*/  LDL R4, [R1+0xdf4] ;  /* 0x000df40001047983 */ /* 0x000f280000100800 */
[----:B------:R-:W4:Y:S01]  /*1f4d0*/  LDL R5, [R1+0xdf8] ;  /* 0x000df80001057983 */ /* 0x000f220000100800 */
[----:B--2---:R-:W-:-:S02]  /*1f4e0*/  PRMT R31, RZ, 0x7610, R31 ;  /* 0x00007610ff1f7816 */ /* 0x004fc4000000001f */
[----:B----4-:R-:W-:-:S04]  /*1f4f0*/  @!P1 LOP3.LUT R5, R5, R4, RZ, 0x3c, !PT ;  /* 0x0000000405059212 */ /* 0x010fc800078e3cff */
[----:B------:R-:W-:-:S04]  /*1f500*/  @!P1 LOP3.LUT R4, R5, R4, RZ, 0x3c, !PT ;  /* 0x0000000405049212 */ /* 0x000fc800078e3cff */
[----:B------:R-:W-:-:S05]  /*1f510*/  @!P1 LOP3.LUT R5, R5, R4, RZ, 0x3c, !PT ;  /* 0x0000000405059212 */ /* 0x000fca00078e3cff */
[----:B------:R-:W2:Y:S04]  /*1f520*/  @!P1 LDG.E.U16 R31, [R4.64] ;  /* 0x00000004041f9981 */ /* 0x000ea8000c1e1500 */
[----:B--2---:R0:W-:Y:S04]  /*1f530*/  STL [R1+0x1f8], R31 ;  /* 0x0001f81f01007387 */ /* 0x0041e80000100800 */
[----:B0-----:R-:W2:Y:S04]  /*1f540*/  LDL.LU R31, [R1+0x21b8] ;  /* 0x0021b800011f7983 */ /* 0x001ea80000300800 */
[----:B------:R-:W4:Y:S04]  /*1f550*/  LDL R4, [R1+0xdec] ;  /* 0x000dec0001047983 */ /* 0x000f280000100800 */
[----:B------:R-:W4:Y:S01]  /*1f560*/  LDL R5, [R1+0xdf0] ;  /* 0x000df00001057983 */ /* 0x000f220000100800 */
[----:B---3--:R-:W-:-:S02]  /*1f570*/  PRMT R3, RZ, 0x7610, R3 ;  /* 0x00007610ff037816 */ /* 0x008fc40000000003 */
[----:B----4-:R-:W-:-:S04]  /*1f580*/  @!P0 LOP3.LUT R5, R5, R4, RZ, 0x3c, !PT ;  /* 0x0000000405058212 */ /* 0x010fc800078e3cff */
        /* <DEDUP_REMOVED lines=202> */
[----:B0-----:R-:W3:Y:S01]  /*20230*/  LDL.LU R3, [R1+0x215c] ;  /* 0x00215c0001037983 */ /* 0x001ee20000300800 */
[----:B------:R-:W4:Y:S02]  /*20240*/  LDL R4, [R1+0xccc] ;  /* 0x000ccc0001047983 */ /* 0x000f240000100800 */
[----:B------:R-:W4:Y:S01]  /*20250*/  LDL R5, [R1+0xcd0] ;  /* 0x000cd00001057983 */ /* 0x000f220000100800 */
[----:B--2---:R-:W-:-:S02]  /*20260*/  PRMT R31, RZ, 0x7610, R31 ;  /* 0x00007610ff1f7816 */ /* 0x004fc4000000001f */
[----:B----4-:R-:W-:-:S04]  /*20270*/  @!P0 LOP3.LUT R5, R5, R4, RZ, 0x3c, !PT ;  /* 0x0000000405058212 */ /* 0x010fc800078e3cff */
[----:B------:R-:W-:-:S04]  /*20280*/  @!P0 LOP3.LUT R4, R5, R4, RZ, 0x3c, !PT ;  /* 0x0000000405048212 */ /* 0x000fc800078e3cff */
[----:B------:R-:W-:-:S05]  /*20290*/  @!P0 LOP3.LUT R5, R5, R4, RZ, 0x3c, !PT ;  /* 0x0000000405058212 */ /* 0x000fca00078e3cff */
[----:B------:R-:W2:Y:S04]  /*202a0*/  @!P0 LDG.E.U16 R31, [R4.64] ;  /* 0x00000004041f8981 */ /* 0x000ea8000c1e1500 */
[----:B--2---:R0:W-:Y:S04]  /*202b0*/  STL [R1+0x198], R31 ;  /* 0x0001981f01007387 */ /* 0x0041e80000100800 */
[----:B0-----:R-:W2:Y:S01]  /*202c0*/  LDL.LU R31, [R1+0x2158] ;  /* 0x00215800011f7983 */ /* 0x001ea20000300800 */
[----:B------:R-:W4:Y:S02]  /*202d0*/  LDL R4, [R1+0xcc4] ;  /* 0x000cc40001047983 */ /* 0x000f240000100800 */
        /* <DEDUP_REMOVED lines=446> */
[----:B------:R0:W2:Y:S04]  /*21ec0*/  @!P0 LDG.E.U16 R31, [R4.64] ;  /* 0x00000004041f8981 */ /* 0x0000a8000c1e1500 */
[----:B0-----:R-:W4:Y:S04]  /*21ed0*/  LDL R4, [R1+0xab4] ;  /* 0x000ab40001047983 */ /* 0x001f280000100800 */
[----:B------:R-:W4:Y:S01]  /*21ee0*/  LDL R5, [R1+0xab8] ;  /* 0x000ab80001057983 */ /* 0x000f220000100800 */
[----:B------:R-:W-:Y:S02]  /*21ef0*/  PRMT R30, RZ, 0x7610, R30 ;  /* 0x00007610ff1e7816 */ /* 0x000fe4000000001e */
[----:B----4-:R-:W-:-:S04]  /*21f00*/  @!P1 LOP3.LUT R5, R5, R4, RZ, 0x3c, !PT ;  /* 0x0000000405059212 */ /* 0x010fc800078e3cff */
[----:B------:R-:W-:-:S04]  /*21f10*/  @!P1 LOP3.LUT R4, R5, R4, RZ, 0x3c, !PT ;  /* 0x0000000405049212 */ /* 0x000fc800078e3cff */
[----:B------:R-:W-:-:S05]  /*21f20*/  @!P1 LOP3.LUT R5, R5, R4, RZ, 0x3c, !PT ;  /* 0x0000000405059212 */ /* 0x000fca00078e3cff */
[----:B------:R-:W4:Y:S04]  /*21f30*/  @!P1 LDG.E.U16 R30, [R4.64] ;  /* 0x00000004041e9981 */ /* 0x000f28000c1e1500 */
[----:B--2---:R0:W-:Y:S04]  /*21f40*/  STL [R1+0xc0], R31 ;  /* 0x0000c01f01007387 */ /* 0x0041e80000100800 */
[----:B0-----:R-:W2:Y:S04]  /*21f50*/  LDL R31, [R1+0xa80] ;  /* 0x000a8000011f7983 */ /* 0x001ea80000100800 */
[----:B----4-:R0:W-:Y:S04]  /*21f60*/  STL [R1+0xbc], R30 ;  /* 0x0000bc1e01007387 */ /* 0x0101e80000100800 */
[----:B0-----:R-:W4:Y:S01]  /*21f70*/  LDL.LU R30, [R1+0x2090] ;  /* 0x00209000011e7983 */ /* 0x001f220000300800 */
[----:B------:R-:W2:Y:S02]  /*21f80*/  LDL R4, [R1+0xaac] ;  /* 0x000aac0001047983 */ /* 0x000ea40000100800 */
[----:B------:R-:W2:Y:S01]  /*21f90*/  LDL R5, [R1+0xab0] ;  /* 0x000ab00001057983 */ /* 0x000ea20000100800 */
[----:B---3--:R-:W-:-:S02]  /*21fa0*/  PRMT R3, RZ, 0x7610, R3 ;  /* 0x00007610ff037816 */ /* 0x008fc40000000003 */
[----:B--2---:R-:W-:-:S04]  /*21fb0*/  @!P0 LOP3.LUT R5, R5, R4, RZ, 0x3c, !PT ;  /* 0x0000000405058212 */ /* 0x004fc800078e3cff */
[----:B------:R-:W-:-:S04]  /*21fc0*/  @!P0 LOP3.LUT R4, R5, R4, RZ, 0x3c, !PT ;  /* 0x0000000405048212 */ /* 0x000fc800078e3cff */
[----:B------:R-:W-:-:S05]  /*21fd0*/  @!P0 LOP3.LUT R5, R5, R4, RZ, 0x3c, !PT ;  /* 0x0000000405058212 */ /* 0x000fca00078e3cff */
[----:B------:R-:W2:Y:S04]  /*21fe0*/  @!P0 LDG.E.U16 R3, [R4.64] ;  /* 0x0000000404038981 */ /* 0x000ea8000c1e1500 */
[----:B--2---:R0:W-:Y:S04]  /*21ff0*/  STL [R1+0xb8], R3 ;  /* 0x0000b80301007387 */ /* 0x0041e80000100800 */
[----:B0-----:R-:W2:Y:S01]  /*22000*/  LDL.LU R3, [R1+0x208c] ;  /* 0x00208c0001037983 */ /* 0x001ea20000300800 */
[----:B------:R-:W3:Y:S02]  /*22010*/  LDL R4, [R1+0xaa4] ;  /* 0x000aa40001047983 */ /* 0x000ee40000100800 */
[----:B------:R-:W3:Y:S01]  /*22020*/  LDL R5, [R1+0xaa8] ;  /* 0x000aa80001057983 */ /* 0x000ee20000100800 */
[----:B----4-:R-:W-:-:S02]  /*22030*/  PRMT R30, RZ, 0x7610, R30 ;  /* 0x00007610ff1e7816 */ /* 0x010fc4000000001e */
[----:B---3--:R-:W-:-:S04]  /*22040*/  @!P1 LOP3.LUT R5, R5, R4, RZ, 0x3c, !PT ;  /* 0x0000000405059212 */ /* 0x008fc800078e3cff */
        /* <DEDUP_REMOVED lines=20> */
[----:B------:R-:W3:Y:S01]  /*22190*/  @!P1 LDG.E.U16 R30, [R4.64] ;  /* 0x00000004041e9981 */ /* 0x000ee2000c1e1500 */
[----:B--2---:R-:W-:-:S03]  /*221a0*/  PRMT R3, RZ, 0x7610, R3 ;  /* 0x00007610ff037816 */ /* 0x004fc60000000003 */
[----:B---3--:R0:W-:Y:S04]  /*221b0*/  STL [R1+0xac], R30 ;  /* 0x0000ac1e01007387 */ /* 0x0081e80000100800 */
[----:B0-----:R-:W2:Y:S01]  /*221c0*/  LDL.LU R30, [R1+0x2080] ;  /* 0x00208000011e7983 */ /* 0x001ea20000300800 */
[----:B------:R-:W3:Y:S02]  /*221d0*/  LDL R5, [R1+0xa7c] ;  /* 0x000a7c0001057983 */ /* 0x000ee40000100800 */
[----:B------:R-:W-:Y:S02]  /*221e0*/  @!P0 IMAD.MOV.U32 R4, RZ, RZ, R31 ;  /* 0x000000ffff048224 */ /* 0x000fe400078e001f */
[----:B------:R-:W4:Y:S04]  /*221f0*/  LDL R31, [R1+0xa48] ;  /* 0x000a4800011f7983 */ /* 0x000f280000100800 */
[----:B---3--:R-:W3:Y:S04]  /*22200*/  @!P0 LDG.E.U16 R3, [R4.64] ;  /* 0x0000000404038981 */ /* 0x008ee8000c1e1500 */
[----:B---3--:R0:W-:Y:S04]  /*22210*/  STL [R1+0xa8], R3 ;  /* 0x0000a80301007387 */ /* 0x0081e80000100800 */
[----:B0-----:R-:W3:Y:S01]  /*22220*/  LDL.LU R3, [R1+0x207c] ;  /* 0x00207c0001037983 */ /* 0x001ee20000300800 */
[----:B------:R-:W3:Y:S02]  /*22230*/  LDL R4, [R1+0xa74] ;  /* 0x000a740001047983 */ /* 0x000ee40000100800 */
[----:B------:R-:W3:Y:S01]  /*22240*/  LDL R5, [R1+0xa78] ;  /* 0x000a780001057983 */ /* 0x000ee20000100800 */
[----:B--2---:R-:W-:-:S02]  /*22250*/  PRMT R30, RZ, 0x7610, R30 ;  /* 0x00007610ff1e7816 */ /* 0x004fc4000000001e */
[----:B---3--:R-:W-:-:S04]  /*22260*/  @!P1 LOP3.LUT R5, R5, R4, RZ, 0x3c, !PT ;  /* 0x0000000405059212 */ /* 0x008fc800078e3cff */
[----:B------:R-:W-:-:S04]  /*22270*/  @!P1 LOP3.LUT R4, R5, R4, RZ, 0x3c, !PT ;  /* 0x0000000405049212 */ /* 0x000fc800078e3cff */
[----:B------:R-:W-:-:S05]  /*22280*/  @!P1 LOP3.LUT R5, R5, R4, RZ, 0x3c, !PT ;  /* 0x0000000405059212 */ /* 0x000fca00078e3cff */
[----:B------:R0:W2:Y:S04]  /*22290*/  @!P1 LDG.E.U16 R30, [R4.64] ;  /* 0x00000004041e9981 */ /* 0x0000a8000c1e1500 */
[----:B0-----:R-:W3:Y:S04]  /*222a0*/  LDL R4, [R1+0xa6c] ;  /* 0x000a6c0001047983 */ /* 0x001ee80000100800 */
[----:B------:R-:W3:Y:S01]  /*222b0*/  LDL R5, [R1+0xa70] ;  /* 0x000a700001057983 */ /* 0x000ee20000100800 */
[----:B------:R-:W-:Y:S02]  /*222c0*/  PRMT R29, RZ, 0x7610, R29 ;  /* 0x00007610ff1d7816 */ /* 0x000fe4000000001d */
[----:B---3--:R-:W-:-:S04]  /*222d0*/  @!P0 LOP3.LUT R5, R5, R4, RZ, 0x3c, !PT ;  /* 0x0000000405058212 */ /* 0x008fc800078e3cff */
[----:B------:R-:W-:-:S04]  /*222e0*/  @!P0 LOP3.LUT R4, R5, R4, RZ, 0x3c, !PT ;  /* 0x0000000405048212 */ /* 0x000fc800078e3cff */
[----:B------:R-:W-:Y:S01]  /*222f0*/  @!P0 LOP3.LUT R5, R5, R4, RZ, 0x3c, !PT ;  /* 0x0000000405058212 */ /* 0x000fe200078e3cff */
[----:B--2---:R0:W-:Y:S04]  /*22300*/  STL [R1+0xa4], R30 ;  /* 0x0000a41e01007387 */ /* 0x0041e80000100800 */
[----:B------:R1:W2:Y:S01]  /*22310*/  @!P0 LDG.E.U16 R29, [R4.64] ;  /* 0x00000004041d8981 */ /* 0x0002a2000c1e1500 */
[----:B------:R-:W-:-:S03]  /*22320*/  PRMT R2, RZ, 0x7610, R2 ;  /* 0x00007610ff027816 */ /* 0x000fc60000000002 */
[----:B0-----:R-:W3:Y:S04]  /*22330*/  LDL R30, [R1+0xa40] ;  /* 0x000a4000011e7983 */ /* 0x001ee80000100800 */
[----:B-1----:R-:W2:Y:S04]  /*22340*/  LDL R4, [R1+0xa64] ;  /* 0x000a640001047983 */ /* 0x002ea80000100800 */
[----:B------:R-:W2:Y:S02]  /*22350*/  LDL R5, [R1+0xa68] ;  /* 0x000a680001057983 */ /* 0x000ea40000100800 */
[----:B--2---:R-:W-:-:S04]  /*22360*/  @!P1 LOP3.LUT R5, R5, R4, RZ, 0x3c, !PT ;  /* 0x0000000405059212 */ /* 0x004fc800078e3cff */
[----:B------:R-:W-:-:S04]  /*22370*/  @!P1 LOP3.LUT R4, R5, R4, RZ, 0x3c, !PT ;  /* 0x0000000405049212 */ /* 0x000fc800078e3cff */
[----:B------:R-:W-:-:S05]  /*22380*/  @!P1 LOP3.LUT R5, R5, R4, RZ, 0x3c, !PT ;  /* 0x0000000405059212 */ /* 0x000fca00078e3cff */
[----:B------:R-:W2:Y:S04]  /*22390*/  @!P1 LDG.E.U16 R2, [R4.64] ;  /* 0x0000000404029981 */ /* 0x000ea8000c1e1500 */
[----:B------:R0:W-:Y:S04]  /*223a0*/  STL [R1+0xa0], R29 ;  /* 0x0000a01d01007387 */ /* 0x0001e80000100800 */
[----:B0-----:R-:W3:Y:S04]  /*223b0*/  LDL R29, [R1+0xa38] ;  /* 0x000a3800011d7983 */ /* 0x001ee80000100800 */
[----:B--2---:R0:W-:Y:S04]  /*223c0*/  STL [R1+0x9c], R2 ;  /* 0x00009c0201007387 */ /* 0x0041e80000100800 */
[----:B0-----:R-:W2:Y:S01]  /*223d0*/  LDL.LU R2, [R1+0x2078] ;  /* 0x0020780001027983 */ /* 0x001ea20000300800 */
[----:B------:R-:W2:Y:S02]  /*223e0*/  LDL R4, [R1+0xa4c] ;  /* 0x000a4c0001047983 */ /* 0x000ea40000100800 */
[----:B------:R-:W2:Y:S01]  /*223f0*/  LDL R5, [R1+0xa50] ;  /* 0x000a500001057983 */ /* 0x000ea20000100800 */
[----:B------:R-:W-:-:S02]  /*22400*/  PRMT R3, RZ, 0x7610, R3 ;  /* 0x00007610ff037816 */ /* 0x000fc40000000003 */
[----:B--2---:R-:W-:-:S04]  /*22410*/  @!P0 LOP3.LUT R5, R5, R4, RZ, 0x3c, !PT ;  /* 0x0000000405058212 */ /* 0x004fc800078e3cff */
[----:B------:R-:W-:-:S04]  /*22420*/  @!P0 LOP3.LUT R4, R5, R4, RZ, 0x3c, !PT ;  /* 0x0000000405048212 */ /* 0x000fc800078e3cff */
[----:B------:R-:W-:-:S05]  /*22430*/  @!P0 LOP3.LUT R5, R5, R4, RZ, 0x3c, !PT ;  /* 0x0000000405058212 */ /* 0x000fca00078e3cff */
[----:B------:R-:W2:Y:S01]  /*22440*/  @!P0 LDG.E.U16 R3, [R4.64] ;  /* 0x0000000404038981 */ /* 0x000ea2000c1e1500 */
[----:B------:R-:W-:-:S03]  /*22450*/  PRMT R27, RZ, 0x7610, R27 ;  /* 0x00007610ff1b7816 */ /* 0x000fc6000000001b */
[----:B--2---:R0:W-:Y:S04]  /*22460*/  STL [R1+0x98], R3 ;  /* 0x0000980301007387 */ /* 0x0041e80000100800 */
[----:B0-----:R-:W2:Y:S01]  /*22470*/  LDL.LU R3, [R1+0x2074] ;  /* 0x0020740001037983 */ /* 0x001ea20000300800 */
[----:B------:R-:W2:Y:S02]  /*22480*/  LDL R5, [R1+0xa44] ;  /* 0x000a440001057983 */ /* 0x000ea40000100800 */
[----:B----4-:R-:W-:Y:S01]  /*22490*/  @!P1 IMAD.MOV.U32 R4, RZ, RZ, R31 ;  /* 0x000000ffff049224 */ /* 0x010fe200078e001f */
[----:B------:R-:W-:Y:S01]  /*224a0*/  PRMT R26, RZ, 0x7610, R26 ;  /* 0x00007610ff1a7816 */ /* 0x000fe2000000001a */
[----:B------:R-:W4:Y:S04]  /*224b0*/  LDL R31, [R1+0xa0c] ;  /* 0x000a0c00011f7983 */ /* 0x000f280000100800 */
[----:B--2---:R0:W2:Y:S04]  /*224c0*/  @!P1 LDG.E.U16 R27, [R4.64] ;  /* 0x00000004041b9981 */ /* 0x0040a8000c1e1500 */
[----:B0-----:R-:W4:Y:S01]  /*224d0*/  LDL R5, [R1+0xa3c] ;  /* 0x000a3c0001057983 */ /* 0x001f220000100800 */
[----:B---3--:R-:W-:-:S03]  /*224e0*/  @!P0 IMAD.MOV.U32 R4, RZ, RZ, R30 ;  /* 0x000000ffff048224 */ /* 0x008fc600078e001e */
[----:B--2---:R0:W-:Y:S01]  /*224f0*/  STL [R1+0x94], R27 ;  /* 0x0000941b01007387 */ /* 0x0041e20000100800 */
[----:B------:R-:W-:Y:S01]  /*22500*/  PRMT R11, RZ, 0x7610, R11 ;  /* 0x00007610ff0b7816 */ /* 0x000fe2000000000b */
[----:B------:R-:W2:Y:S02]  /*22510*/  LDL R30, [R1+0xa04] ;  /* 0x000a0400011e7983 */ /* 0x000ea40000100800 */
[----:B----4-:R1:W3:Y:S04]  /*22520*/  @!P0 LDG.E.U16 R26, [R4.64] ;  /* 0x00000004041a8981 */ /* 0x0102e8000c1e1500 */
[----:B0-----:R-:W4:Y:S04]  /*22530*/  LDL R27, [R1+0xa10] ;  /* 0x000a1000011b7983 */ /* 0x001f280000100800 */
[----:B-1----:R-:W2:Y:S01]  /*22540*/  LDL R5, [R1+0xa34] ;  /* 0x000a340001057983 */ /* 0x002ea20000100800 */
[----:B------:R-:W-:-:S03]  /*22550*/  @!P1 IMAD.MOV.U32 R4, RZ, RZ, R29 ;  /* 0x000000ffff049224 */ /* 0x000fc600078e001d */
[----:B---3--:R0:W-:Y:S01]  /*22560*/  STL [R1+0x90], R26 ;  /* 0x0000901a01007387 */ /* 0x0081e20000100800 */
[----:B------:R-:W-:Y:S01]  /*22570*/  PRMT R3, RZ, 0x7610, R3 ;  /* 0x00007610ff037816 */ /* 0x000fe20000000003 */
[----:B------:R-:W3:Y:S02]  /*22580*/  LDL R29, [R1+0x9fc] ;  /* 0x0009fc00011d7983 */ /* 0x000ee40000100800 */
[----:B--2---:R1:W2:Y:S04]  /*22590*/  @!P1 LDG.E.U16 R11, [R4.64] ;  /* 0x00000004040b9981 */ /* 0x0042a8000c1e1500 */
[----:B0-----:R-:W2:Y:S04]  /*225a0*/  LDL R26, [R1+0xa08] ;  /* 0x000a0800011a7983 */ /* 0x001ea80000100800 */
        /* <DEDUP_REMOVED lines=15> */
[----:B------:R-:W-:Y:S02]  /*226a0*/  @!P1 LOP3.LUT R5, R5, R4, RZ, 0x3c, !PT ;  /* 0x0000000405059212 */ /* 0x000fe400078e3cff */
[----:B------:R-:W-:-:S03]  /*226b0*/  PRMT R3, RZ, 0x7610, R3 ;  /* 0x00007610ff037816 */ /* 0x000fc60000000003 */
[----:B------:R4:W2:Y:S02]  /*226c0*/  @!P1 LDG.E.U16 R2, [R4.64] ;  /* 0x0000000404029981 */ /* 0x0008a4000c1e1500 */
[----:B----4-:R-:W-:Y:S02]  /*226d0*/  @!P0 IMAD.MOV.U32 R4, RZ, RZ, R27 ;  /* 0x000000ffff048224 */ /* 0x010fe400078e001b */
[----:B------:R-:W-:-:S05]  /*226e0*/  @!P0 IMAD.MOV.U32 R5, RZ, RZ, R31 ;  /* 0x000000ffff058224 */ /* 0x000fca00078e001f */
[----:B------:R-:W4:Y:S04]  /*226f0*/  @!P0 LDG.E.U16 R3, [R4.64] ;  /* 0x0000000404038981 */ /* 0x000f28000c1e1500 */
[----:B--2---:R0:W-:Y:S04]  /*22700*/  STL [R1+0x84], R2 ;  /* 0x0000840201007387 */ /* 0x0041e80000100800 */
[----:B0-----:R-:W2:Y:S01]  /*22710*/  LDL.LU R2, [R1+0x206c] ;  /* 0x00206c0001027983 */ /* 0x001ea20000300800 */
[----:B------:R-:W3:Y:S02]  /*22720*/  LDL R31, [R1+0x9ec] ;  /* 0x0009ec00011f7983 */ /* 0x000ee40000100800 */
[----:B------:R-:W3:Y:S01]  /*22730*/  LDL R27, [R1+0x9f0] ;  /* 0x0009f000011b7983 */ /* 0x000ee20000100800 */
[----:B----4-:R0:W-:Y:S04]  /*22740*/  STL [R1+0x80], R3 ;  /* 0x0000800301007387 */ /* 0x0101e80000100800 */
[----:B0-----:R-:W4:Y:S01]  /*22750*/  LDL.LU R3, [R1+0x2068] ;  /* 0x0020680001037983 */ /* 0x001f220000300800 */
[----:B------:R-:W-:-:S02]  /*22760*/  @!P1 IMAD.MOV.U32 R4, RZ, RZ, R26 ;  /* 0x000000ffff049224 */ /* 0x000fc400078e001a */
[----:B------:R-:W-:Y:S02]  /*22770*/  @!P1 IMAD.MOV.U32 R5, RZ, RZ, R30 ;  /* 0x000000ffff059224 */ /* 0x000fe400078e001e */
[----:B------:R-:W3:Y:S01]  /*22780*/  LDL R26, [R1+0x9e8] ;  /* 0x0009e800011a7983 */ /* 0x000ee20000100800 */
[----:B------:R-:W3:Y:S01]  /*22790*/  LDL R30, [R1+0x9e4] ;  /* 0x0009e400011e7983 */ /* 0x000ee20000100800 */
[----:B--2---:R-:W-:-:S06]  /*227a0*/  PRMT R2, RZ, 0x7610, R2 ;  /* 0x00007610ff027816 */ /* 0x004fcc0000000002 */
[----:B------:R3:W2:Y:S01]  /*227b0*/  @!P1 LDG.E.U16 R2, [R4.64] ;  /* 0x0000000404029981 */ /* 0x0006a2000c1e1500 */
[----:B----4-:R-:W-:Y:S01]  /*227c0*/  PRMT R3, RZ, 0x7610, R3 ;  /* 0x00007610ff037816 */ /* 0x010fe20000000003 */
[----:B---3--:R-:W-:Y:S02]  /*227d0*/  @!P0 IMAD.MOV.U32 R4, RZ, RZ, R11 ;  /* 0x000000ffff048224 */ /* 0x008fe400078e000b */
[----:B------:R-:W-:-:S05]  /*227e0*/  @!P0 IMAD.MOV.U32 R5, RZ, RZ, R29 ;  /* 0x000000ffff058224 */ /* 0x000fca00078e001d */
[----:B------:R-:W3:Y:S04]  /*227f0*/  @!P0 LDG.E.U16 R3, [R4.64] ;  /* 0x0000000404038981 */ /* 0x000ee8000c1e1500 */
[----:B--2---:R0:W-:Y:S04]  /*22800*/  STL [R1+0x7c], R2 ;  /* 0x00007c0201007387 */ /* 0x0041e80000100800 */
[----:B0-----:R-:W2:Y:S01]  /*22810*/  LDL.LU R2, [R1+0x2064] ;  /* 0x0020640001027983 */ /* 0x001ea20000300800 */
[----:B------:R-:W4:Y:S02]  /*22820*/  LDL R29, [R1+0x9cc] ;  /* 0x0009cc00011d7983 */ /* 0x000f240000100800 */
[----:B------:R-:W2:Y:S01]  /*22830*/  LDL R11, [R1+0x9d0] ;  /* 0x0009d000010b7983 */ /* 0x000ea20000100800 */
[----:B---3--:R0:W-:Y:S04]  /*22840*/  STL [R1+0x78], R3 ;  /* 0x0000780301007387 */ /* 0x0081e80000100800 */
[----:B0-----:R-:W3:Y:S01]  /*22850*/  LDL.LU R3, [R1+0x2060] ;  /* 0x0020600001037983 */ /* 0x001ee20000300800 */
[----:B------:R-:W2:Y:S02]  /*22860*/  LDL R4, [R1+0x9f4] ;  /* 0x0009f40001047983 */ /* 0x000ea40000100800 */
[----:B------:R-:W2:Y:S01]  /*22870*/  LDL R5, [R1+0x9f8] ;  /* 0x0009f80001057983 */ /* 0x000ea20000100800 */
[----:B------:R-:W-:-:S02]  /*22880*/  PRMT R28, RZ, 0x7610, R28 ;  /* 0x00007610ff1c7816 */ /* 0x000fc4000000001c */
[----:B--2---:R-:W-:-:S04]  /*22890*/  @!P1 LOP3.LUT R5, R5, R4, RZ, 0x3c, !PT ;  /* 0x0000000405059212 */ /* 0x004fc800078e3cff */
[----:B------:R-:W-:-:S04]  /*228a0*/  @!P1 LOP3.LUT R4, R5, R4, RZ, 0x3c, !PT ;  /* 0x0000000405049212 */ /* 0x000fc800078e3cff */
[----:B------:R-:W-:Y:S02]  /*228b0*/  @!P1 LOP3.LUT R5, R5, R4, RZ, 0x3c, !PT ;  /* 0x0000000405059212 */ /* 0x000fe400078e3cff */
[----:B---3--:R-:W-:-:S03]  /*228c0*/  PRMT R3, RZ, 0x7610, R3 ;  /* 0x00007610ff037816 */ /* 0x008fc60000000003 */
[----:B------:R0:W2:Y:S02]  /*228d0*/  @!P1 LDG.E.U16 R28, [R4.64] ;  /* 0x00000004041c9981 */ /* 0x0000a4000c1e1500 */
[----:B0-----:R-:W-:Y:S02]  /*228e0*/  @!P0 IMAD.MOV.U32 R4, RZ, RZ, R27 ;  /* 0x000000ffff048224 */ /* 0x001fe400078e001b */
[----:B------:R-:W-:-:S05]  /*228f0*/  @!P0 IMAD.MOV.U32 R5, RZ, RZ, R31 ;  /* 0x000000ffff058224 */ /* 0x000fca00078e001f */
[----:B------:R-:W3:Y:S04]  /*22900*/  @!P0 LDG.E.U16 R3, [R4.64] ;  /* 0x0000000404038981 */ /* 0x000ee8000c1e1500 */
[----:B--2---:R0:W-:Y:S01]  /*22910*/  STL [R1+0x74], R28 ;  /* 0x0000741c01007387 */ /* 0x0041e20000100800 */
[----:B------:R-:W2:Y:S02]  /*22920*/  LDL R31, [R1+0x9bc] ;  /* 0x0009bc00011f7983 */ /* 0x000ea40000100800 */
[----:B------:R-:W2:Y:S01]  /*22930*/  LDL R27, [R1+0x9c0] ;  /* 0x0009c000011b7983 */ /* 0x000ea20000100800 */
[----:B0-----:R-:W2:Y:S04]  /*22940*/  LDL R28, [R1+0x9c8] ;  /* 0x0009c800011c7983 */ /* 0x001ea80000100800 */
[----:B---3--:R0:W-:Y:S04]  /*22950*/  STL [R1+0x70], R3 ;  /* 0x0000700301007387 */ /* 0x0081e80000100800 */
[----:B0-----:R-:W3:Y:S01]  /*22960*/  LDL.LU R3, [R1+0x205c] ;  /* 0x00205c0001037983 */ /* 0x001ee20000300800 */
[----:B------:R-:W-:Y:S01]  /*22970*/  PRMT R2, RZ, 0x7610, R2 ;  /* 0x00007610ff027816 */ /* 0x000fe20000000002 */
[----:B------:R-:W-:-:S02]  /*22980*/  @!P1 IMAD.MOV.U32 R4, RZ, RZ, R26 ;  /* 0x000000ffff049224 */ /* 0x000fc400078e001a */
[----:B------:R-:W-:Y:S01]  /*22990*/  @!P1 IMAD.MOV.U32 R5, RZ, RZ, R30 ;  /* 0x000000ffff059224 */ /* 0x000fe200078e001e */
[----:B------:R-:W2:Y:S04]  /*229a0*/  LDL R26, [R1+0x9b8] ;  /* 0x0009b800011a7983 */ /* 0x000ea80000100800 */
[----:B------:R-:W2:Y:S04]  /*229b0*/  LDL R30, [R1+0x9b4] ;  /* 0x0009b400011e7983 */ /* 0x000ea80000100800 */
[----:B------:R0:W2:Y:S02]  /*229c0*/  @!P1 LDG.E.U16 R2, [R4.64] ;  /* 0x0000000404029981 */ /* 0x0000a4000c1e1500 */
[----:B0-----:R-:W-:-:S02]  /*229d0*/  @!P0 IMAD.MOV.U32 R4, RZ, RZ, R11 ;  /* 0x000000ffff048224 */ /* 0x001fc400078e000b */
[----:B----4-:R-:W-:Y:S01]  /*229e0*/  @!P0 IMAD.MOV.U32 R5, RZ, RZ, R29 ;  /* 0x000000ffff058224 */ /* 0x010fe200078e001d */
[----:B---3--:R-:W-:-:S06]  /*229f0*/  PRMT R3, RZ, 0x7610, R3 ;  /* 0x00007610ff037816 */ /* 0x008fcc0000000003 */
[----:B------:R-:W3:Y:S04]  /*22a00*/  @!P0 LDG.E.U16 R3, [R4.64] ;  /* 0x0000000404038981 */ /* 0x000ee8000c1e1500 */
[----:B--2---:R0:W-:Y:S04]  /*22a10*/  STL [R1+0x6c], R2 ;  /* 0x00006c0201007387 */ /* 0x0041e80000100800 */
[----:B0-----:R-:W2:Y:S01]  /*22a20*/  LDL.LU R2, [R1+0x2058] ;  /* 0x0020580001027983 */ /* 0x001ea20000300800 */
[----:B------:R-:W4:Y:S02]  /*22a30*/  LDL R29, [R1+0x9ac] ;  /* 0x0009ac00011d7983 */ /* 0x000f240000100800 */
[----:B------:R-:W4:Y:S01]  /*22a40*/  LDL R11, [R1+0x9b0] ;  /* 0x0009b000010b7983 */ /* 0x000f220000100800 */
[----:B---3--:R0:W-:Y:S04]  /*22a50*/  STL [R1+0x68], R3 ;  /* 0x0000680301007387 */ /* 0x0081e80000100800 */
[----:B0-----:R-:W3:Y:S01]  /*22a60*/  LDL.LU R3, [R1+0x2054] ;  /* 0x0020540001037983 */ /* 0x001ee20000300800 */
[----:B------:R-:W4:Y:S01]  /*22a70*/  LDL R5, [R1+0x9c4] ;  /* 0x0009c40001057983 */ /* 0x000f220000100800 */
[----:B--2---:R-:W-:Y:S01]  /*22a80*/  PRMT R2, RZ, 0x7610, R2 ;  /* 0x00007610ff027816 */ /* 0x004fe20000000002 */
[----:B------:R-:W-:-:S02]  /*22a90*/  @!P1 IMAD.MOV.U32 R4, RZ, RZ, R28 ;  /* 0x000000ffff049224 */ /* 0x000fc400078e001c */
[----:B------:R-:W2:Y:S01]  /*22aa0*/  LDL R28, [R1+0x9a8] ;  /* 0x0009a800011c7983 */ /* 0x000ea20000100800 */
[----:B---3--:R-:W-:-:S03]  /*22ab0*/  PRMT R3, RZ, 0x7610, R3 ;  /* 0x00007610ff037816 */ /* 0x008fc60000000003 */
[----:B----4-:R0:W3:Y:S02]  /*22ac0*/  @!P1 LDG.E.U16 R2, [R4.64] ;  /* 0x0000000404029981 */ /* 0x0100e4000c1e1500 */
[----:B0-----:R-:W-:Y:S02]  /*22ad0*/  @!P0 IMAD.MOV.U32 R4, RZ, RZ, R27 ;  /* 0x000000ffff048224 */ /* 0x001fe400078e001b */
[----:B------:R-:W-:-:S05]  /*22ae0*/  @!P0 IMAD.MOV.U32 R5, RZ, RZ, R31 ;  /* 0x000000ffff058224 */ /* 0x000fca00078e001f */
[----:B------:R-:W4:Y:S04]  /*22af0*/  @!P0 LDG.E.U16 R3, [R4.64] ;  /* 0x0000000404038981 */ /* 0x000f28000c1e1500 */
[----:B---3--:R0:W-:Y:S04]  /*22b00*/  STL [R1+0x64], R2 ;  /* 0x0000640201007387 */ /* 0x0081e80000100800 */
[----:B0-----:R-:W3:Y:S01]  /*22b10*/  LDL.LU R2, [R1+0x2050] ;  /* 0x0020500001027983 */ /* 0x001ee20000300800 */
[----:B------:R-:W2:Y:S02]  /*22b20*/  LDL R31, [R1+0x98c] ;  /* 0x00098c00011f7983 */ /* 0x000ea40000100800 */
[----:B------:R-:W2:Y:S01]  /*22b30*/  LDL R27, [R1+0x990] ;  /* 0x00099000011b7983 */ /* 0x000ea20000100800 */
[----:B----4-:R0:W-:Y:S04]  /*22b40*/  STL [R1+0x60], R3 ;  /* 0x0000600301007387 */ /* 0x0101e80000100800 */
[----:B0-----:R-:W4:Y:S01]  /*22b50*/  LDL.LU R3, [R1+0x204c] ;  /* 0x00204c0001037983 */ /* 0x001f220000300800 */
[----:B------:R-:W-:-:S02]  /*22b60*/  @!P1 IMAD.MOV.U32 R4, RZ, RZ, R26 ;  /* 0x000000ffff049224 */ /* 0x000fc400078e001a */
[----:B------:R-:W-:Y:S02]  /*22b70*/  @!P1 IMAD.MOV.U32 R5, RZ, RZ, R30 ;  /* 0x000000ffff059224 */ /* 0x000fe400078e001e */
[----:B------:R-:W2:Y:S01]  /*22b80*/  LDL R26, [R1+0x988] ;  /* 0x00098800011a7983 */ /* 0x000ea20000100800 */
[----:B------:R-:W2:Y:S01]  /*22b90*/  LDL R30, [R1+0x984] ;  /* 0x00098400011e7983 */ /* 0x000ea20000100800 */
[----:B---3--:R-:W-:-:S06]  /*22ba0*/  PRMT R2, RZ, 0x7610, R2 ;  /* 0x00007610ff027816 */ /* 0x008fcc0000000002 */
[----:B------:R0:W3:Y:S01]  /*22bb0*/  @!P1 LDG.E.U16 R2, [R4.64] ;  /* 0x0000000404029981 */ /* 0x0000e2000c1e1500 */
[----:B----4-:R-:W-:Y:S01]  /*22bc0*/  PRMT R3, RZ, 0x7610, R3 ;  /* 0x00007610ff037816 */ /* 0x010fe20000000003 */
[----:B0-----:R-:W-:Y:S02]  /*22bd0*/  @!P0 IMAD.MOV.U32 R4, RZ, RZ, R11 ;  /* 0x000000ffff048224 */ /* 0x001fe400078e000b */
[----:B------:R-:W-:-:S05]  /*22be0*/  @!P0 IMAD.MOV.U32 R5, RZ, RZ, R29 ;  /* 0x000000ffff058224 */ /* 0x000fca00078e001d */
[----:B------:R-:W4:Y:S04]  /*22bf0*/  @!P0 LDG.E.U16 R3, [R4.64] ;  /* 0x0000000404038981 */ /* 0x000f28000c1e1500 */
[----:B---3--:R0:W-:Y:S04]  /*22c00*/  STL [R1+0x5c], R2 ;  /* 0x00005c0201007387 */ /* 0x0081e80000100800 */
[----:B0-----:R-:W3:Y:S01]  /*22c10*/  LDL.LU R2, [R1+0x2048] ;  /* 0x0020480001027983 */ /* 0x001ee20000300800 */
[----:B------:R-:W3:Y:S02]  /*22c20*/  LDL R29, [R1+0x97c] ;  /* 0x00097c00011d7983 */ /* 0x000ee40000100800 */
[----:B------:R-:W3:Y:S01]  /*22c30*/  LDL R11, [R1+0x980] ;  /* 0x00098000010b7983 */ /* 0x000ee20000100800 */
[----:B----4-:R0:W-:Y:S04]  /*22c40*/  STL [R1+0x58], R3 ;  /* 0x0000580301007387 */ /* 0x0101e80000100800 */
[----:B0-----:R-:W4:Y:S01]  /*22c50*/  LDL.LU R3, [R1+0x2044] ;  /* 0x0020440001037983 */ /* 0x001f220000300800 */
[----:B------:R-:W3:Y:S01]  /*22c60*/  LDL R5, [R1+0x9a4] ;  /* 0x0009a40001057983 */ /* 0x000ee20000100800 */
[----:B------:R-:W-:Y:S01]  /*22c70*/  PRMT R7, RZ, 0x7610, R7 ;  /* 0x00007610ff077816 */ /* 0x000fe20000000007 */
[----:B--2---:R-:W-:Y:S01]  /*22c80*/  @!P1 IMAD.MOV.U32 R4, RZ, RZ, R28 ;  /* 0x000000ffff049224 */ /* 0x004fe200078e001c */
[----:B------:R-:W-:-:S02]  /*22c90*/  PRMT R14, RZ, 0x7610, R14 ;  /* 0x00007610ff0e7816 */ /* 0x000fc4000000000e */
[----:B------:R-:W-:Y:S01]  /*22ca0*/  PRMT R8, RZ, 0x7610, R8 ;  /* 0x00007610ff087816 */ /* 0x000fe20000000008 */
[----:B------:R-:W2:Y:S04]  /*22cb0*/  LDL R28, [R1+0x974] ;  /* 0x00097400011c7983 */ /* 0x000ea80000100800 */
[----:B---3--:R0:W3:Y:S02]  /*22cc0*/  @!P1 LDG.E.U16 R7, [R4.64] ;  /* 0x0000000404079981 */ /* 0x0080e4000c1e1500 */
[----:B0-----:R-:W-:Y:S02]  /*22cd0*/  @!P0 IMAD.MOV.U32 R4, RZ, RZ, R27 ;  /* 0x000000ffff048224 */ /* 0x001fe400078e001b */
[----:B------:R-:W-:-:S05]  /*22ce0*/  @!P0 IMAD.MOV.U32 R5, RZ, RZ, R31 ;  /* 0x000000ffff058224 */ /* 0x000fca00078e001f */
[----:B------:R0:W2:Y:S02]  /*22cf0*/  @!P0 LDG.E.U16 R14, [R4.64] ;  /* 0x00000004040e8981 */ /* 0x0000a4000c1e1500 */
[----:B0-----:R-:W-:Y:S02]  /*22d00*/  @!P1 IMAD.MOV.U32 R4, RZ, RZ, R26 ;  /* 0x000000ffff049224 */ /* 0x001fe400078e001a */
[----:B------:R-:W-:-:S05]  /*22d10*/  @!P1 IMAD.MOV.U32 R5, RZ, RZ, R30 ;  /* 0x000000ffff059224 */ /* 0x000fca00078e001e */
[----:B------:R-:W4:Y:S04]  /*22d20*/  @!P1 LDG.E.U16 R8, [R4.64] ;  /* 0x0000000404089981 */ /* 0x000f28000c1e1500 */
[----:B---3--:R0:W-:Y:S01]  /*22d30*/  STL [R1+0x54], R7 ;  /* 0x0000540701007387 */ /* 0x0081e20000100800 */
[----:B------:R-:W3:Y:S03]  /*22d40*/  LDL R27, [R1+0x96c] ;  /* 0x00096c00011b7983 */ /* 0x000ee60000100800 */
[----:B0-----:R-:W3:Y:S04]  /*22d50*/  LDL R7, [R1+0x978] ;  /* 0x0009780001077983 */ /* 0x001ee80000100800 */
[----:B--2---:R0:W-:Y:S01]  /*22d60*/  STL [R1+0x50], R14 ;  /* 0x0000500e01007387 */ /* 0x0041e20000100800 */
[----:B------:R-:W2:Y:S03]  /*22d70*/  LDL R26, [R1+0x964] ;  /* 0x00096400011a7983 */ /* 0x000ea60000100800 */
[----:B0-----:R-:W2:Y:S04]  /*22d80*/  LDL R14, [R1+0x970] ;  /* 0x00097000010e7983 */ /* 0x001ea80000100800 */
[----:B----4-:R0:W-:Y:S04]  /*22d90*/  STL [R1+0x4c], R8 ;  /* 0x00004c0801007387 */ /* 0x0101e80000100800 */
[----:B0-----:R-:W4:Y:S01]  /*22da0*/  LDL R8, [R1+0x968] ;  /* 0x0009680001087983 */ /* 0x001f220000100800 */
[----:B------:R-:W-:Y:S01]  /*22db0*/  PRMT R10, RZ, 0x7610, R10 ;  /* 0x00007610ff0a7816 */ /* 0x000fe2000000000a */
[----:B------:R-:W-:-:S02]  /*22dc0*/  @!P0 IMAD.MOV.U32 R4, RZ, RZ, R11 ;  /* 0x000000ffff048224 */ /* 0x000fc400078e000b */
[----:B------:R-:W-:Y:S01]  /*22dd0*/  @!P0 IMAD.MOV.U32 R5, RZ, RZ, R29 ;  /* 0x000000ffff058224 */ /* 0x000fe200078e001d */
[----:B------:R-:W-:Y:S02]  /*22de0*/  PRMT R6, RZ, 0x7610, R6 ;  /* 0x00007610ff067816 */ /* 0x000fe40000000006 */
[----:B------:R-:W-:Y:S02]  /*22df0*/  PRMT R13, RZ, 0x7610, R13 ;  /* 0x00007610ff0d7816 */ /* 0x000fe4000000000d */
[----:B------:R-:W-:Y:S01]  /*22e00*/  PRMT R9, RZ, 0x7610, R9 ;  /* 0x00007610ff097816 */ /* 0x000fe20000000009 */
[----:B------:R-:W4:Y:S04]  /*22e10*/  LDL R11, [R1+0x94c] ;  /* 0x00094c00010b7983 */ /* 0x000f280000100800 */
[----:B------:R0:W4:Y:S02]  /*22e20*/  @!P0 LDG.E.U16 R10, [R4.64] ;  /* 0x00000004040a8981 */ /* 0x000124000c1e1500 */
[----:B0-----:R-:W-:-:S02]  /*22e30*/  @!P1 IMAD.MOV.U32 R5, RZ, RZ, R28 ;  /* 0x000000ffff059224 */ /* 0x001fc400078e001c */
[----:B---3--:R-:W-:-:S05]  /*22e40*/  @!P1 IMAD.MOV.U32 R4, RZ, RZ, R7 ;  /* 0x000000ffff049224 */ /* 0x008fca00078e0007 */
[----:B------:R0:W3:Y:S02]  /*22e50*/  @!P1 LDG.E.U16 R6, [R4.64] ;  /* 0x0000000404069981 */ /* 0x0000e4000c1e1500 */
[----:B0-----:R-:W-:Y:S02]  /*22e60*/  @!P0 IMAD.MOV.U32 R5, RZ, RZ, R27 ;  /* 0x000000ffff058224 */ /* 0x001fe400078e001b */
[----:B--2---:R-:W-:-:S05]  /*22e70*/  @!P0 IMAD.MOV.U32 R4, RZ, RZ, R14 ;  /* 0x000000ffff048224 */ /* 0x004fca00078e000e */
[----:B------:R0:W2:Y:S02]  /*22e80*/  @!P0 LDG.E.U16 R13, [R4.64] ;  /* 0x00000004040d8981 */ /* 0x0000a4000c1e1500 */
[----:B0-----:R-:W-:Y:S02]  /*22e90*/  @!P1 IMAD.MOV.U32 R5, RZ, RZ, R26 ;  /* 0x000000ffff059224 */ /* 0x001fe400078e001a */
[----:B----4-:R-:W-:-:S05]  /*22ea0*/  @!P1 IMAD.MOV.U32 R4, RZ, RZ, R8 ;  /* 0x000000ffff049224 */ /* 0x010fca00078e0008 */
[----:B------:R-:W4:Y:S04]  /*22eb0*/  @!P1 LDG.E.U16 R9, [R4.64] ;  /* 0x0000000404099981 */ /* 0x000f28000c1e1500 */
[----:B------:R0:W-:Y:S01]  /*22ec0*/  STL [R1+0x48], R10 ;  /* 0x0000480a01007387 */ /* 0x0001e20000100800 */
[----:B------:R-:W4:Y:S03]  /*22ed0*/  LDL R7, [R1+0x944] ;  /* 0x0009440001077983 */ /* 0x000f260000100800 */
[----:B0-----:R-:W4:Y:S04]  /*22ee0*/  LDL R10, [R1+0x950] ;  /* 0x00095000010a7983 */ /* 0x001f280000100800 */
        /* <DEDUP_REMOVED lines=11> */
[----:B------:R-:W4:Y:S04]  /*22fa0*/  LDL R10, [R1+0x930] ;  /* 0x00093000010a7983 */ /* 0x000f280000100800 */
[----:B------:R-:W4:Y:S04]  /*22fb0*/  LDL R11, [R1+0x92c] ;  /* 0x00092c00010b7983 */ /* 0x000f280000100800 */
[----:B------:R0:W4:Y:S02]  /*22fc0*/  @!P0 LDG.E.U16 R25, [R4.64] ;  /* 0x0000000404198981 */ /* 0x000124000c1e1500 */
[----:B0-----:R-:W-:-:S02]  /*22fd0*/  @!P1 IMAD.MOV.U32 R5, RZ, RZ, R7 ;  /* 0x000000ffff059224 */ /* 0x001fc400078e0007 */
[----:B------:R-:W4:Y:S01]  /*22fe0*/  LDL R7, [R1+0x924] ;  /* 0x0009240001077983 */ /* 0x000f220000100800 */
[----:B------:R-:W-:Y:S02]  /*22ff0*/  PRMT R24, RZ, 0x7610, R24 ;  /* 0x00007610ff187816 */ /* 0x000fe40000000018 */
[----:B------:R-:W-:Y:S01]  /*23000*/  PRMT R23, RZ, 0x7610, R23 ;  /* 0x00007610ff177816 */ /* 0x000fe20000000017 */
[----:B---3--:R-:W-:Y:S02]  /*23010*/  @!P1 IMAD.MOV.U32 R4, RZ, RZ, R6 ;  /* 0x000000ffff049224 */ /* 0x008fe400078e0006 */
[----:B------:R-:W3:Y:S04]  /*23020*/  LDL R6, [R1+0x928] ;  /* 0x0009280001067983 */ /* 0x000ee80000100800 */
[----:B------:R0:W3:Y:S02]  /*23030*/  @!P1 LDG.E.U16 R24, [R4.64] ;  /* 0x0000000404189981 */ /* 0x0000e4000c1e1500 */
[----:B0-----:R-:W-:-:S02]  /*23040*/  @!P0 IMAD.MOV.U32 R5, RZ, RZ, R14 ;  /* 0x000000ffff058224 */ /* 0x001fc400078e000e */
[----:B------:R-:W3:Y:S01]  /*23050*/  LDL R14, [R1+0x90c] ;  /* 0x00090c00010e7983 */ /* 0x000ee20000100800 */
[----:B--2---:R-:W-:Y:S02]  /*23060*/  @!P0 IMAD.MOV.U32 R4, RZ, RZ, R13 ;  /* 0x000000ffff048224 */ /* 0x004fe400078e000d */
[----:B------:R-:W2:Y:S03]  /*23070*/  LDL R13, [R1+0x910] ;  /* 0x00091000010d7983 */ /* 0x000ea60000100800 */
[----:B------:R0:W2:Y:S02]  /*23080*/  @!P0 LDG.E.U16 R23, [R4.64] ;  /* 0x0000000404178981 */ /* 0x0000a4000c1e1500 */
[----:B0-----:R-:W-:Y:S02]  /*23090*/  @!P1 IMAD.MOV.U32 R4, RZ, RZ, R8 ;  /* 0x000000ffff049224 */ /* 0x001fe400078e0008 */
[----:B----4-:R-:W-:Y:S01]  /*230a0*/  @!P1 IMAD.MOV.U32 R5, RZ, RZ, R9 ;  /* 0x000000ffff059224 */ /* 0x010fe200078e0009 */
[----:B------:R-:W4:Y:S04]  /*230b0*/  LDL R8, [R1+0x908] ;  /* 0x0009080001087983 */ /* 0x000f280000100800 */
[----:B------:R-:W4:Y:S01]  /*230c0*/  LDL R9, [R1+0x904] ;  /* 0x0009040001097983 */ /* 0x000f220000100800 */
[----:B------:R-:W-:-:S02]  /*230d0*/  PRMT R22, RZ, 0x7610, R22 ;  /* 0x00007610ff167816 */ /* 0x000fc40000000016 */
[----:B------:R-:W-:-:S04]  /*230e0*/  PRMT R21, RZ, 0x7610, R21 ;  /* 0x00007610ff157816 */ /* 0x000fc80000000015 */
[----:B------:R0:W4:Y:S02]  /*230f0*/  @!P1 LDG.E.U16 R22, [R4.64] ;  /* 0x0000000404169981 */ /* 0x000124000c1e1500 */
[----:B0-----:R-:W-:Y:S02]  /*23100*/  @!P0 IMAD.MOV.U32 R4, RZ, RZ, R10 ;  /* 0x000000ffff048224 */ /* 0x001fe400078e000a */
        /* <DEDUP_REMOVED lines=12> */
[----:B--2---:R-:W-:Y:S01]  /*231d0*/  @!P0 IMAD.MOV.U32 R4, RZ, RZ, R13 ;  /* 0x000000ffff048224 */ /* 0x004fe200078e000d */
[----:B------:R-:W2:Y:S04]  /*231e0*/  LDL R14, [R1+0x8ec] ;  /* 0x0008ec00010e7983 */ /* 0x000ea80000100800 */
[----:B------:R-:W2:Y:S04]  /*231f0*/  LDL R13, [R1+0x8f0] ;  /* 0x0008f000010d7983 */ /* 0x000ea80000100800 */
[----:B------:R4:W2:Y:S01]  /*23200*/  @!P0 LDG.E.U16 R19, [R4.64] ;  /* 0x0000000404138981 */ /* 0x0008a2000c1e1500 */
[----:B------:R-:W-:Y:S02]  /*23210*/  STL [R1+0x38], R25 ;  /* 0x0000381901007387 */ /* 0x000fe40000100800 */
[----:B----4-:R-:W-:-:S02]  /*23220*/  @!P1 IMAD.MOV.U32 R4, RZ, RZ, R8 ;  /* 0x000000ffff049224 */ /* 0x010fc400078e0008 */
[----:B------:R-:W-:Y:S01]  /*23230*/  @!P1 IMAD.MOV.U32 R5, RZ, RZ, R9 ;  /* 0x000000ffff059224 */ /* 0x000fe200078e0009 */
[----:B------:R-:W4:Y:S04]  /*23240*/  LDL R8, [R1+0x8e8] ;  /* 0x0008e80001087983 */ /* 0x000f280000100800 */
[----:B------:R-:W4:Y:S01]  /*23250*/  LDL R9, [R1+0x8e4] ;  /* 0x0008e40001097983 */ /* 0x000f220000100800 */
[----:B------:R-:W-:Y:S02]  /*23260*/  PRMT R18, RZ, 0x7610, R18 ;  /* 0x00007610ff127816 */ /* 0x000fe40000000012 */
[----:B------:R-:W-:-:S04]  /*23270*/  PRMT R17, RZ, 0x7610, R17 ;  /* 0x00007610ff117816 */ /* 0x000fc80000000011 */
[----:B------:R0:W4:Y:S01]  /*23280*/  @!P1 LDG.E.U16 R18, [R4.64] ;  /* 0x0000000404129981 */ /* 0x000122000c1e1500 */
[----:B------:R-:W-:Y:S01]  /*23290*/  PRMT R15, RZ, 0x7610, R15 ;  /* 0x00007610ff0f7816 */ /* 0x000fe2000000000f */
[----:B0-----:R-:W-:Y:S02]  /*232a0*/  @!P0 IMAD.MOV.U32 R4, RZ, RZ, R10 ;  /* 0x000000ffff048224 */ /* 0x001fe400078e000a */
[----:B------:R-:W-:-:S05]  /*232b0*/  @!P0 IMAD.MOV.U32 R5, RZ, RZ, R11 ;  /* 0x000000ffff058224 */ /* 0x000fca00078e000b */
[----:B------:R0:W4:Y:S02]  /*232c0*/  @!P0 LDG.E.U16 R17, [R4.64] ;  /* 0x0000000404118981 */ /* 0x000124000c1e1500 */
[----:B0-----:R-:W-:Y:S01]  /*232d0*/  @!P1 IMAD.MOV.U32 R5, RZ, RZ, R7 ;  /* 0x000000ffff059224 */ /* 0x001fe200078e0007 */
[----:B------:R-:W-:Y:S02]  /*232e0*/  PRMT R12, RZ, 0x7610, R12 ;  /* 0x00007610ff0c7816 */ /* 0x000fe4000000000c */
[----:B------:R-:W-:Y:S01]  /*232f0*/  PRMT R3, RZ, 0x7610, R3 ;  /* 0x00007610ff037816 */ /* 0x000fe20000000003 */
[----:B------:R-:W-:Y:S01]  /*23300*/  STL [R1+0x34], R24 ;  /* 0x0000341801007387 */ /* 0x000fe20000100800 */
[----:B------:R-:W4:Y:S02]  /*23310*/  LDL R11, [R1+0x8cc] ;  /* 0x0008cc00010b7983 */ /* 0x000f240000100800 */
[----:B------:R-:W4:Y:S02]  /*23320*/  LDL R10, [R1+0x8d0] ;  /* 0x0008d000010a7983 */ /* 0x000f240000100800 */
[----:B------:R-:W-:Y:S01]  /*23330*/  STL [R1+0x30], R23 ;  /* 0x0000301701007387 */ /* 0x000fe20000100800 */
[----:B------:R-:W4:Y:S01]  /*23340*/  LDL R7, [R1+0x8c4] ;  /* 0x0008c40001077983 */ /* 0x000f220000100800 */
[----:B---3--:R-:W-:-:S03]  /*23350*/  @!P1 IMAD.MOV.U32 R4, RZ, RZ, R6 ;  /* 0x000000ffff049224 */ /* 0x008fc600078e0006 */
[----:B------:R-:W3:Y:S04]  /*23360*/  LDL R6, [R1+0x8c8] ;  /* 0x0008c80001067983 */ /* 0x000ee80000100800 */
[----:B------:R2:W3:Y:S02]  /*23370*/  @!P1 LDG.E.U16 R15, [R4.64] ;  /* 0x00000004040f9981 */ /* 0x0004e4000c1e1500 */
[----:B--2---:R-:W-:Y:S02]  /*23380*/  @!P0 IMAD.MOV.U32 R5, RZ, RZ, R14 ;  /* 0x000000ffff058224 */ /* 0x004fe400078e000e */
[----:B------:R-:W-:-:S05]  /*23390*/  @!P0 IMAD.MOV.U32 R4, RZ, RZ, R13 ;  /* 0x000000ffff048224 */ /* 0x000fca00078e000d */
[----:B------:R4:W2:Y:S02]  /*233a0*/  @!P0 LDG.E.U16 R12, [R4.64] ;  /* 0x00000004040c8981 */ /* 0x0008a4000c1e1500 */
[----:B----4-:R-:W-:Y:S02]  /*233b0*/  @!P1 IMAD.MOV.U32 R4, RZ, RZ, R8 ;  /* 0x000000ffff049224 */ /* 0x010fe400078e0008 */
[----:B------:R-:W-:-:S05]  /*233c0*/  @!P1 IMAD.MOV.U32 R5, RZ, RZ, R9 ;  /* 0x000000ffff059224 */ /* 0x000fca00078e0009 */
[----:B------:R0:W4:Y:S04]  /*233d0*/  @!P1 LDG.E.U16 R3, [R4.64] ;  /* 0x0000000404039981 */ /* 0x000128000c1e1500 */
[----:B------:R-:W-:Y:S01]  /*233e0*/  STL [R1+0x2c], R22 ;  /* 0x00002c1601007387 */ /* 0x000fe20000100800 */
[----:B------:R-:W-:Y:S01]  /*233f0*/  PRMT R16, RZ, 0x7610, R16 ;  /* 0x00007610ff107816 */ /* 0x000fe20000000010 */
[----:B0-----:R-:W-:Y:S02]  /*23400*/  @!P0 IMAD.MOV.U32 R5, RZ, RZ, R11 ;  /* 0x000000ffff058224 */ /* 0x001fe400078e000b */
[----:B------:R-:W-:-:S05]  /*23410*/  @!P0 IMAD.MOV.U32 R4, RZ, RZ, R10 ;  /* 0x000000ffff048224 */ /* 0x000fca00078e000a */
[----:B------:R0:W2:Y:S02]  /*23420*/  @!P0 LDG.E.U16 R16, [R4.64] ;  /* 0x0000000404108981 */ /* 0x0000a4000c1e1500 */
[----:B0-----:R-:W-:Y:S02]  /*23430*/  @!P1 IMAD.MOV.U32 R5, RZ, RZ, R7 ;  /* 0x000000ffff059224 */ /* 0x001fe400078e0007 */
[----:B---3--:R0:W-:Y:S01]  /*23440*/  STL [R1+0x14], R15 ;  /* 0x0000140f01007387 */ /* 0x0081e20000100800 */
[----:B------:R-:W3:Y:S03]  /*23450*/  LDL R14, [R1+0x8c0] ;  /* 0x0008c000010e7983 */ /* 0x000ee60000100800 */
[----:B0-----:R-:W3:Y:S01]  /*23460*/  LDL R15, [R1+0x8bc] ;  /* 0x0008bc00010f7983 */ /* 0x001ee20000100800 */
[----:B------:R-:W-:Y:S02]  /*23470*/  STL [R1+0x28], R21 ;  /* 0x0000281501007387 */ /* 0x000fe40000100800 */
[----:B------:R-:W3:Y:S02]  /*23480*/  LDL R9, [R1+0x8b4] ;  /* 0x0008b40001097983 */ /* 0x000ee40000100800 */
[----:B------:R-:W3:Y:S01]  /*23490*/  LDL R8, [R1+0x8b8] ;  /* 0x0008b80001087983 */ /* 0x000ee20000100800 */
[----:B------:R-:W-:Y:S01]  /*234a0*/  STL [R1+0x24], R20 ;  /* 0x0000241401007387 */ /* 0x000fe20000100800 */
[----:B------:R-:W-:-:S03]  /*234b0*/  @!P1 IMAD.MOV.U32 R4, RZ, RZ, R6 ;  /* 0x000000ffff049224 */ /* 0x000fc600078e0006 */
[----:B----4-:R0:W-:Y:S01]  /*234c0*/  STL [R1+0x1fcc], R3 ;  /* 0x001fcc0301007387 */ /* 0x0101e20000100800 */
[----:B------:R-:W-:Y:S02]  /*234d0*/  PRMT R2, RZ, 0x7610, R2 ;  /* 0x00007610ff027816 */ /* 0x000fe40000000002 */
[----:B------:R-:W-:Y:S01]  /*234e0*/  PRMT R60, RZ, 0x7610, R60 ;  /* 0x00007610ff3c7816 */ /* 0x000fe2000000003c */
[----:B------:R-:W4:Y:S01]  /*234f0*/  LDL R13, [R1+0x8ac] ;  /* 0x0008ac00010d7983 */ /* 0x000f220000100800 */
[----:B------:R-:W4:Y:S01]  /*23500*/  LDL R11, [R1+0x8b0] ;  /* 0x0008b000010b7983 */ /* 0x000f220000100800 */
[----:B0-----:R-:W-:-:S06]  /*23510*/  PRMT R3, RZ, 0x7610, R3 ;  /* 0x00007610ff037816 */ /* 0x001fcc0000000003 */
[----:B------:R3:W4:Y:S04]  /*23520*/  @!P1 LDG.E.U16 R3, [R4.64] ;  /* 0x0000000404039981 */ /* 0x000728000c1e1500 */
[----:B------:R-:W-:Y:S01]  /*23530*/  STL [R1+0x20], R19 ;  /* 0x0000201301007387 */ /* 0x000fe20000100800 */
[----:B--2---:R0:W-:Y:S02]  /*23540*/  STL [R1+0x10], R12 ;  /* 0x0000100c01007387 */ /* 0x0041e40000100800 */
[----:B------:R-:W2:Y:S01]  /*23550*/  LDL R10, [R1+0x8a8] ;  /* 0x0008a800010a7983 */ /* 0x000ea20000100800 */
[----:B0-----:R-:W2:Y:S01]  /*23560*/  LDL R12, [R1+0x8a4] ;  /* 0x0008a400010c7983 */ /* 0x001ea20000100800 */
[----:B------:R-:W-:Y:S02]  /*23570*/  STL [R1+0x1c], R18 ;  /* 0x00001c1201007387 */ /* 0x000fe40000100800 */
[----:B------:R-:W2:Y:S02]  /*23580*/  LDL R7, [R1+0x88c] ;  /* 0x00088c0001077983 */ /* 0x000ea40000100800 */
[----:B------:R-:W2:Y:S02]  /*23590*/  LDL R6, [R1+0x890] ;  /* 0x0008900001067983 */ /* 0x000ea40000100800 */
[----:B---3--:R-:W-:Y:S01]  /*235a0*/  @!P0 IMAD.MOV.U32 R4, RZ, RZ, R14 ;  /* 0x000000ffff048224 */ /* 0x008fe200078e000e */
[----:B------:R-:W-:-:S05]  /*235b0*/  @!P0 MOV R5, R15 ;  /* 0x0000000f00058202 */ /* 0x000fca0000000f00 */
[----:B------:R0:W3:Y:S02]  /*235c0*/  @!P0 LDG.E.U16 R2, [R4.64] ;  /* 0x0000000404028981 */ /* 0x0000e4000c1e1500 */
[----:B0-----:R-:W-:Y:S02]  /*235d0*/  @!P1 IMAD.MOV.U32 R4, RZ, RZ, R8 ;  /* 0x000000ffff049224 */ /* 0x001fe400078e0008 */
[----:B------:R-:W-:-:S05]  /*235e0*/  @!P1 IMAD.MOV.U32 R5, RZ, RZ, R9 ;  /* 0x000000ffff059224 */ /* 0x000fca00078e0009 */
[----:B------:R0:W3:Y:S04]  /*235f0*/  @!P1 LDG.E.U16 R60, [R4.64] ;  /* 0x00000004043c9981 */ /* 0x0000e8000c1e1500 */
[----:B----4-:R-:W-:Y:S01]  /*23600*/  STL [R1+0x1ff8], R3 ;  /* 0x001ff80301007387 */ /* 0x010fe20000100800 */
[----:B------:R-:W-:Y:S02]  /*23610*/  STL [R1+0x18], R17 ;  /* 0x0000181101007387 */ /* 0x000fe40000100800 */
[----:B------:R-:W4:Y:S02]  /*23620*/  LDL R15, [R1+0x884] ;  /* 0x00088400010f7983 */ /* 0x000f240000100800 */
[----:B------:R-:W4:Y:S01]  /*23630*/  LDL R14, [R1+0x888] ;  /* 0x00088800010e7983 */ /* 0x000f220000100800 */
[----:B------:R-:W-:Y:S01]  /*23640*/  PRMT R58, RZ, 0x7610, R58 ;  /* 0x00007610ff3a7816 */ /* 0x000fe2000000003a */
[----:B0-----:R-:W-:-:S02]  /*23650*/  @!P0 IMAD.MOV.U32 R4, RZ, RZ, R11 ;  /* 0x000000ffff048224 */ /* 0x001fc400078e000b */
[----:B------:R-:W-:Y:S01]  /*23660*/  @!P0 IMAD.MOV.U32 R5, RZ, RZ, R13 ;  /* 0x000000ffff058224 */ /* 0x000fe200078e000d */
[----:B------:R-:W-:-:S04]  /*23670*/  PRMT R56, RZ, 0x7610, R56 ;  /* 0x00007610ff387816 */ /* 0x000fc80000000038 */
[----:B------:R2:W4:Y:S02]  /*23680*/  @!P0 LDG.E.U16 R58, [R4.64] ;  /* 0x00000004043a8981 */ /* 0x000524000c1e1500 */
[----:B--2---:R-:W-:Y:S02]  /*23690*/  @!P1 IMAD.MOV.U32 R4, RZ, RZ, R10 ;  /* 0x000000ffff049224 */ /* 0x004fe400078e000a */
[----:B------:R-:W-:-:S05]  /*236a0*/  @!P1 IMAD.MOV.U32 R5, RZ, RZ, R12 ;  /* 0x000000ffff059224 */ /* 0x000fca00078e000c */
[----:B------:R0:W2:Y:S01]  /*236b0*/  @!P1 LDG.E.U16 R56, [R4.64] ;  /* 0x0000000404389981 */ /* 0x0000a2000c1e1500 */
[----:B------:R-:W-:Y:S01]  /*236c0*/  PRMT R54, RZ, 0x7610, R54 ;  /* 0x00007610ff367816 */ /* 0x000fe20000000036 */
[----:B0-----:R-:W-:Y:S02]  /*236d0*/  @!P0 IMAD.MOV.U32 R4, RZ, RZ, R6 ;  /* 0x000000ffff048224 */ /* 0x001fe400078e0006 */
[----:B------:R-:W-:-:S05]  /*236e0*/  @!P0 IMAD.MOV.U32 R5, RZ, RZ, R7 ;  /* 0x000000ffff058224 */ /* 0x000fca00078e0007 */
[----:B------:R4:W2:Y:S01]  /*236f0*/  @!P0 LDG.E.U16 R54, [R4.64] ;  /* 0x0000000404368981 */ /* 0x0008a2000c1e1500 */
[----:B------:R-:W-:-:S03]  /*23700*/  PRMT R52, RZ, 0x7610, R52 ;  /* 0x00007610ff347816 */ /* 0x000fc60000000034 */
[----:B---3--:R0:W-:Y:S01]  /*23710*/  STL [R1+0x1fd0], R2 ;  /* 0x001fd00201007387 */ /* 0x0081e20000100800 */
[----:B------:R-:W3:Y:S02]  /*23720*/  LDL R9, [R1+0x87c] ;  /* 0x00087c0001097983 */ /* 0x000ee40000100800 */
[----:B------:R-:W3:Y:S01]  /*23730*/  LDL R8, [R1+0x880] ;  /* 0x0008800001087983 */ /* 0x000ee20000100800 */
[----:B------:R-:W-:Y:S01]  /*23740*/  STL [R1+0x1fd4], R60 ;  /* 0x001fd43c01007387 */ /* 0x000fe20000100800 */
[----:B------:R-:W3:Y:S03]  /*23750*/  LDL R11, [R1+0x874] ;  /* 0x00087400010b7983 */ /* 0x000ee60000100800 */
[----:B0-----:R-:W3:Y:S01]  /*23760*/  LDL R2, [R1+0x878] ;  /* 0x0008780001027983 */ /* 0x001ee20000100800 */
[----:B----4-:R-:W-:Y:S02]  /*23770*/  @!P1 IMAD.MOV.U32 R5, RZ, RZ, R15 ;  /* 0x000000ffff059224 */ /* 0x010fe400078e000f */
[----:B------:R-:W-:-:S05]  /*23780*/  @!P1 IMAD.MOV.U32 R4, RZ, RZ, R14 ;  /* 0x000000ffff049224 */ /* 0x000fca00078e000e */
[----:B------:R3:W4:Y:S01]  /*23790*/  @!P1 LDG.E.U16 R52, [R4.64] ;  /* 0x0000000404349981 */ /* 0x000722000c1e1500 */
[----:B------:R-:W-:Y:S02]  /*237a0*/  PRMT R50, RZ, 0x7610, R50 ;  /* 0x00007610ff327816 */ /* 0x000fe40000000032 */
[----:B------:R-:W-:Y:S01]  /*237b0*/  PRMT R48, RZ, 0x7610, R48 ;  /* 0x00007610ff307816 */ /* 0x000fe20000000030 */
[----:B------:R-:W-:Y:S01]  /*237c0*/  STL [R1+0x1fd8], R58 ;  /* 0x001fd83a01007387 */ /* 0x000fe20000100800 */
[----:B------:R-:W4:Y:S02]  /*237d0*/  LDL R10, [R1+0x86c] ;  /* 0x00086c00010a7983 */ /* 0x000f240000100800 */
[----:B------:R-:W4:Y:S02]  /*237e0*/  LDL R3, [R1+0x870] ;  /* 0x0008700001037983 */ /* 0x000f240000100800 */
[----:B------:R-:W4:Y:S01]  /*237f0*/  LDL R12, [R1+0x868] ;  /* 0x00086800010c7983 */ /* 0x000f220000100800 */
[----:B--2---:R-:W-:Y:S01]  /*23800*/  STL [R1+0x1fdc], R56 ;  /* 0x001fdc3801007387 */ /* 0x004fe20000100800 */
[----:B------:R0:W-:Y:S02]  /*23810*/  STL [R1+0x8], R16 ;  /* 0x0000081001007387 */ /* 0x0001e40000100800 */
[----:B------:R-:W2:Y:S02]  /*23820*/  LDL R13, [R1+0x864] ;  /* 0x00086400010d7983 */ /* 0x000ea40000100800 */
[----:B------:R-:W2:Y:S01]  /*23830*/  LDL R7, [R1+0x84c] ;  /* 0x00084c0001077983 */ /* 0x000ea20000100800 */
[----:B------:R-:W2:Y:S04]  /*23840*/  LDL R6, [R1+0x850] ;  /* 0x0008500001067983 */ /* 0x000ea80000100800 */
[----:B------:R-:W-:Y:S01]  /*23850*/  STL [R1+0x1ffc], R54 ;  /* 0x001ffc3601007387 */ /* 0x000fe20000100800 */
[----:B------:R-:W2:Y:S02]  /*23860*/  LDL R15, [R1+0x844] ;  /* 0x00084400010f7983 */ /* 0x000ea40000100800 */
[----:B------:R-:W2:Y:S02]  /*23870*/  LDL R14, [R1+0x848] ;  /* 0x00084800010e7983 */ /* 0x000ea40000100800 */
[----:B---3--:R-:W-:-:S02]  /*23880*/  @!P0 IMAD.MOV.U32 R5, RZ, RZ, R9 ;  /* 0x000000ffff058224 */ /* 0x008fc400078e0009 */
[----:B------:R-:W-:-:S05]  /*23890*/  @!P0 IMAD.MOV.U32 R4, RZ, RZ, R8 ;  /* 0x000000ffff048224 */ /* 0x000fca00078e0008 */
[----:B------:R1:W3:Y:S02]  /*238a0*/  @!P0 LDG.E.U16 R50, [R4.64] ;  /* 0x0000000404328981 */ /* 0x0002e4000c1e1500 */
[----:B-1----:R-:W-:Y:S02]  /*238b0*/  @!P1 IMAD.MOV.U32 R5, RZ, RZ, R11 ;  /* 0x000000ffff059224 */ /* 0x002fe400078e000b */
[----:B------:R-:W-:-:S05]  /*238c0*/  @!P1 IMAD.MOV.U32 R4, RZ, RZ, R2 ;  /* 0x000000ffff049224 */ /* 0x000fca00078e0002 */
[----:B------:R1:W3:Y:S04]  /*238d0*/  @!P1 LDG.E.U16 R48, [R4.64] ;  /* 0x0000000404309981 */ /* 0x0002e8000c1e1500 */
[----:B----4-:R-:W-:Y:S01]  /*238e0*/  STL [R1+0x2000], R52 ;  /* 0x0020003401007387 */ /* 0x010fe20000100800 */
[----:B------:R-:W4:Y:S02]  /*238f0*/  LDL R9, [R1+0x83c] ;  /* 0x00083c0001097983 */ /* 0x000f240000100800 */
[----:B------:R-:W4:Y:S01]  /*23900*/  LDL R8, [R1+0x840] ;  /* 0x0008400001087983 */ /* 0x000f220000100800 */
[----:B------:R-:W-:Y:S01]  /*23910*/  PRMT R46, RZ, 0x7610, R46 ;  /* 0x00007610ff2e7816 */ /* 0x000fe2000000002e */
[----:B-1----:R-:W-:Y:S02]  /*23920*/  @!P0 IMAD.MOV.U32 R5, RZ, RZ, R10 ;  /* 0x000000ffff058224 */ /* 0x002fe400078e000a */
[----:B------:R-:W-:Y:S01]  /*23930*/  @!P0 IMAD.MOV.U32 R4, RZ, RZ, R3 ;  /* 0x000000ffff048224 */ /* 0x000fe200078e0003 */
[----:B------:R-:W-:-:S04]  /*23940*/  PRMT R44, RZ, 0x7610, R44 ;  /* 0x00007610ff2c7816 */ /* 0x000fc8000000002c */
[----:B------:R1:W4:Y:S01]  /*23950*/  @!P0 LDG.E.U16 R46, [R4.64] ;  /* 0x00000004042e8981 */ /* 0x000322000c1e1500 */
[----:B------:R-:W-:Y:S01]  /*23960*/  PRMT R42, RZ, 0x7610, R42 ;  /* 0x00007610ff2a7816 */ /* 0x000fe2000000002a */
[----:B-1----:R-:W-:Y:S02]  /*23970*/  @!P1 IMAD.MOV.U32 R4, RZ, RZ, R12 ;  /* 0x000000ffff049224 */ /* 0x002fe400078e000c */
[----:B--2---:R-:W-:-:S05]  /*23980*/  @!P1 IMAD.MOV.U32 R5, RZ, RZ, R13 ;  /* 0x000000ffff059224 */ /* 0x004fca00078e000d */
[----:B------:R1:W2:Y:S02]  /*23990*/  @!P1 LDG.E.U16 R44, [R4.64] ;  /* 0x00000004042c9981 */ /* 0x0002a4000c1e1500 */
[----:B-1----:R-:W-:Y:S02]  /*239a0*/  @!P0 IMAD.MOV.U32 R4, RZ, RZ, R6 ;  /* 0x000000ffff048224 */ /* 0x002fe400078e0006 */
[----:B------:R-:W-:-:S05]  /*239b0*/  @!P0 IMAD.MOV.U32 R5, RZ, RZ, R7 ;  /* 0x000000ffff058224 */ /* 0x000fca00078e0007 */
[----:B------:R1:W2:Y:S01]  /*239c0*/  @!P0 LDG.E.U16 R42, [R4.64] ;  /* 0x00000004042a8981 */ /* 0x0002a2000c1e1500 */
[----:B------:R-:W-:Y:S01]  /*239d0*/  PRMT R40, RZ, 0x7610, R40 ;  /* 0x00007610ff287816 */ /* 0x000fe20000000028 */
[----:B-1----:R-:W-:Y:S02]  /*239e0*/  @!P1 IMAD.MOV.U32 R4, RZ, RZ, R14 ;  /* 0x000000ffff049224 */ /* 0x002fe400078e000e */
[----:B------:R-:W-:-:S05]  /*239f0*/  @!P1 IMAD.MOV.U32 R5, RZ, RZ, R15 ;  /* 0x000000ffff059224 */ /* 0x000fca00078e000f */
[----:B------:R4:W2:Y:S01]  /*23a00*/  @!P1 LDG.E.U16 R40, [R4.64] ;  /* 0x0000000404289981 */ /* 0x0008a2000c1e1500 */
[----:B------:R-:W-:-:S03]  /*23a10*/  PRMT R38, RZ, 0x7610, R38 ;  /* 0x00007610ff267816 */ /* 0x000fc60000000026 */
[----:B---3--:R-:W-:Y:S01]  /*23a20*/  STL [R1+0x1fe0], R50 ;  /* 0x001fe03201007387 */ /* 0x008fe20000100800 */
[----:B------:R-:W3:Y:S02]  /*23a30*/  LDL R11, [R1+0x834] ;  /* 0x00083400010b7983 */ /* 0x000ee40000100800 */
[----:B------:R-:W3:Y:S01]  /*23a40*/  LDL R2, [R1+0x838] ;  /* 0x0008380001027983 */ /* 0x000ee20000100800 */
[----:B------:R-:W-:Y:S01]  /*23a50*/  STL [R1+0x1fe4], R48 ;  /* 0x001fe43001007387 */ /* 0x000fe20000100800 */
[----:B------:R-:W3:Y:S02]  /*23a60*/  LDL R10, [R1+0x82c] ;  /* 0x00082c00010a7983 */ /* 0x000ee40000100800 */
[----:B------:R-:W3:Y:S02]  /*23a70*/  LDL R3, [R1+0x830] ;  /* 0x0008300001037983 */ /* 0x000ee40000100800 */
[----:B----4-:R-:W-:Y:S02]  /*23a80*/  @!P0 IMAD.MOV.U32 R5, RZ, RZ, R9 ;  /* 0x000000ffff058224 */ /* 0x010fe400078e0009 */
[----:B------:R-:W-:-:S05]  /*23a90*/  @!P0 IMAD.MOV.U32 R4, RZ, RZ, R8 ;  /* 0x000000ffff048224 */ /* 0x000fca00078e0008 */
[----:B------:R3:W4:Y:S01]  /*23aa0*/  @!P0 LDG.E.U16 R38, [R4.64] ;  /* 0x0000000404268981 */ /* 0x000722000c1e1500 */
[----:B------:R-:W-:Y:S02]  /*23ab0*/  PRMT R36, RZ, 0x7610, R36 ;  /* 0x00007610ff247816 */ /* 0x000fe40000000024 */
[----:B------:R-:W-:Y:S01]  /*23ac0*/  PRMT R34, RZ, 0x7610, R34 ;  /* 0x00007610ff227816 */ /* 0x000fe20000000022 */
[----:B------:R-:W-:Y:S01]  /*23ad0*/  STL [R1+0x1fe8], R46 ;  /* 0x001fe82e01007387 */ /* 0x000fe20000100800 */
[----:B------:R-:W4:Y:S02]  /*23ae0*/  LDL R13, [R1+0x824] ;  /* 0x00082400010d7983 */ /* 0x000f240000100800 */
[----:B------:R-:W4:Y:S01]  /*23af0*/  LDL R12, [R1+0x828] ;  /* 0x00082800010c7983 */ /* 0x000f220000100800 */
[----:B--2---:R-:W-:Y:S01]  /*23b00*/  STL [R1+0x1fec], R44 ;  /* 0x001fec2c01007387 */ /* 0x004fe20000100800 */
[----:B------:R-:W2:Y:S02]  /*23b10*/  LDL R7, [R1+0x80c] ;  /* 0x00080c0001077983 */ /* 0x000ea40000100800 */
[----:B------:R-:W2:Y:S01]  /*23b20*/  LDL R6, [R1+0x810] ;  /* 0x0008100001067983 */ /* 0x000ea20000100800 */
[----:B------:R-:W-:Y:S01]  /*23b30*/  STL [R1+0x2004], R42 ;  /* 0x0020042a01007387 */ /* 0x000fe20000100800 */
[----:B------:R-:W2:Y:S02]  /*23b40*/  LDL R15, [R1+0x804] ;  /* 0x00080400010f7983 */ /* 0x000ea40000100800 */
[----:B------:R-:W2:Y:S01]  /*23b50*/  LDL R14, [R1+0x808] ;  /* 0x00080800010e7983 */ /* 0x000ea20000100800 */
        /* <DEDUP_REMOVED lines=14> */
[----:B------:R-:W-:-:S05]  /*23c40*/  @!P1 IMAD.MOV.U32 R4, RZ, RZ, R12 ;  /* 0x000000ffff049224 */ /* 0x000fca00078e000c */
[----:B------:R1:W4:Y:S02]  /*23c50*/  @!P1 LDG.E.U16 R32, [R4.64] ;  /* 0x0000000404209981 */ /* 0x000324000c1e1500 */
[----:B-1----:R-:W-:Y:S02]  /*23c60*/  PRMT R4, RZ, 0x7610, R4 ;  /* 0x00007610ff047816 */ /* 0x002fe40000000004 */
[----:B------:R-:W-:-:S04]  /*23c70*/  PRMT R5, RZ, 0x7610, R5 ;  /* 0x00007610ff057816 */ /* 0x000fc80000000005 */
[----:B--2---:R1:W2:Y:S02]  /*23c80*/  @!P0 LDG.E.U16 R4, [R6.64] ;  /* 0x0000000406048981 */ /* 0x0042a4000c1e1500 */
[----:B-1----:R-:W-:Y:S02]  /*23c90*/  @!P1 IMAD.MOV.U32 R7, RZ, RZ, R15 ;  /* 0x000000ffff079224 */ /* 0x002fe400078e000f */
[----:B------:R-:W-:-:S05]  /*23ca0*/  @!P1 IMAD.MOV.U32 R6, RZ, RZ, R14 ;  /* 0x000000ffff069224 */ /* 0x000fca00078e000e */
[----:B------:R1:W2:Y:S02]  /*23cb0*/  @!P1 LDG.E.U16 R5, [R6.64] ;  /* 0x0000000406059981 */ /* 0x0002a4000c1e1500 */
[----:B-1----:R-:W-:-:S06]  /*23cc0*/  PRMT R6, RZ, 0x7610, R6 ;  /* 0x00007610ff067816 */ /* 0x002fcc0000000006 */
        /* <DEDUP_REMOVED lines=10> */
[----:B------:R1:W4:Y:S02]  /*23d70*/  @!P1 LDG.E.U16 R7, [R8.64] ;  /* 0x0000000408079981 */ /* 0x000324000c1e1500 */
[----:B-1----:R-:W-:Y:S02]  /*23d80*/  PRMT R8, RZ, 0x7610, R8 ;  /* 0x00007610ff087816 */ /* 0x002fe40000000008 */
[----:B------:R-:W-:Y:S01]  /*23d90*/  PRMT R9, RZ, 0x7610, R9 ;  /* 0x00007610ff097816 */ /* 0x000fe20000000009 */
[----:B------:R-:W-:Y:S01]  /*23da0*/  STL [R1+0x2010], R32 ;  /* 0x0020102001007387 */ /* 0x000fe20000100800 */
[----:B------:R-:W4:Y:S02]  /*23db0*/  LDL R13, [R1+0x7cc] ;  /* 0x0007cc00010d7983 */ /* 0x000f240000100800 */
[----:B------:R-:W4:Y:S01]  /*23dc0*/  LDL R12, [R1+0x7d0] ;  /* 0x0007d000010c7983 */ /* 0x000f220000100800 */
[----:B--2---:R-:W-:Y:S01]  /*23dd0*/  STL [R1+0x2014], R4 ;  /* 0x0020140401007387 */ /* 0x004fe20000100800 */
[----:B------:R-:W4:Y:S02]  /*23de0*/  LDL R19, [R1+0x7c4] ;  /* 0x0007c40001137983 */ /* 0x000f240000100800 */
[----:B------:R-:W4:Y:S01]  /*23df0*/  LDL R18, [R1+0x7c8] ;  /* 0x0007c80001127983 */ /* 0x000f220000100800 */
[----:B------:R1:W-:Y:S01]  /*23e00*/  STL [R1+0x2018], R5 ;  /* 0x0020180501007387 */ /* 0x0003e20000100800 */
[----:B------:R-:W4:Y:S02]  /*23e10*/  LDL R15, [R1+0x7bc] ;  /* 0x0007bc00010f7983 */ /* 0x000f240000100800 */
[----:B------:R-:W4:Y:S01]  /*23e20*/  LDL R14, [R1+0x7c0] ;  /* 0x0007c000010e7983 */ /* 0x000f220000100800 */
[----:B------:R-:W-:Y:S01]  /*23e30*/  STL [R1+0x201c], R6 ;  /* 0x00201c0601007387 */ /* 0x000fe20000100800 */
[----:B------:R-:W4:Y:S02]  /*23e40*/  LDL R17, [R1+0x78c] ;  /* 0x00078c0001117983 */ /* 0x000f240000100800 */
[----:B------:R-:W4:Y:S02]  /*23e50*/  LDL R2, [R1+0x790] ;  /* 0x0007900001027983 */ /* 0x000f240000100800 */
[----:B---3--:R-:W-:-:S02]  /*23e60*/  @!P0 IMAD.MOV.U32 R11, RZ, RZ, R10 ;  /* 0x000000ffff0b8224 */ /* 0x008fc400078e000a */
[----:B------:R-:W-:-:S05]  /*23e70*/  @!P0 IMAD.MOV.U32 R10, RZ, RZ, R3 ;  /* 0x000000ffff0a8224 */ /* 0x000fca00078e0003 */
[----:B------:R3:W2:Y:S02]  /*23e80*/  @!P0 LDG.E.U16 R8, [R10.64] ;  /* 0x000000040a088981 */ /* 0x0006a4000c1e1500 */
[----:B---3--:R-:W-:Y:S02]  /*23e90*/  @!P1 IMAD.MOV.U32 R11, RZ, RZ, R21 ;  /* 0x000000ffff0b9224 */ /* 0x008fe400078e0015 */
[----:B------:R-:W-:-:S05]  /*23ea0*/  @!P1 IMAD.MOV.U32 R10, RZ, RZ, R20 ;  /* 0x000000ffff0a9224 */ /* 0x000fca00078e0014 */
[----:B------:R3:W2:Y:S04]  /*23eb0*/  @!P1 LDG.E.U16 R9, [R10.64] ;  /* 0x000000040a099981 */ /* 0x0006a8000c1e1500 */
[----:B----4-:R-:W-:Y:S01]  /*23ec0*/  STL [R1+0x2020], R7 ;  /* 0x0020200701007387 */ /* 0x010fe20000100800 */
[----:B0-----:R-:W4:Y:S02]  /*23ed0*/  LDL R16, [R1+0x784] ;  /* 0x0007840001107983 */ /* 0x001f240000100800 */
[----:B------:R-:W4:Y:S01]  /*23ee0*/  LDL R3, [R1+0x788] ;  /* 0x0007880001037983 */ /* 0x000f220000100800 */
[----:B---3--:R-:W-:Y:S02]  /*23ef0*/  PRMT R10, RZ, 0x7610, R10 ;  /* 0x00007610ff0a7816 */ /* 0x008fe4000000000a */
[----:B------:R-:W-:-:S04]  /*23f00*/  PRMT R11, RZ, 0x7610, R11 ;  /* 0x00007610ff0b7816 */ /* 0x000fc8000000000b */
[----:B------:R0:W3:Y:S02]  /*23f10*/  @!P0 LDG.E.U16 R10, [R12.64] ;  /* 0x000000040c0a8981 */ /* 0x0000e4000c1e1500 */
[----:B0-----:R-:W-:Y:S02]  /*23f20*/  @!P1 IMAD.MOV.U32 R12, RZ, RZ, R18 ;  /* 0x000000ffff0c9224 */ /* 0x001fe400078e0012 */
[----:B------:R-:W-:-:S05]  /*23f30*/  @!P1 IMAD.MOV.U32 R13, RZ, RZ, R19 ;  /* 0x000000ffff0d9224 */ /* 0x000fca00078e0013 */
[----:B------:R0:W3:Y:S02]  /*23f40*/  @!P1 LDG.E.U16 R11, [R12.64] ;  /* 0x000000040c0b9981 */ /* 0x0000e4000c1e1500 */
[----:B0-----:R-:W-:Y:S02]  /*23f50*/  PRMT R12, RZ, 0x7610, R12 ;  /* 0x00007610ff0c7816 */ /* 0x001fe4000000000c */
[----:B------:R-:W-:-:S04]  /*23f60*/  PRMT R13, RZ, 0x7610, R13 ;  /* 0x00007610ff0d7816 */ /* 0x000fc8000000000d */
[----:B------:R0:W3:Y:S02]  /*23f70*/  @!P0 LDG.E.U16 R12, [R14.64] ;  /* 0x000000040e0c8981 */ /* 0x0000e4000c1e1500 */
[----:B0-----:R-:W-:Y:S02]  /*23f80*/  @!P0 IMAD.MOV.U32 R14, RZ, RZ, R2 ;  /* 0x000000ffff0e8224 */ /* 0x001fe400078e0002 */
[----:B------:R-:W-:-:S05]  /*23f90*/  @!P0 IMAD.MOV.U32 R15, RZ, RZ, R17 ;  /* 0x000000ffff0f8224 */ /* 0x000fca00078e0011 */
[----:B------:R0:W3:Y:S02]  /*23fa0*/  @!P0 LDG.E.U16 R13, [R14.64] ;  /* 0x000000040e0d8981 */ /* 0x0000e4000c1e1500 */
[----:B0-----:R-:W-:Y:S02]  /*23fb0*/  PRMT R14, RZ, 0x7610, R14 ;  /* 0x00007610ff0e7816 */ /* 0x001fe4000000000e */
[----:B--2---:R-:W-:Y:S04]  /*23fc0*/  STL [R1+0x2024], R8 ;  /* 0x0020240801007387 */ /* 0x004fe80000100800 */
[----:B------:R0:W-:Y:S01]  /*23fd0*/  STL [R1+0x2028], R9 ;  /* 0x0020280901007387 */ /* 0x0001e20000100800 */
[----:B-1----:R-:W2:Y:S02]  /*23fe0*/  LDL R5, [R1+0x1264] ;  /* 0x0012640001057983 */ /* 0x002ea40000100800 */
[----:B------:R-:W2:Y:S02]  /*23ff0*/  LDL R4, [R1+0x1270] ;  /* 0x0012700001047983 */ /* 0x000ea40000100800 */
[----:B----4-:R-:W-:-:S02]  /*24000*/  @!P1 IMAD.MOV.U32 R17, RZ, RZ, R16 ;  /* 0x000000ffff119224 */ /* 0x010fc400078e0010 */
[----:B------:R-:W-:-:S05]  /*24010*/  @!P1 IMAD.MOV.U32 R16, RZ, RZ, R3 ;  /* 0x000000ffff109224 */ /* 0x000fca00078e0003 */
[----:B------:R2:W4:Y:S01]  /*24020*/  @!P1 LDG.E.U16 R14, [R16.64] ;  /* 0x00000004100e9981 */ /* 0x000522000c1e1500 */
[----:B------:R-:W-:-:S03]  /*24030*/  PRMT R15, RZ, 0x7610, R15 ;  /* 0x00007610ff0f7816 */ /* 0x000fc6000000000f */
[----:B---3--:R-:W-:Y:S01]  /*24040*/  STL [R1+0x202c], R10 ;  /* 0x00202c0a01007387 */ /* 0x008fe20000100800 */
[----:B------:R-:W3:Y:S02]  /*24050*/  LDL R19, [R1+0x126c] ;  /* 0x00126c0001137983 */ /* 0x000ee40000100800 */
[----:B------:R-:W3:Y:S02]  /*24060*/  LDL R18, [R1+0x1278] ;  /* 0x0012780001127983 */ /* 0x000ee40000100800 */
[----:B0-----:R-:W3:Y:S01]  /*24070*/  LDL R9, [R1+0x12a4] ;  /* 0x0012a40001097983 */ /* 0x001ee20000100800 */
[----:B------:R-:W3:Y:S04]  /*24080*/  LDL R8, [R1+0x12b0] ;  /* 0x0012b00001087983 */ /* 0x000ee80000100800 */
[----:B------:R0:W-:Y:S01]  /*24090*/  STL [R1+0x2030], R11 ;  /* 0x0020300b01007387 */ /* 0x0001e20000100800 */
[----:B------:R-:W3:Y:S02]  /*240a0*/  LDL R20, [R1+0x12ac] ;  /* 0x0012ac0001147983 */ /* 0x000ee40000100800 */
[----:B------:R-:W3:Y:S01]  /*240b0*/  LDL R6, [R1+0x12b8] ;  /* 0x0012b80001067983 */ /* 0x000ee20000100800 */
[----:B------:R1:W-:Y:S01]  /*240c0*/  STL [R1+0x2034], R12 ;  /* 0x0020340c01007387 */ /* 0x0003e20000100800 */
[----:B------:R-:W3:Y:S02]  /*240d0*/  LDL R7, [R1+0x12e4] ;  /* 0x0012e40001077983 */ /* 0x000ee40000100800 */
[----:B------:R-:W3:Y:S01]  /*240e0*/  LDL R2, [R1+0x12f0] ;  /* 0x0012f00001027983 */ /* 0x000ee20000100800 */
[----:B------:R1:W-:Y:S01]  /*240f0*/  STL [R1+0x2038], R13 ;  /* 0x0020380d01007387 */ /* 0x0003e20000100800 */
[----:B------:R-:W3:Y:S02]  /*24100*/  LDL R22, [R1+0x12ec] ;  /* 0x0012ec0001167983 */ /* 0x000ee40000100800 */
[----:B------:R-:W3:Y:S01]  /*24110*/  LDL R3, [R1+0x12f8] ;  /* 0x0012f80001037983 */ /* 0x000ee20000100800 */
[----:B0-----:R-:W3:Y:S04]  /*24120*/  LDL R11, [R1+0x1324] ;  /* 0x00132400010b7983 */ /* 0x001ee80000100800 */
[----:B------:R-:W3:Y:S01]  /*24130*/  LDL R10, [R1+0x1330] ;  /* 0x00133000010a7983 */ /* 0x000ee20000100800 */
[----:B--2---:R-:W-:-:S02]  /*24140*/  @!P0 IMAD.MOV.U32 R17, RZ, RZ, R5 ;  /* 0x000000ffff118224 */ /* 0x004fc400078e0005 */
[----:B------:R-:W-:-:S05]  /*24150*/  @!P0 IMAD.MOV.U32 R16, RZ, RZ, R4 ;  /* 0x000000ffff108224 */ /* 0x000fca00078e0004 */
[----:B------:R0:W2:Y:S04]  /*24160*/  @!P0 LDG.E.U16 R15, [R16.64] ;  /* 0x00000004100f8981 */ /* 0x0000a8000c1e1500 */
[----:B----4-:R4:W-:Y:S01]  /*24170*/  STL [R1+0x203c], R14 ;  /* 0x00203c0e01007387 */ /* 0x0109e20000100800 */
[----:B------:R-:W4:Y:S02]  /*24180*/  LDL R5, [R1+0x132c] ;  /* 0x00132c0001057983 */ /* 0x000f240000100800 */
[----:B------:R-:W4:Y:S01]  /*24190*/  LDL R4, [R1+0x1338] ;  /* 0x0013380001047983 */ /* 0x000f220000100800 */
[----:B0-----:R-:W-:Y:S02]  /*241a0*/  PRMT R16, RZ, 0x7610, R16 ;  /* 0x00007610ff107816 */ /* 0x001fe40000000010 */
[----:B------:R-:W-:-:S04]  /*241b0*/  PRMT R17, RZ, 0x7610, R17 ;  /* 0x00007610ff117816 */ /* 0x000fc80000000011 */
[----:B---3--:R0:W3:Y:S02]  /*241c0*/  @!P1 LDG.E.U16 R16, [R18.64] ;  /* 0x0000000412109981 */ /* 0x0080e4000c1e1500 */
[----:B0-----:R-:W-:Y:S02]  /*241d0*/  @!P0 IMAD.MOV.U32 R18, RZ, RZ, R8 ;  /* 0x000000ffff128224 */ /* 0x001fe400078e0008 */
[----:B------:R-:W-:Y:S02]  /*241e0*/  @!P0 IMAD.MOV.U32 R19, RZ, RZ, R9 ;  /* 0x000000ffff138224 */ /* 0x000fe400078e0009 */
[----:B------:R-:W-:-:S03]  /*241f0*/  @!P1 IMAD.MOV.U32 R21, RZ, RZ, R20 ;  /* 0x000000ffff159224 */ /* 0x000fc600078e0014 */
[----:B------:R0:W3:Y:S01]  /*24200*/  @!P0 LDG.E.U16 R17, [R18.64] ;  /* 0x0000000412118981 */ /* 0x0000e2000c1e1500 */
[----:B------:R-:W-:Y:S01]  /*24210*/  @!P1 IMAD.MOV.U32 R20, RZ, RZ, R6 ;  /* 0x000000ffff149224 */ /* 0x000fe200078e0006 */
[----:B0-----:R-:W-:Y:S02]  /*24220*/  PRMT R18, RZ, 0x7610, R18 ;  /* 0x00007610ff127816 */ /* 0x001fe40000000012 */
[----:B------:R-:W-:-:S04]  /*24230*/  PRMT R19, RZ, 0x7610, R19 ;  /* 0x00007610ff137816 */ /* 0x000fc80000000013 */
[----:B------:R0:W3:Y:S02]  /*24240*/  @!P1 LDG.E.U16 R18, [R20.64] ;  /* 0x0000000414129981 */ /* 0x0000e4000c1e1500 */
[----:B0-----:R-:W-:Y:S02]  /*24250*/  @!P0 IMAD.MOV.U32 R21, RZ, RZ, R7 ;  /* 0x000000ffff158224 */ /* 0x001fe400078e0007 */
[----:B------:R-:W-:Y:S02]  /*24260*/  @!P0 IMAD.MOV.U32 R20, RZ, RZ, R2 ;  /* 0x000000ffff148224 */ /* 0x000fe400078e0002 */
[----:B------:R-:W-:Y:S02]  /*24270*/  @!P1 IMAD.MOV.U32 R23, RZ, RZ, R22 ;  /* 0x000000ffff179224 */ /* 0x000fe400078e0016 */
[----:B------:R-:W-:Y:S01]  /*24280*/  @!P1 IMAD.MOV.U32 R22, RZ, RZ, R3 ;  /* 0x000000ffff169224 */ /* 0x000fe200078e0003 */
[----:B------:R0:W3:Y:S02]  /*24290*/  @!P0 LDG.E.U16 R19, [R20.64] ;  /* 0x0000000414138981 */ /* 0x0000e4000c1e1500 */
[----:B0-----:R-:W-:-:S06]  /*242a0*/  PRMT R20, RZ, 0x7610, R20 ;  /* 0x00007610ff147816 */ /* 0x001fcc0000000014 */
[----:B------:R0:W3:Y:S02]  /*242b0*/  @!P1 LDG.E.U16 R20, [R22.64] ;  /* 0x0000000416149981 */ /* 0x0000e4000c1e1500 */
[----:B0-----:R-:W-:Y:S02]  /*242c0*/  @!P0 IMAD.MOV.U32 R22, RZ, RZ, R10 ;  /* 0x000000ffff168224 */ /* 0x001fe400078e000a */
[----:B------:R-:W-:Y:S01]  /*242d0*/  @!P0 IMAD.MOV.U32 R23, RZ, RZ, R11 ;  /* 0x000000ffff178224 */ /* 0x000fe200078e000b */
[----:B--2---:R0:W-:Y:S01]  /*242e0*/  STL [R1+0x2040], R15 ;  /* 0x0020400f01007387 */ /* 0x0041e20000100800 */
[----:B-1----:R-:W2:Y:S02]  /*242f0*/  LDL R12, [R1+0x7b8] ;  /* 0x0007b800010c7983 */ /* 0x002ea40000100800 */
[----:B------:R-:W3:Y:S02]  /*24300*/  LDL R13, [R1+0x7b4] ;  /* 0x0007b400010d7983 */ /* 0x000ee40000100800 */
[----:B------:R-:W3:Y:S01]  /*24310*/  LDL R9, [R1+0x77c] ;  /* 0x00077c0001097983 */ /* 0x000ee20000100800 */
[----:B------:R-:W3:Y:S04]  /*24320*/  LDL R8, [R1+0x780] ;  /* 0x0007800001087983 */ /* 0x000ee80000100800 */
[----:B------:R-:W3:Y:S04]  /*24330*/  LDL R6, [R1+0x778] ;  /* 0x0007780001067983 */ /* 0x000ee80000100800 */
[----:B------:R-:W3:Y:S04]  /*24340*/  LDL R7, [R1+0x774] ;  /* 0x0007740001077983 */ /* 0x000ee80000100800 */
[----:B------:R-:W3:Y:S04]  /*24350*/  LDL R2, [R1+0x1280] ;  /* 0x0012800001027983 */ /* 0x000ee80000100800 */
[----:B------:R-:W3:Y:S04]  /*24360*/  LDL R3, [R1+0x1274] ;  /* 0x0012740001037983 */ /* 0x000ee80000100800 */
[----:B------:R-:W3:Y:S04]  /*24370*/  LDL R11, [R1+0x127c] ;  /* 0x00127c00010b7983 */ /* 0x000ee80000100800 */
[----:B------:R-:W3:Y:S01]  /*24380*/  LDL R10, [R1+0x1288] ;  /* 0x00128800010a7983 */ /* 0x000ee20000100800 */
[----:B----4-:R-:W-:-:S02]  /*24390*/  @!P1 IMAD.MOV.U32 R25, RZ, RZ, R5 ;  /* 0x000000ffff199224 */ /* 0x010fc400078e0005 */
[----:B------:R-:W-:Y:S01]  /*243a0*/  @!P1 IMAD.MOV.U32 R24, RZ, RZ, R4 ;  /* 0x000000ffff189224 */ /* 0x000fe200078e0004 */
[----:B------:R-:W4:Y:S04]  /*243b0*/  LDL R5, [R1+0x12b4] ;  /* 0x0012b40001057983 */ /* 0x000f280000100800 */
[----:B------:R-:W4:Y:S01]  /*243c0*/  LDL R4, [R1+0x12c0] ;  /* 0x0012c00001047983 */ /* 0x000f220000100800 */
[----:B------:R-:W-:Y:S02]  /*243d0*/  PRMT R21, RZ, 0x7610, R21 ;  /* 0x00007610ff157816 */ /* 0x000fe40000000015 */
[----:B------:R-:W-:Y:S02]  /*243e0*/  PRMT R33, RZ, 0x7610, R33 ;  /* 0x00007610ff217816 */ /* 0x000fe40000000021 */
[----:B------:R-:W-:-:S02]  /*243f0*/  PRMT R35, RZ, 0x7610, R35 ;  /* 0x00007610ff237816 */ /* 0x000fc40000000023 */
[----:B------:R-:W-:Y:S02]  /*24400*/  PRMT R37, RZ, 0x7610, R37 ;  /* 0x00007610ff257816 */ /* 0x000fe40000000025 */
[----:B------:R-:W-:Y:S02]  /*24410*/  PRMT R39, RZ, 0x7610, R39 ;  /* 0x00007610ff277816 */ /* 0x000fe40000000027 */
[----:B------:R-:W-:Y:S01]  /*24420*/  PRMT R41, RZ, 0x7610, R41 ;  /* 0x00007610ff297816 */ /* 0x000fe20000000029 */
[----:B------:R1:W4:Y:S04]  /*24430*/  @!P0 LDG.E.U16 R21, [R22.64] ;  /* 0x0000000416158981 */ /* 0x000328000c1e1500 */
[----:B------:R-:W4:Y:S01]  /*24440*/  LDL R14, [R1+0x128c] ;  /* 0x00128c00010e7983 */ /* 0x000f220000100800 */
[----:B-1----:R-:W-:-:S02]  /*24450*/  PRMT R22, RZ, 0x7610, R22 ;  /* 0x00007610ff167816 */ /* 0x002fc40000000016 */
[----:B------:R-:W-:-:S04]  /*24460*/  PRMT R23, RZ, 0x7610, R23 ;  /* 0x00007610ff177816 */ /* 0x000fc80000000017 */
[----:B------:R2:W4:Y:S02]  /*24470*/  @!P1 LDG.E.U16 R22, [R24.64] ;  /* 0x0000000418169981 */ /* 0x000524000c1e1500 */
[----:B--2---:R-:W-:Y:S02]  /*24480*/  @!P1 IMAD.MOV.U32 R24, RZ, RZ, R12 ;  /* 0x000000ffff189224 */ /* 0x004fe400078e000c */
[----:B---3--:R-:W-:Y:S02]  /*24490*/  @!P1 IMAD.MOV.U32 R25, RZ, RZ, R13 ;  /* 0x000000ffff199224 */ /* 0x008fe400078e000d */
[----:B------:R-:W-:Y:S02]  /*244a0*/  @!P0 IMAD.MOV.U32 R27, RZ, RZ, R9 ;  /* 0x000000ffff1b8224 */ /* 0x000fe400078e0009 */
[----:B------:R-:W-:Y:S01]  /*244b0*/  @!P0 IMAD.MOV.U32 R26, RZ, RZ, R8 ;  /* 0x000000ffff1a8224 */ /* 0x000fe200078e0008 */
[----:B------:R-:W2:Y:S04]  /*244c0*/  LDL R9, [R1+0x12bc] ;  /* 0x0012bc0001097983 */ /* 0x000ea80000100800 */
[----:B------:R1:W3:Y:S04]  /*244d0*/  @!P1 LDG.E.U16 R23, [R24.64] ;  /* 0x0000000418179981 */ /* 0x0002e8000c1e1500 */
[----:B------:R-:W3:Y:S01]  /*244e0*/  LDL R8, [R1+0x12c8] ;  /* 0x0012c80001087983 */ /* 0x000ee20000100800 */
[----:B------:R-:W-:-:S02]  /*244f0*/  @!P0 IMAD.MOV.U32 R28, RZ, RZ, R2 ;  /* 0x000000ffff1c8224 */ /* 0x000fc400078e0002 */
[----:B------:R-:W-:Y:S02]  /*24500*/  @!P0 IMAD.MOV.U32 R29, RZ, RZ, R3 ;  /* 0x000000ffff1d8224 */ /* 0x000fe400078e0003 */
[----:B------:R-:W3:Y:S01]  /*24510*/  LDL R2, [R1+0x1308] ;  /* 0x0013080001027983 */ /* 0x000ee20000100800 */
[----:B------:R-:W3:Y:S04]  /*24520*/  LDL R3, [R1+0x12fc] ;  /* 0x0012fc0001037983 */ /* 0x000ee80000100800 */
[----:B------:R-:W3:Y:S04]  /*24530*/  LDL R13, [R1+0x1334] ;  /* 0x00133400010d7983 */ /* 0x000ee80000100800 */
[----:B------:R-:W3:Y:S01]  /*24540*/  LDL R12, [R1+0x1340] ;  /* 0x00134000010c7983 */ /* 0x000ee20000100800 */
[----:B-1----:R-:W-:-:S02]  /*24550*/  PRMT R24, RZ, 0x7610, R24 ;  /* 0x00007610ff187816 */ /* 0x002fc40000000018 */
[----:B------:R-:W-:-:S04]  /*24560*/  PRMT R25, RZ, 0x7610, R25 ;  /* 0x00007610ff197816 */ /* 0x000fc80000000019 */
[----:B------:R1:W3:Y:S02]  /*24570*/  @!P0 LDG.E.U16 R24, [R26.64] ;  /* 0x000000041a188981 */ /* 0x0002e4000c1e1500 */
[----:B-1----:R-:W-:Y:S02]  /*24580*/  @!P1 IMAD.MOV.U32 R26, RZ, RZ, R6 ;  /* 0x000000ffff1a9224 */ /* 0x002fe400078e0006 */
[----:B------:R-:W-:Y:S01]  /*24590*/  @!P1 IMAD.MOV.U32 R27, RZ, RZ, R7 ;  /* 0x000000ffff1b9224 */ /* 0x000fe200078e0007 */
[----:B------:R-:W3:Y:S04]  /*245a0*/  LDL R6, [R1+0x1300] ;  /* 0x0013000001067983 */ /* 0x000ee80000100800 */
[----:B------:R-:W3:Y:S04]  /*245b0*/  LDL R7, [R1+0x12f4] ;  /* 0x0012f40001077983 */ /* 0x000ee80000100800 */
[----:B------:R1:W3:Y:S02]  /*245c0*/  @!P1 LDG.E.U16 R25, [R26.64] ;  /* 0x000000041a199981 */ /* 0x0002e4000c1e1500 */
[----:B-1----:R-:W-:-:S06]  /*245d0*/  PRMT R26, RZ, 0x7610, R26 ;  /* 0x00007610ff1a7816 */ /* 0x002fcc000000001a */
[----:B------:R1:W3:Y:S01]  /*245e0*/  @!P0 LDG.E.U16 R26, [R28.64] ;  /* 0x000000041c1a8981 */ /* 0x0002e2000c1e1500 */
[----:B----4-:R-:W-:-:S03]  /*245f0*/  @!P0 IMAD.MOV.U32 R31, RZ, RZ, R5 ;  /* 0x000000ffff1f8224 */ /* 0x010fc600078e0005 */
[----:B------:R-:W4:Y:S01]  /*24600*/  LDL R5, [R1+0x7ac] ;  /* 0x0007ac0001057983 */ /* 0x000f220000100800 */
[----:B-1----:R-:W-:Y:S01]  /*24610*/  @!P1 MOV R28, R10 ;  /* 0x0000000a001c9202 */ /* 0x002fe20000000f00 */
[----:B------:R-:W-:Y:S02]  /*24620*/  @!P1 IMAD.MOV.U32 R29, RZ, RZ, R11 ;  /* 0x000000ffff1d9224 */ /* 0x000fe400078e000b */
[----:B------:R-:W4:Y:S04]  /*24630*/  LDL R10, [R1+0x1348] ;  /* 0x00134800010a7983 */ /* 0x000f280000100800 */
[----:B------:R-:W4:Y:S01]  /*24640*/  LDL R11, [R1+0x133c] ;  /* 0x00133c00010b7983 */ /* 0x000f220000100800 */
[----:B------:R-:W-:Y:S02]  /*24650*/  @!P0 IMAD.MOV.U32 R30, RZ, RZ, R4 ;  /* 0x000000ffff1e8224 */ /* 0x000fe400078e0004 */
[----:B------:R-:W4:Y:S01]  /*24660*/  LDL R4, [R1+0x7b0] ;  /* 0x0007b00001047983 */ /* 0x000f220000100800 */
[----:B------:R-:W-:-:S06]  /*24670*/  PRMT R27, RZ, 0x7610, R27 ;  /* 0x00007610ff1b7816 */ /* 0x000fcc000000001b */
[----:B------:R1:W4:Y:S02]  /*24680*/  @!P1 LDG.E.U16 R27, [R28.64] ;  /* 0x000000041c1b9981 */ /* 0x000324000c1e1500 */
[----:B-1----:R-:W-:Y:S02]  /*24690*/  PRMT R28, RZ, 0x7610, R28 ;  /* 0x00007610ff1c7816 */ /* 0x002fe4000000001c */
[----:B------:R-:W-:-:S04]  /*246a0*/  PRMT R29, RZ, 0x7610, R29 ;  /* 0x00007610ff1d7816 */ /* 0x000fc8000000001d */
[----:B------:R2:W4:Y:S02]  /*246b0*/  @!P0 LDG.E.U16 R28, [R30.64] ;  /* 0x000000041e1c8981 */ /* 0x000524000c1e1500 */
[----:B--2---:R-:W-:Y:S02]  /*246c0*/  @!P1 IMAD.MOV.U32 R31, RZ, RZ, R9 ;  /* 0x000000ffff1f9224 */ /* 0x004fe400078e0009 */
[----:B---3--:R-:W-:Y:S01]  /*246d0*/  @!P1 IMAD.MOV.U32 R30, RZ, RZ, R8 ;  /* 0x000000ffff1e9224 */ /* 0x008fe200078e0008 */
[----:B------:R-:W2:Y:S04]  /*246e0*/  LDL R9, [R1+0x7a4] ;  /* 0x0007a40001097983 */ /* 0x000ea80000100800 */
[----:B------:R-:W3:Y:S04]  /*246f0*/  LDL R8, [R1+0x7a8] ;  /* 0x0007a80001087983 */ /* 0x000ee80000100800 */
[----:B------:R1:W3:Y:S02]  /*24700*/  @!P1 LDG.E.U16 R29, [R30.64] ;  /* 0x000000041e1d9981 */ /* 0x0002e4000c1e1500 */
[----:B-1----:R-:W-:-:S02]  /*24710*/  @!P0 IMAD.MOV.U32 R30, RZ, RZ, R6 ;  /* 0x000000ffff1e8224 */ /* 0x002fc400078e0006 */
[----:B------:R-:W-:Y:S01]  /*24720*/  @!P0 IMAD.MOV.U32 R31, RZ, RZ, R7 ;  /* 0x000000ffff1f8224 */ /* 0x000fe200078e0007 */
[----:B------:R-:W3:Y:S04]  /*24730*/  LDL R6, [R1+0x770] ;  /* 0x0007700001067983 */ /* 0x000ee80000100800 */
        /* <DEDUP_REMOVED lines=9> */
[----:B------:R-:W-:Y:S01]  /*247d0*/  PRMT R43, RZ, 0x7610, R43 ;  /* 0x00007610ff2b7816 */ /* 0x000fe2000000002b */
[----:B------:R-:W3:Y:S04]  /*247e0*/  LDL R13, [R1+0x1298] ;  /* 0x00129800010d7983 */ /* 0x000ee80000100800 */
[----:B------:R4:W3:Y:S04]  /*247f0*/  @!P0 LDG.E.U16 R37, [R30.64] ;  /* 0x000000041e258981 */ /* 0x0008e8000c1e1500 */
[----:B------:R-:W3:Y:S01]  /*24800*/  LDL R12, [R1+0x12c4] ;  /* 0x0012c400010c7983 */ /* 0x000ee20000100800 */
[----:B----4-:R-:W-:-:S02]  /*24810*/  @!P1 IMAD.MOV.U32 R30, RZ, RZ, R10 ;  /* 0x000000ffff1e9224 */ /* 0x010fc400078e000a */
[----:B------:R-:W-:Y:S01]  /*24820*/  @!P1 IMAD.MOV.U32 R31, RZ, RZ, R11 ;  /* 0x000000ffff1f9224 */ /* 0x000fe200078e000b */
[----:B------:R-:W-:Y:S01]  /*24830*/  PRMT R45, RZ, 0x7610, R45 ;  /* 0x00007610ff2d7816 */ /* 0x000fe2000000002d */
[----:B------:R-:W4:Y:S04]  /*24840*/  LDL R11, [R1+0x12d0] ;  /* 0x0012d000010b7983 */ /* 0x000f280000100800 */
[----:B------:R1:W4:Y:S04]  /*24850*/  @!P1 LDG.E.U16 R39, [R30.64] ;  /* 0x000000041e279981 */ /* 0x000328000c1e1500 */
[----:B------:R-:W4:Y:S01]  /*24860*/  LDL R10, [R1+0x12cc] ;  /* 0x0012cc00010a7983 */ /* 0x000f220000100800 */
[----:B-1----:R-:W-:-:S03]  /*24870*/  @!P0 IMAD.MOV.U32 R31, RZ, RZ, R5 ;  /* 0x000000ffff1f8224 */ /* 0x002fc600078e0005 */
[----:B------:R-:W4:Y:S01]  /*24880*/  LDL R5, [R1+0x1284] ;  /* 0x0012840001057983 */ /* 0x000f220000100800 */
[----:B------:R-:W-:Y:S02]  /*24890*/  @!P0 IMAD.MOV.U32 R30, RZ, RZ, R4 ;  /* 0x000000ffff1e8224 */ /* 0x000fe400078e0004 */
[----:B------:R-:W4:Y:S03]  /*248a0*/  LDL R4, [R1+0x1290] ;  /* 0x0012900001047983 */ /* 0x000f260000100800 */
[----:B------:R2:W4:Y:S01]  /*248b0*/  @!P0 LDG.E.U16 R41, [R30.64] ;  /* 0x000000041e298981 */ /* 0x000522000c1e1500 */
[----:B------:R-:W-:Y:S01]  /*248c0*/  PRMT R47, RZ, 0x7610, R47 ;  /* 0x00007610ff2f7816 */ /* 0x000fe2000000002f */
[----:B--2---:R-:W-:Y:S02]  /*248d0*/  @!P1 IMAD.MOV.U32 R31, RZ, RZ, R9 ;  /* 0x000000ffff1f9224 */ /* 0x004fe400078e0009 */
[----:B---3--:R-:W-:Y:S01]  /*248e0*/  @!P1 IMAD.MOV.U32 R30, RZ, RZ, R8 ;  /* 0x000000ffff1e9224 */ /* 0x008fe200078e0008 */
[----:B------:R-:W2:Y:S04]  /*248f0*/  LDL R9, [R1+0x12d8] ;  /* 0x0012d80001097983 */ /* 0x000ea80000100800 */
[----:B------:R-:W3:Y:S04]  /*24900*/  LDL R8, [R1+0x1304] ;  /* 0x0013040001087983 */ /* 0x000ee80000100800 */
[----:B------:R1:W3:Y:S02]  /*24910*/  @!P1 LDG.E.U16 R43, [R30.64] ;  /* 0x000000041e2b9981 */ /* 0x0002e4000c1e1500 */
[----:B-1----:R-:W-:-:S02]  /*24920*/  @!P0 IMAD.MOV.U32 R30, RZ, RZ, R6 ;  /* 0x000000ffff1e8224 */ /* 0x002fc400078e0006 */
[----:B------:R-:W-:Y:S02]  /*24930*/  @!P0 IMAD.MOV.U32 R31, RZ, RZ, R7 ;  /* 0x000000ffff1f8224 */ /* 0x000fe400078e0007 */
[----:B------:R-:W3:Y:S04]  /*24940*/  LDL R7, [R1+0x1310] ;  /* 0x0013100001077983 */ /* 0x000ee80000100800 */
[----:B------:R1:W3:Y:S01]  /*24950*/  @!P0 LDG.E.U16 R45, [R30.64] ;  /* 0x000000041e2d8981 */ /* 0x0002e2000c1e1500 */
[----:B------:R-:W3:Y:S02]  /*24960*/  LDL.LU R52, [R1+0x1dc] ;  /* 0x0001dc0001347983 */ /* 0x000ee40000300800 */
[----:B------:R-:W3:Y:S02]  /*24970*/  LDL.LU R54, [R1+0x1c8] ;  /* 0x0001c80001367983 */ /* 0x000ee40000300800 */
[----:B------:R-:W3:Y:S01]  /*24980*/  LDL.LU R56, [R1+0x1c4] ;  /* 0x0001c40001387983 */ /* 0x000ee20000300800 */
[----:B------:R-:W3:Y:S01]  /*24990*/  LDL.LU R58, [R1+0x1b0] ;  /* 0x0001b000013a7983 */ /* 0x000ee20000300800 */
[----:B------:R-:W3:Y:S02]  /*249a0*/  LDL.LU R60, [R1+0x1ac] ;  /* 0x0001ac00013c7983 */ /* 0x000ee40000300800 */
[----:B-1----:R-:W-:-:S02]  /*249b0*/  @!P1 IMAD.MOV.U32 R30, RZ, RZ, R2 ;  /* 0x000000ffff1e9224 */ /* 0x002fc400078e0002 */
[----:B------:R-:W-:Y:S01]  /*249c0*/  @!P1 IMAD.MOV.U32 R31, RZ, RZ, R3 ;  /* 0x000000ffff1f9224 */ /* 0x000fe200078e0003 */
[----:B------:R-:W3:Y:S01]  /*249d0*/  LDL.LU R2, [R1+0x198] ;  /* 0x0001980001027983 */ /* 0x000ee20000300800 */
[----:B------:R-:W3:Y:S02]  /*249e0*/  LDL.LU R3, [R1+0x194] ;  /* 0x0001940001037983 */ /* 0x000ee40000300800 */
[----:B------:R-:W3:Y:S01]  /*249f0*/  LDL R6, [R1+0x130c] ;  /* 0x00130c0001067983 */ /* 0x000ee20000100800 */
[----:B------:R4:W3:Y:S02]  /*24a00*/  @!P1 LDG.E.U16 R47, [R30.64] ;  /* 0x000000041e2f9981 */ /* 0x0008e4000c1e1500 */
[----:B----4-:R-:W-:Y:S02]  /*24a10*/  @!P0 IMAD.MOV.U32 R31, RZ, RZ, R5 ;  /* 0x000000ffff1f8224 */ /* 0x010fe400078e0005 */
[----:B------:R-:W4:Y:S01]  /*24a20*/  LDL R5, [R1+0x1318] ;  /* 0x0013180001057983 */ /* 0x000f220000100800 */
[----:B------:R-:W-:-:S02]  /*24a30*/  @!P0 IMAD.MOV.U32 R30, RZ, RZ, R4 ;  /* 0x000000ffff1e8224 */ /* 0x000fc400078e0004 */
[----:B------:R-:W4:Y:S01]  /*24a40*/  LDL R4, [R1+0x1354] ;  /* 0x0013540001047983 */ /* 0x000f220000100800 */
[----:B------:R-:W-:Y:S02]  /*24a50*/  PRMT R49, RZ, 0x7610, R49 ;  /* 0x00007610ff317816 */ /* 0x000fe40000000031 */
[----:B------:R-:W-:-:S04]  /*24a60*/  PRMT R51, RZ, 0x7610, R51 ;  /* 0x00007610ff337816 */ /* 0x000fc80000000033 */
[----:B------:R1:W4:Y:S01]  /*24a70*/  @!P0 LDG.E.U16 R49, [R30.64] ;  /* 0x000000041e318981 */ /* 0x000322000c1e1500 */
[----:B------:R-:W-:-:S03]  /*24a80*/  PRMT R53, RZ, 0x7610, R53 ;  /* 0x00007610ff357816 */ /* 0x000fc60000000035 */
[----:B------:R-:W0:Y:S01]  /*24a90*/  S2R R50, SR_TID.X ;  /* 0x0000000000327919 */ /* 0x000e220000002100 */
[----:B-1----:R-:W-:Y:S02]  /*24aa0*/  @!P1 IMAD.MOV.U32 R30, RZ, RZ, R13 ;  /* 0x000000ffff1e9224 */ /* 0x002fe400078e000d */
[----:B------:R-:W-:-:S05]  /*24ab0*/  @!P1 IMAD.MOV.U32 R31, RZ, RZ, R14 ;  /* 0x000000ffff1f9224 */ /* 0x000fca00078e000e */
[----:B------:R1:W4:Y:S01]  /*24ac0*/  @!P1 LDG.E.U16 R51, [R30.64] ;  /* 0x000000041e339981 */ /* 0x000322000c1e1500 */
[----:B------:R-:W-:Y:S01]  /*24ad0*/  PRMT R55, RZ, 0x7610, R55 ;  /* 0x00007610ff377816 */ /* 0x000fe20000000037 */
[----:B-1----:R-:W-:Y:S02]  /*24ae0*/  @!P0 IMAD.MOV.U32 R30, RZ, RZ, R11 ;  /* 0x000000ffff1e8224 */ /* 0x002fe400078e000b */
[----:B------:R-:W-:-:S05]  /*24af0*/  @!P0 IMAD.MOV.U32 R31, RZ, RZ, R12 ;  /* 0x000000ffff1f8224 */ /* 0x000fca00078e000c */
[----:B------:R1:W4:Y:S01]  /*24b00*/  @!P0 LDG.E.U16 R53, [R30.64] ;  /* 0x000000041e358981 */ /* 0x000322000c1e1500 */
[----:B------:R-:W-:Y:S01]  /*24b10*/  PRMT R57, RZ, 0x7610, R57 ;  /* 0x00007610ff397816 */ /* 0x000fe20000000039 */
[----:B-1----:R-:W-:Y:S01]  /*24b20*/  @!P1 IMAD.MOV.U32 R31, RZ, RZ, R10 ;  /* 0x000000ffff1f9224 */ /* 0x002fe200078e000a */
[----:B------:R-:W-:Y:S02]  /*24b30*/  PRMT R59, RZ, 0x7610, R59 ;  /* 0x00007610ff3b7816 */ /* 0x000fe4000000003b */
[----:B------:R-:W-:Y:S02]  /*24b40*/  PRMT R61, RZ, 0x7610, R61 ;  /* 0x00007610ff3d7816 */ /* 0x000fe4000000003d */
[----:B0-----:R-:W-:Y:S01]  /*24b50*/  LOP3.LUT R50, R50, 0x1f, RZ, 0xc0, !PT ;  /* 0x0000001f32327812 */ /* 0x001fe200078ec0ff */
[----:B------:R-:W-:Y:S01]  /*24b60*/  STL [R1+0x1560], R0 ;  /* 0x0015600001007387 */ /* 0x000fe20000100800 */
[----:B------:R-:W4:Y:S02]  /*24b70*/  LDL.LU R15, [R1+0x180] ;  /* 0x00018000010f7983 */ /* 0x000f240000300800 */
[----:B------:R-:W4:Y:S02]  /*24b80*/  LDL.LU R14, [R1+0x17c] ;  /* 0x00017c00010e7983 */ /* 0x000f240000300800 */
[----:B------:R-:W4:Y:S01]  /*24b90*/  LDL.LU R13, [R1+0x158] ;  /* 0x00015800010d7983 */ /* 0x000f220000300800 */
[----:B------:R-:W4:Y:S01]  /*24ba0*/  LDL.LU R12, [R1+0x154] ;  /* 0x00015400010c7983 */ /* 0x000f220000300800 */
[----:B------:R-:W4:Y:S02]  /*24bb0*/  LDL.LU R11, [R1+0x140] ;  /* 0x00014000010b7983 */ /* 0x000f240000300800 */
[----:B------:R-:W4:Y:S02]  /*24bc0*/  LDL.LU R10, [R1+0x13c] ;  /* 0x00013c00010a7983 */ /* 0x000f240000300800 */
[----:B--2---:R-:W-:-:S02]  /*24bd0*/  @!P1 IMAD.MOV.U32 R30, RZ, RZ, R9 ;  /* 0x000000ffff1e9224 */ /* 0x004fc400078e0009 */
[----:B------:R-:W2:Y:S04]  /*24be0*/  LDL.LU R9, [R1+0x128] ;  /* 0x0001280001097983 */ /* 0x000ea80000300800 */
[----:B------:R3:W2:Y:S02]  /*24bf0*/  @!P1 LDG.E.U16 R55, [R30.64] ;  /* 0x000000041e379981 */ /* 0x0006a4000c1e1500 */
[----:B---3--:R-:W-:Y:S02]  /*24c00*/  @!P0 IMAD.MOV.U32 R31, RZ, RZ, R8 ;  /* 0x000000ffff1f8224 */ /* 0x008fe400078e0008 */
[----:B------:R-:W3:Y:S01]  /*24c10*/  LDL.LU R8, [R1+0x124] ;  /* 0x0001240001087983 */ /* 0x000ee20000300800 */
[----:B------:R-:W-:-:S03]  /*24c20*/  @!P0 IMAD.MOV.U32 R30, RZ, RZ, R7 ;  /* 0x000000ffff1e8224 */ /* 0x000fc600078e0007 */
[----:B------:R-:W3:Y:S04]  /*24c30*/  LDL.LU R7, [R1+0x110] ;  /* 0x0001100001077983 */ /* 0x000ee80000300800 */
[----:B------:R0:W3:Y:S02]  /*24c40*/  @!P0 LDG.E.U16 R57, [R30.64] ;  /* 0x000000041e398981 */ /* 0x0000e4000c1e1500 */
[----:B0-----:R-:W-:Y:S02]  /*24c50*/  @!P1 IMAD.MOV.U32 R31, RZ, RZ, R6 ;  /* 0x000000ffff1f9224 */ /* 0x001fe400078e0006 */
[----:B------:R-:W3:Y:S01]  /*24c60*/  LDL.LU R6, [R1+0x10c] ;  /* 0x00010c0001067983 */ /* 0x000ee20000300800 */
[----:B----4-:R-:W-:-:S03]  /*24c70*/  @!P1 IMAD.MOV.U32 R30, RZ, RZ, R5 ;  /* 0x000000ffff1e9224 */ /* 0x010fc600078e0005 */
[----:B------:R-:W4:Y:S04]  /*24c80*/  LDL.LU R5, [R1+0xf8] ;  /* 0x0000f80001057983 */ /* 0x000f280000300800 */
[----:B------:R0:W4:Y:S02]  /*24c90*/  @!P1 LDG.E.U16 R59, [R30.64] ;  /* 0x000000041e3b9981 */ /* 0x000124000c1e1500 */
[----:B0-----:R-:W-:Y:S02]  /*24ca0*/  @!P1 IMAD.MOV.U32 R30, RZ, RZ, R4 ;  /* 0x000000ffff1e9224 */ /* 0x001fe400078e0004 */
[----:B------:R-:W-:Y:S01]  /*24cb0*/  @!P1 IMAD.MOV.U32 R31, RZ, RZ, R0 ;  /* 0x000000ffff1f9224 */ /* 0x000fe200078e0000 */
[----:B------:R-:W4:Y:S01]  /*24cc0*/  LDL.LU R4, [R1+0xf4] ;  /* 0x0000f40001047983 */ /* 0x000f220000300800 */
[----:B------:R-:W4:Y:S02]  /*24cd0*/  LDL.LU R32, [R1+0xe0] ;  /* 0x0000e00001207983 */ /* 0x000f240000300800 */
[----:B------:R-:W4:Y:S02]  /*24ce0*/  LDL.LU R34, [R1+0xdc] ;  /* 0x0000dc0001227983 */ /* 0x000f240000300800 */
[----:B------:R-:W4:Y:S01]  /*24cf0*/  LDL.LU R40, [R1+0xc8] ;  /* 0x0000c80001287983 */ /* 0x000f220000300800 */
[----:B------:R0:W4:Y:S04]  /*24d00*/  @!P1 LDG.E.U16 R61, [R30.64] ;  /* 0x000000041e3d9981 */ /* 0x000128000c1e1500 */
[----:B------:R-:W4:Y:S01]  /*24d10*/  LDL.LU R42, [R1+0xc4] ;  /* 0x0000c400012a7983 */ /* 0x000f220000300800 */
[----:B0-----:R-:W-:-:S05]  /*24d20*/  IMAD.SHL.U32 R30, R50, 0x2, RZ ;  /* 0x00000002321e7824 */ /* 0x001fca00078e00ff */
[----:B------:R-:W-:-:S05]  /*24d30*/  LOP3.LUT R30, R30, 0x10, RZ, 0x3c, !PT ;  /* 0x000000101e1e7812 */ /* 0x000fca00078e3cff */
[----:B------:R0:W-:Y:S01]  /*24d40*/  STS.U16 [R30+0x680], R52 ;  /* 0x000680341e007388 */ /* 0x0001e20000000400 */
[----:B------:R1:W-:Y:S02]  /*24d50*/  STS.U16 [R30+0x880], R54 ;  /* 0x000880361e007388 */ /* 0x0003e40000000400 */
[----:B------:R-:W-:Y:S02]  /*24d60*/  STS.U16 [R30+0x8c0], R56 ;  /* 0x0008c0381e007388 */ /* 0x000fe40000000400 */
[----:B------:R-:W-:Y:S01]  /*24d70*/  STS.U16 [R30+0xac0], R58 ;  /* 0x000ac03a1e007388 */ /* 0x000fe20000000400 */
[----:B------:R-:W-:Y:S01]  /*24d80*/  STS.U16 [R30+0xa80], R60 ;  /* 0x000a803c1e007388 */ /* 0x000fe20000000400 */
[----:B------:R-:W-:Y:S02]  /*24d90*/  STS.U16 [R30+0xc80], R2 ;  /* 0x000c80021e007388 */ /* 0x000fe40000000400 */
[----:B------:R1:W-:Y:S01]  /*24da0*/  STS.U16 [R30+0xcc0], R3 ;  /* 0x000cc0031e007388 */ /* 0x0003e20000000400 */
[----:B0-----:R-:W4:Y:S01]  /*24db0*/  LDL.LU R52, [R1+0xb0] ;  /* 0x0000b00001347983 */ /* 0x001f220000300800 */
[----:B-1----:R-:W4:Y:S03]  /*24dc0*/  LDL.LU R54, [R1+0xac] ;  /* 0x0000ac0001367983 */ /* 0x002f260000300800 */
[----:B------:R-:W4:Y:S01]  /*24dd0*/  LDL.LU R3, [R1+0x98] ;  /* 0x0000980001037983 */ /* 0x000f220000300800 */
[----:B------:R-:W4:Y:S02]  /*24de0*/  LDL.LU R31, [R1+0x94] ;  /* 0x00009400011f7983 */ /* 0x000f240000300800 */
[----:B------:R-:W4:Y:S02]  /*24df0*/  LDL.LU R0, [R1+0x80] ;  /* 0x0000800001007983 */ /* 0x000f240000300800 */
[----:B------:R-:W4:Y:S01]  /*24e00*/  LDL.LU R36, [R1+0x7c] ;  /* 0x00007c0001247983 */ /* 0x000f220000300800 */
        /* <DEDUP_REMOVED lines=8> */
[----:B------:R-:W4:Y:S04]  /*24e90*/  LDL.LU R2, [R1+0x8] ;  /* 0x0000080001027983 */ /* 0x000f280000300800 */
[----:B------:R0:W-:Y:S01]  /*24ea0*/  STS.U16 [R30+0xec0], R15 ;  /* 0x000ec00f1e007388 */ /* 0x0001e20000000400 */
[----:B------:R1:W-:Y:S02]  /*24eb0*/  STS.U16 [R30+0xe80], R14 ;  /* 0x000e800e1e007388 */ /* 0x0003e40000000400 */
[----:B------:R1:W-:Y:S02]  /*24ec0*/  STS.U16 [R30+0x1080], R13 ;  /* 0x0010800d1e007388 */ /* 0x0003e40000000400 */
[----:B------:R1:W-:Y:S01]  /*24ed0*/  STS.U16 [R30+0x10c0], R12 ;  /* 0x0010c00c1e007388 */ /* 0x0003e20000000400 */
[----:B------:R1:W-:Y:S01]  /*24ee0*/  STS.U16 [R30+0x12c0], R11 ;  /* 0x0012c00b1e007388 */ /* 0x0003e20000000400 */
[----:B------:R1:W-:Y:S03]  /*24ef0*/  STS.U16 [R30+0x1280], R10 ;  /* 0x0012800a1e007388 */ /* 0x0003e60000000400 */
[----:B0-----:R-:W4:Y:S01]  /*24f00*/  LDL.LU R15, [R1+0x2040] ;  /* 0x00204000010f7983 */ /* 0x001f220000300800 */
[----:B-1----:R-:W4:Y:S03]  /*24f10*/  LDL.LU R14, [R1+0x203c] ;  /* 0x00203c00010e7983 */ /* 0x002f260000300800 */
[----:B------:R-:W4:Y:S01]  /*24f20*/  LDL.LU R13, [R1+0x2038] ;  /* 0x00203800010d7983 */ /* 0x000f220000300800 */
[----:B------:R-:W4:Y:S03]  /*24f30*/  LDL.LU R12, [R1+0x2034] ;  /* 0x00203400010c7983 */ /* 0x000f260000300800 */
[----:B------:R-:W4:Y:S01]  /*24f40*/  LDL.LU R11, [R1+0x2030] ;  /* 0x00203000010b7983 */ /* 0x000f220000300800 */
[----:B------:R-:W4:Y:S03]  /*24f50*/  LDL.LU R10, [R1+0x202c] ;  /* 0x00202c00010a7983 */ /* 0x000f260000300800 */
[----:B--2---:R0:W-:Y:S04]  /*24f60*/  STS.U16 [R30+0x1480], R9 ;  /* 0x001480091e007388 */ /* 0x0041e80000000400 */
[----:B0-----:R-:W2:Y:S04]  /*24f70*/  LDL.LU R9, [R1+0x2028] ;  /* 0x0020280001097983 */ /* 0x001ea80000300800 */
[----:B---3--:R0:W-:Y:S04]  /*24f80*/  STS.U16 [R30+0x14c0], R8 ;  /* 0x0014c0081e007388 */ /* 0x0081e80000000400 */
[----:B0-----:R-:W3:Y:S04]  /*24f90*/  LDL.LU R8, [R1+0x2024] ;  /* 0x0020240001087983 */ /* 0x001ee80000300800 */
[----:B------:R0:W-:Y:S04]  /*24fa0*/  STS.U16 [R30+0x16c0], R7 ;  /* 0x0016c0071e007388 */ /* 0x0001e80000000400 */
[----:B0-----:R-:W2:Y:S04]  /*24fb0*/  LDL.LU R7, [R1+0x2020] ;  /* 0x0020200001077983 */ /* 0x001ea80000300800 */
[----:B------:R0:W-:Y:S04]  /*24fc0*/  STS.U16 [R30+0x1680], R6 ;  /* 0x001680061e007388 */ /* 0x0001e80000000400 */
[----:B0-----:R-:W2:Y:S04]  /*24fd0*/  LDL.LU R6, [R1+0x201c] ;  /* 0x00201c0001067983 */ /* 0x001ea80000300800 */
[----:B----4-:R0:W-:Y:S04]  /*24fe0*/  STS.U16 [R30+0x1880], R5 ;  /* 0x001880051e007388 */ /* 0x0101e80000000400 */
[----:B0-----:R-:W4:Y:S04]  /*24ff0*/  LDL.LU R5, [R1+0x2018] ;  /* 0x0020180001057983 */ /* 0x001f280000300800 */
[----:B------:R0:W-:Y:S01]  /*25000*/  STS.U16 [R30+0x18c0], R4 ;  /* 0x0018c0041e007388 */ /* 0x0001e20000000400 */
[----:B------:R1:W-:Y:S03]  /*25010*/  STS.U16 [R30+0x1ac0], R32 ;  /* 0x001ac0201e007388 */ /* 0x0003e60000000400 */
[----:B------:R1:W-:Y:S01]  /*25020*/  STS.U16 [R30+0x1a80], R34 ;  /* 0x001a80221e007388 */ /* 0x0003e20000000400 */
[----:B------:R1:W-:Y:S02]  /*25030*/  STS.U16 [R30+0x1c80], R40 ;  /* 0x001c80281e007388 */ /* 0x0003e40000000400 */
[----:B------:R1:W-:Y:S01]  /*25040*/  STS.U16 [R30+0x1cc0], R42 ;  /* 0x001cc02a1e007388 */ /* 0x0003e20000000400 */
[----:B0-----:R-:W2:Y:S01]  /*25050*/  LDL.LU R4, [R1+0x2014] ;  /* 0x0020140001047983 */ /* 0x001ea20000300800 */
[----:B-1----:R-:W2:Y:S03]  /*25060*/  LDL.LU R32, [R1+0x2010] ;  /* 0x0020100001207983 */ /* 0x002ea60000300800 */
[----:B------:R-:W2:Y:S01]  /*25070*/  LDL.LU R34, [R1+0x200c] ;  /* 0x00200c0001227983 */ /* 0x000ea20000300800 */
[----:B------:R-:W2:Y:S02]  /*25080*/  LDL.LU R40, [R1+0x2008] ;  /* 0x0020080001287983 */ /* 0x000ea40000300800 */
[----:B------:R-:W2:Y:S01]  /*25090*/  LDL.LU R42, [R1+0x2004] ;  /* 0x00200400012a7983 */ /* 0x000ea20000300800 */
[----:B------:R0:W-:Y:S01]  /*250a0*/  STS.U16 [R30+0x1ec0], R52 ;  /* 0x001ec0341e007388 */ /* 0x0001e20000000400 */
[----:B------:R1:W-:Y:S03]  /*250b0*/  STS.U16 [R30+0x1e80], R54 ;  /* 0x001e80361e007388 */ /* 0x0003e60000000400 */
[----:B------:R1:W-:Y:S04]  /*250c0*/  STS.U16 [R30+0x2080], R3 ;  /* 0x002080031e007388 */ /* 0x0003e80000000400 */
[----:B0-----:R-:W2:Y:S01]  /*250d0*/  LDL.LU R52, [R1+0x2000] ;  /* 0x0020000001347983 */ /* 0x001ea20000300800 */
[----:B-1----:R-:W2:Y:S03]  /*250e0*/  LDL.LU R54, [R1+0x1ffc] ;  /* 0x001ffc0001367983 */ /* 0x002ea60000300800 */
[----:B------:R-:W2:Y:S01]  /*250f0*/  LDL.LU R3, [R1+0x1ff8] ;  /* 0x001ff80001037983 */ /* 0x000ea20000300800 */
[----:B------:R0:W-:Y:S02]  /*25100*/  STS.U16 [R30+0x20c0], R31 ;  /* 0x0020c01f1e007388 */ /* 0x0001e40000000400 */
[----:B------:R1:W-:Y:S02]  /*25110*/  STS.U16 [R30+0x22c0], R0 ;  /* 0x0022c0001e007388 */ /* 0x0003e40000000400 */
[----:B------:R1:W-:Y:S01]  /*25120*/  STS.U16 [R30+0x2280], R36 ;  /* 0x002280241e007388 */ /* 0x0003e20000000400 */
[----:B------:R1:W-:Y:S01]  /*25130*/  STS.U16 [R30+0x2480], R38 ;  /* 0x002480261e007388 */ /* 0x0003e20000000400 */
[----:B------:R1:W-:Y:S02]  /*25140*/  STS.U16 [R30+0x24c0], R44 ;  /* 0x0024c02c1e007388 */ /* 0x0003e40000000400 */
[----:B------:R1:W-:Y:S01]  /*25150*/  STS.U16 [R30+0x26c0], R46 ;  /* 0x0026c02e1e007388 */ /* 0x0003e20000000400 */
[----:B0-----:R-:W3:Y:S01]  /*25160*/  LDL.LU R31, [R1+0x20c] ;  /* 0x00020c00011f7983 */ /* 0x001ee20000300800 */
[----:B-1----:R-:W3:Y:S03]  /*25170*/  LDL.LU R0, [R1+0x208] ;  /* 0x0002080001007983 */ /* 0x002ee60000300800 */
[----:B------:R-:W3:Y:S01]  /*25180*/  LDL.LU R36, [R1+0x1fc] ;  /* 0x0001fc0001247983 */ /* 0x000ee20000300800 */
[----:B------:R-:W3:Y:S03]  /*25190*/  LDL.LU R38, [R1+0x1f8] ;  /* 0x0001f80001267983 */ /* 0x000ee60000300800 */
[----:B------:R-:W3:Y:S04]  /*251a0*/  LDL.LU R44, [R1+0x1ec] ;  /* 0x0001ec00012c7983 */ /* 0x000ee80000300800 */
[----:B------:R0:W-:Y:S01]  /*251b0*/  STS.U16 [R30+0x2680], R48 ;  /* 0x002680301e007388 */ /* 0x0001e20000000400 */
[----:B------:R-:W3:Y:S02]  /*251c0*/  LDL.LU R46, [R1+0x1e8] ;  /* 0x0001e800012e7983 */ /* 0x000ee40000300800 */
[----:B------:R1:W-:Y:S02]  /*251d0*/  STS.U16 [R30+0x2880], R50 ;  /* 0x002880321e007388 */ /* 0x0003e40000000400 */
[----:B------:R1:W-:Y:S01]  /*251e0*/  STS.U16 [R30+0x28c0], R56 ;  /* 0x0028c0381e007388 */ /* 0x0003e20000000400 */
[----:B------:R1:W-:Y:S01]  /*251f0*/  STS.U16 [R30+0x2ac0], R58 ;  /* 0x002ac03a1e007388 */ /* 0x0003e20000000400 */
[----:B------:R1:W-:Y:S02]  /*25200*/  STS.U16 [R30+0x2a80], R60 ;  /* 0x002a803c1e007388 */ /* 0x0003e40000000400 */
[----:B------:R1:W-:Y:S01]  /*25210*/  STS.U16 [R30+0x2c80], R2 ;  /* 0x002c80021e007388 */ /* 0x0003e20000000400 */
[----:B0-----:R-:W3:Y:S01]  /*25220*/  LDL.LU R48, [R1+0x1d8] ;  /* 0x0001d80001307983 */ /* 0x001ee20000300800 */
[----:B-1----:R-:W3:Y:S03]  /*25230*/  LDL.LU R50, [R1+0x1d4] ;  /* 0x0001d40001327983 */ /* 0x002ee60000300800 */
[----:B------:R-:W3:Y:S04]  /*25240*/  LDL.LU R56, [R1+0x1c0] ;  /* 0x0001c00001387983 */ /* 0x000ee80000300800 */
[----:B------:R-:W3:Y:S01]  /*25250*/  LDL.LU R58, [R1+0x1bc] ;  /* 0x0001bc00013a7983 */ /* 0x000ee20000300800 */
[----:B------:R-:W3:Y:S02]  /*25260*/  LDL.LU R60, [R1+0x1a8] ;  /* 0x0001a800013c7983 */ /* 0x000ee40000300800 */
[----:B------:R-:W3:Y:S01]  /*25270*/  LDL.LU R2, [R1+0x1a4] ;  /* 0x0001a40001027983 */ /* 0x000ee20000300800 */
[----:B--2---:R0:W-:Y:S01]  /*25280*/  STS.U16 [R30+0x2cc0], R3 ;  /* 0x002cc0031e007388 */ /* 0x0041e20000000400 */
[----:B------:R1:W-:Y:S03]  /*25290*/  STS.U16 [R30+0x2ec0], R54 ;  /* 0x002ec0361e007388 */ /* 0x0003e60000000400 */
[----:B0-----:R-:W2:Y:S04]  /*252a0*/  LDL.LU R3, [R1+0x190] ;  /* 0x0001900001037983 */ /* 0x001ea80000300800 */
[----:B-1----:R-:W0:Y:S01]  /*252b0*/  S2R R54, SR_TID.X ;  /* 0x0000000000367919 */ /* 0x002e220000002100 */
[----:B------:R-:W-:Y:S02]  /*252c0*/  STS.U16 [R30+0x2e80], R52 ;  /* 0x002e80341e007388 */ /* 0x000fe40000000400 */
[----:B------:R-:W-:Y:S02]  /*252d0*/  STS.U16 [R30+0x3080], R42 ;  /* 0x0030802a1e007388 */ /* 0x000fe40000000400 */
[----:B------:R-:W-:Y:S01]  /*252e0*/  STS.U16 [R30+0x30c0], R40 ;  /* 0x0030c0281e007388 */ /* 0x000fe20000000400 */
[----:B------:R-:W-:Y:S01]  /*252f0*/  STS.U16 [R30+0x32c0], R4 ;  /* 0x0032c0041e007388 */ /* 0x000fe20000000400 */
[----:B----4-:R-:W-:Y:S02]  /*25300*/  STS.U16 [R30+0x3280], R5 ;  /* 0x003280051e007388 */ /* 0x010fe40000000400 */
[----:B------:R-:W-:Y:S02]  /*25310*/  STS.U16 [R30+0x3480], R10 ;  /* 0x0034800a1e007388 */ /* 0x000fe40000000400 */
[----:B------:R-:W-:Y:S01]  /*25320*/  STS.U16 [R30+0x34c0], R11 ;  /* 0x0034c00b1e007388 */ /* 0x000fe20000000400 */
[----:B------:R-:W-:Y:S01]  /*25330*/  STS.U16 [R30+0x36c0], R13 ;  /* 0x0036c00d1e007388 */ /* 0x000fe20000000400 */
[----:B------:R1:W-:Y:S02]  /*25340*/  STS.U16 [R30+0x3680], R14 ;  /* 0x0036800e1e007388 */ /* 0x0003e40000000400 */
[----:B------:R-:W-:Y:S02]  /*25350*/  STS.U16 [R30+0x3880], R15 ;  /* 0x0038800f1e007388 */ /* 0x000fe40000000400 */
[----:B------:R-:W-:Y:S01]  /*25360*/  STS.U16 [R30+0x38c0], R16 ;  /* 0x0038c0101e007388 */ /* 0x000fe20000000400 */
[----:B------:R-:W-:Y:S01]  /*25370*/  STS.U16 [R30+0x3ac0], R17 ;  /* 0x003ac0111e007388 */ /* 0x000fe20000000400 */
[----:B------:R-:W-:Y:S01]  /*25380*/  STS.U16 [R30+0x3a80], R18 ;  /* 0x003a80121e007388 */ /* 0x000fe20000000400 */
[----:B0-----:R-:W-:-:S05]  /*25390*/  LOP3.LUT R54, R54, 0x1f, RZ, 0xc0, !PT ;  /* 0x0000001f36367812 */ /* 0x001fca00078ec0ff */
[----:B-1----:R-:W-:Y:S01]  /*253a0*/  IMAD.SHL.U32 R14, R54, 0x2, RZ ;  /* 0x00000002360e7824 */ /* 0x002fe200078e00ff */
[----:B------:R-:W-:Y:S01]  /*253b0*/  STS.U16 [R30+0x3c80], R19 ;  /* 0x003c80131e007388 */ /* 0x000fe20000000400 */
[----:B------:R-:W-:Y:S03]  /*253c0*/  STS.U16 [R30+0x3cc0], R20 ;  /* 0x003cc0141e007388 */ /* 0x000fe60000000400 */
[----:B------:R-:W-:Y:S01]  /*253d0*/  LOP3.LUT R14, R14, 0x20, RZ, 0x3c, !PT ;  /* 0x000000200e0e7812 */ /* 0x000fe200078e3cff */
[----:B------:R-:W-:Y:S01]  /*253e0*/  STS.U16 [R30+0x3ec0], R21 ;  /* 0x003ec0151e007388 */ /* 0x000fe20000000400 */
[----:B------:R-:W-:Y:S03]  /*253f0*/  STS.U16 [R30+0x3e80], R22 ;  /* 0x003e80161e007388 */ /* 0x000fe60000000400 */
[----:B---3--:R-:W-:Y:S01]  /*25400*/  STS.U16 [R14+0x100], R31 ;  /* 0x0001001f0e007388 */ /* 0x008fe20000000400 */
[----:B------:R-:W-:Y:S02]  /*25410*/  STS.U16 [R14+0x140], R0 ;  /* 0x000140000e007388 */ /* 0x000fe40000000400 */
[----:B------:R0:W-:Y:S02]  /*25420*/  STS.U16 [R14+0x340], R36 ;  /* 0x000340240e007388 */ /* 0x0001e40000000400 */
[----:B------:R1:W-:Y:S01]  /*25430*/  STS.U16 [R14+0x300], R38 ;  /* 0x000300260e007388 */ /* 0x0003e20000000400 */
[----:B------:R3:W-:Y:S01]  /*25440*/  STS.U16 [R14+0x500], R44 ;  /* 0x0005002c0e007388 */ /* 0x0007e20000000400 */
[----:B------:R4:W-:Y:S02]  /*25450*/  STS.U16 [R14+0x540], R46 ;  /* 0x0005402e0e007388 */ /* 0x0009e40000000400 */
[----:B------:R4:W-:Y:S02]  /*25460*/  STS.U16 [R14+0x740], R48 ;  /* 0x000740300e007388 */ /* 0x0009e40000000400 */
[----:B------:R4:W-:Y:S01]  /*25470*/  STS.U16 [R14+0x700], R50 ;  /* 0x000700320e007388 */ /* 0x0009e20000000400 */
[----:B0-----:R-:W2:Y:S01]  /*25480*/  LDL.LU R36, [R1+0x18c] ;  /* 0x00018c0001247983 */ /* 0x001ea20000300800 */
[----:B-1----:R-:W2:Y:S02]  /*25490*/  LDL.LU R38, [R1+0x178] ;  /* 0x0001780001267983 */ /* 0x002ea40000300800 */
[----:B---3--:R-:W3:Y:S02]  /*254a0*/  LDL.LU R44, [R1+0x174] ;  /* 0x00017400012c7983 */ /* 0x008ee40000300800 */
[----:B----4-:R-:W4:Y:S01]  /*254b0*/  LDL.LU R46, [R1+0x150] ;  /* 0x00015000012e7983 */ /* 0x010f220000300800 */
[----:B------:R-:W4:Y:S04]  /*254c0*/  LDL.LU R48, [R1+0x14c] ;  /* 0x00014c0001307983 */ /* 0x000f280000300800 */
[----:B------:R0:W-:Y:S01]  /*254d0*/  STS.U16 [R14+0x900], R56 ;  /* 0x000900380e007388 */ /* 0x0001e20000000400 */
[----:B------:R-:W4:Y:S02]  /*254e0*/  LDL.LU R50, [R1+0x138] ;  /* 0x0001380001327983 */ /* 0x000f240000300800 */
[----:B------:R1:W-:Y:S02]  /*254f0*/  STS.U16 [R14+0x940], R58 ;  /* 0x0009403a0e007388 */ /* 0x0003e40000000400 */
[----:B------:R1:W-:Y:S01]  /*25500*/  STS.U16 [R14+0xb40], R60 ;  /* 0x000b403c0e007388 */ /* 0x0003e20000000400 */
[----:B------:R1:W-:Y:S04]  /*25510*/  STS.U16 [R14+0xb00], R2 ;  /* 0x000b00020e007388 */ /* 0x0003e80000000400 */
[----:B0-----:R-:W4:Y:S01]  /*25520*/  LDL.LU R56, [R1+0x134] ;  /* 0x0001340001387983 */ /* 0x001f220000300800 */
[----:B-1----:R-:W4:Y:S03]  /*25530*/  LDL.LU R58, [R1+0x120] ;  /* 0x00012000013a7983 */ /* 0x002f260000300800 */
[----:B------:R-:W4:Y:S04]  /*25540*/  LDL.LU R60, [R1+0x11c] ;  /* 0x00011c00013c7983 */ /* 0x000f280000300800 */
[----:B------:R-:W4:Y:S04]  /*25550*/  LDL.LU R2, [R1+0x108] ;  /* 0x0001080001027983 */ /* 0x000f280000300800 */
[----:B--2---:R0:W-:Y:S04]  /*25560*/  STS.U16 [R14+0xd00], R3 ;  /* 0x000d00030e007388 */ /* 0x0041e80000000400 */
[----:B0-----:R-:W2:Y:S01]  /*25570*/  LDL.LU R3, [R1+0x104] ;  /* 0x0001040001037983 */ /* 0x001ea20000300800 */
[----:B------:R-:W2:Y:S02]  /*25580*/  LDL.LU R22, [R1+0xf0] ;  /* 0x0000f00001167983 */ /* 0x000ea40000300800 */
[----:B------:R-:W2:Y:S02]  /*25590*/  LDL.LU R21, [R1+0xec] ;  /* 0x0000ec0001157983 */ /* 0x000ea40000300800 */
[----:B------:R-:W2:Y:S01]  /*255a0*/  LDL.LU R20, [R1+0xd8] ;  /* 0x0000d80001147983 */ /* 0x000ea20000300800 */
[----:B------:R-:W2:Y:S01]  /*255b0*/  LDL.LU R19, [R1+0xd4] ;  /* 0x0000d40001137983 */ /* 0x000ea20000300800 */
        /* <DEDUP_REMOVED lines=15> */
[----:B------:R-:W2:Y:S04]  /*256b0*/  LDL.LU R0, [R1+0x14] ;  /* 0x0000140001007983 */ /* 0x000ea80000300800 */
[----:B------:R0:W-:Y:S01]  /*256c0*/  STS.U16 [R14+0xd40], R36 ;  /* 0x000d40240e007388 */ /* 0x0001e20000000400 */
[----:B------:R1:W-:Y:S02]  /*256d0*/  STS.U16 [R14+0xf40], R38 ;  /* 0x000f40260e007388 */ /* 0x0003e40000000400 */
[----:B---3--:R3:W-:Y:S02]  /*256e0*/  STS.U16 [R14+0xf00], R44 ;  /* 0x000f002c0e007388 */ /* 0x0087e40000000400 */
[----:B----4-:R4:W-:Y:S01]  /*256f0*/  STS.U16 [R14+0x1100], R46 ;  /* 0x0011002e0e007388 */ /* 0x0109e20000000400 */
[----:B------:R4:W-:Y:S01]  /*25700*/  STS.U16 [R14+0x1140], R48 ;  /* 0x001140300e007388 */ /* 0x0009e20000000400 */
[----:B------:R4:W-:Y:S03]  /*25710*/  STS.U16 [R14+0x1340], R50 ;  /* 0x001340320e007388 */ /* 0x0009e60000000400 */
[----:B0-----:R-:W2:Y:S01]  /*25720*/  LDL.LU R36, [R1+0x1ff4] ;  /* 0x001ff40001247983 */ /* 0x001ea20000300800 */
[----:B-1----:R-:W2:Y:S02]  /*25730*/  LDL.LU R38, [R1+0x1ff0] ;  /* 0x001ff00001267983 */ /* 0x002ea40000300800 */
[----:B---3--:R-:W3:Y:S02]  /*25740*/  LDL.LU R44, [R1+0x1fec] ;  /* 0x001fec00012c7983 */ /* 0x008ee40000300800 */
[----:B----4-:R-:W4:Y:S01]  /*25750*/  LDL.LU R46, [R1+0x1fe8] ;  /* 0x001fe800012e7983 */ /* 0x010f220000300800 */
[----:B------:R-:W3:Y:S01]  /*25760*/  LDL.LU R48, [R1+0x1fe4] ;  /* 0x001fe40001307983 */ /* 0x000ee20000300800 */
[----:B------:R-:W3:Y:S03]  /*25770*/  LDL.LU R50, [R1+0x1fe0] ;  /* 0x001fe00001327983 */ /* 0x000ee60000300800 */
[----:B------:R0:W-:Y:S01]  /*25780*/  STS.U16 [R14+0x1300], R56 ;  /* 0x001300380e007388 */ /* 0x0001e20000000400 */
[----:B------:R1:W-:Y:S02]  /*25790*/  STS.U16 [R14+0x1500], R58 ;  /* 0x0015003a0e007388 */ /* 0x0003e40000000400 */
[----:B------:R1:W-:Y:S02]  /*257a0*/  STS.U16 [R14+0x1540], R60 ;  /* 0x0015403c0e007388 */ /* 0x0003e40000000400 */
[----:B------:R1:W-:Y:S01]  /*257b0*/  STS.U16 [R14+0x1740], R2 ;  /* 0x001740020e007388 */ /* 0x0003e20000000400 */
[----:B0-----:R-:W3:Y:S01]  /*257c0*/  LDL.LU R56, [R1+0x1fdc] ;  /* 0x001fdc0001387983 */ /* 0x001ee20000300800 */
[----:B-1----:R-:W3:Y:S02]  /*257d0*/  LDL.LU R58, [R1+0x1fd8] ;  /* 0x001fd800013a7983 */ /* 0x002ee40000300800 */
[----:B------:R-:W3:Y:S02]  /*257e0*/  LDL.LU R60, [R1+0x1fd4] ;  /* 0x001fd400013c7983 */ /* 0x000ee40000300800 */
[----:B------:R-:W3:Y:S01]  /*257f0*/  LDL.LU R2, [R1+0x1fd0] ;  /* 0x001fd00001027983 */ /* 0x000ee20000300800 */
[----:B--2---:R0:W-:Y:S01]  /*25800*/  STS.U16 [R14+0x1700], R3 ;  /* 0x001700030e007388 */ /* 0x0041e20000000400 */
[----:B------:R-:W-:Y:S02]  /*25810*/  STS.U16 [R14+0x1900], R22 ;  /* 0x001900160e007388 */ /* 0x000fe40000000400 */
[----:B------:R-:W-:Y:S02]  /*25820*/  STS.U16 [R14+0x1940], R21 ;  /* 0x001940150e007388 */ /* 0x000fe40000000400 */
[----:B------:R-:W-:Y:S01]  /*25830*/  STS.U16 [R14+0x1b40], R20 ;  /* 0x001b40140e007388 */ /* 0x000fe20000000400 */
[----:B------:R-:W-:Y:S01]  /*25840*/  STS.U16 [R14+0x1b00], R19 ;  /* 0x001b00130e007388 */ /* 0x000fe20000000400 */
        /* <DEDUP_REMOVED lines=15> */
[----:B------:R-:W-:Y:S04]  /*25940*/  STS.U16 [R14+0x2b00], R0 ;  /* 0x002b00000e007388 */ /* 0x000fe80000000400 */
[----:B0-----:R-:W2:Y:S04]  /*25950*/  LDL.LU R3, [R1+0x1fcc] ;  /* 0x001fcc0001037983 */ /* 0x001ea80000300800 */
[----:B---3--:R0:W-:Y:S04]  /*25960*/  STS.U16 [R14+0x2d00], R2 ;  /* 0x002d00020e007388 */ /* 0x0081e80000000400 */
[----:B0-----:R-:W3:Y:S01]  /*25970*/  LDL.LU R2, [R1+0x1fc8] ;  /* 0x001fc80001027983 */ /* 0x001ee20000300800 */
[----:B------:R-:W3:Y:S02]  /*25980*/  LDL.LU R13, [R1+0x204] ;  /* 0x00020400010d7983 */ /* 0x000ee40000300800 */
[----:B------:R-:W2:Y:S02]  /*25990*/  LDL.LU R11, [R1+0x200] ;  /* 0x00020000010b7983 */ /* 0x000ea40000300800 */
        /* <DEDUP_REMOVED lines=28> */
[----:B------:R-:W-:Y:S01]  /*25b60*/  STS.U16 [R14+0x3f00], R39 ;  /* 0x003f00270e007388 */ /* 0x000fe20000000400 */
[----:B---3--:R-:W-:Y:S01]  /*25b70*/  STS.U16 [R2+0x180], R13 ;  /* 0x0001800d02007388 */ /* 0x008fe20000000400 */
[----:B--2---:R-:W-:Y:S02]  /*25b80*/  STS.U16 [R2+0x1c0], R11 ;  /* 0x0001c00b02007388 */ /* 0x004fe40000000400 */
[----:B----4-:R-:W-:Y:S01]  /*25b90*/  STS.U16 [R2+0x3c0], R10 ;  /* 0x0003c00a02007388 */ /* 0x010fe20000000400 */
[----:B------:R0:W-:Y:S04]  /*25ba0*/  STS.U16 [R2+0x380], R0 ;  /* 0x0003800002007388 */ /* 0x0001e80000000400 */
[----:B0-----:R-:W2:Y:S01]  /*25bb0*/  LDL.LU R0, [R1+0x188] ;  /* 0x0001880001007983 */ /* 0x001ea20000300800 */
[----:B------:R-:W3:Y:S02]  /*25bc0*/  LDL.LU R23, [R1+0x184] ;  /* 0x0001840001177983 */ /* 0x000ee40000300800 */
        /* <DEDUP_REMOVED lines=11> */
[----:B------:R-:W4:Y:S03]  /*25c80*/  LDL.LU R19, [R1+0xe4] ;  /* 0x0000e40001137983 */ /* 0x000f260000300800 */
[----:B------:R-:W-:Y:S01]  /*25c90*/  STS.U16 [R2+0x580], R5 ;  /* 0x0005800502007388 */ /* 0x000fe20000000400 */
[----:B------:R-:W4:Y:S02]  /*25ca0*/  LDL.LU R18, [R1+0xd0] ;  /* 0x0000d00001127983 */ /* 0x000f240000300800 */
[----:B------:R-:W-:Y:S02]  /*25cb0*/  STS.U16 [R2+0x5c0], R4 ;  /* 0x0005c00402007388 */ /* 0x000fe40000000400 */
[----:B------:R-:W4:Y:S01]  /*25cc0*/  LDL.LU R17, [R1+0xcc] ;  /* 0x0000cc0001117983 */ /* 0x000f220000300800 */
[----:B------:R-:W-:Y:S04]  /*25cd0*/  STS.U16 [R2+0x7c0], R40 ;  /* 0x0007c02802007388 */ /* 0x000fe80000000400 */
[----:B------:R-:W4:Y:S01]  /*25ce0*/  LDL.LU R16, [R1+0xb8] ;  /* 0x0000b80001107983 */ /* 0x000f220000300800 */
[----:B------:R-:W-:Y:S02]  /*25cf0*/  STS.U16 [R2+0x780], R42 ;  /* 0x0007802a02007388 */ /* 0x000fe40000000400 */
[----:B------:R-:W4:Y:S02]  /*25d00*/  LDL.LU R15, [R1+0xb4] ;  /* 0x0000b400010f7983 */ /* 0x000f240000300800 */
[----:B------:R-:W-:Y:S01]  /*25d10*/  STS.U16 [R2+0x980], R52 ;  /* 0x0009803402007388 */ /* 0x000fe20000000400 */
[----:B------:R-:W4:Y:S04]  /*25d20*/  LDL.LU R14, [R1+0xa0] ;  /* 0x0000a000010e7983 */ /* 0x000f280000300800 */
[----:B------:R-:W-:Y:S01]  /*25d30*/  STS.U16 [R2+0x9c0], R54 ;  /* 0x0009c03602007388 */ /* 0x000fe20000000400 */
[----:B------:R-:W4:Y:S02]  /*25d40*/  LDL.LU R13, [R1+0x9c] ;  /* 0x00009c00010d7983 */ /* 0x000f240000300800 */
[----:B------:R-:W-:Y:S02]  /*25d50*/  STS.U16 [R2+0xbc0], R30 ;  /* 0x000bc01e02007388 */ /* 0x000fe40000000400 */
[----:B------:R-:W4:Y:S01]  /*25d60*/  LDL.LU R11, [R1+0x88] ;  /* 0x00008800010b7983 */ /* 0x000f220000300800 */
[----:B------:R0:W-:Y:S04]  /*25d70*/  STS.U16 [R2+0xb80], R31 ;  /* 0x000b801f02007388 */ /* 0x0001e80000000400 */
[----:B------:R-:W4:Y:S04]  /*25d80*/  LDL.LU R10, [R1+0x84] ;  /* 0x00008400010a7983 */ /* 0x000f280000300800 */
[----:B0-----:R-:W4:Y:S01]  /*25d90*/  LDL.LU R31, [R1+0x70] ;  /* 0x00007000011f7983 */ /* 0x001f220000300800 */
[----:B------:R-:W4:Y:S02]  /*25da0*/  LDL.LU R5, [R1+0x6c] ;  /* 0x00006c0001057983 */ /* 0x000f240000300800 */
[----:B------:R-:W4:Y:S02]  /*25db0*/  LDL.LU R4, [R1+0x58] ;  /* 0x0000580001047983 */ /* 0x000f240000300800 */
[----:B------:R-:W4:Y:S01]  /*25dc0*/  LDL.LU R40, [R1+0x54] ;  /* 0x0000540001287983 */ /* 0x000f220000300800 */
[----:B------:R-:W4:Y:S01]  /*25dd0*/  LDL.LU R42, [R1+0x40] ;  /* 0x00004000012a7983 */ /* 0x000f220000300800 */
[----:B------:R-:W4:Y:S02]  /*25de0*/  LDL.LU R52, [R1+0x3c] ;  /* 0x00003c0001347983 */ /* 0x000f240000300800 */
[----:B------:R-:W4:Y:S02]  /*25df0*/  LDL.LU R54, [R1+0x28] ;  /* 0x0000280001367983 */ /* 0x000f240000300800 */
[----:B------:R-:W4:Y:S01]  /*25e00*/  LDL.LU R30, [R1+0x24] ;  /* 0x00002400011e7983 */ /* 0x000f220000300800 */
[----:B--2---:R0:W-:Y:S01]  /*25e10*/  STS.U16 [R2+0xd80], R0 ;  /* 0x000d800002007388 */ /* 0x0041e20000000400 */
[----:B---3--:R-:W-:Y:S02]  /*25e20*/  STS.U16 [R2+0xdc0], R23 ;  /* 0x000dc01702007388 */ /* 0x008fe40000000400 */
[----:B----4-:R-:W-:Y:S01]  /*25e30*/  STS.U16 [R2+0xfc0], R12 ;  /* 0x000fc00c02007388 */ /* 0x010fe20000000400 */
[----:B------:R-:W-:Y:S04]  /*25e40*/  STS.U16 [R2+0xf80], R7 ;  /* 0x000f800702007388 */ /* 0x000fe80000000400 */
[----:B------:R-:W-:Y:S01]  /*25e50*/  STS.U16 [R2+0x1180], R6 ;  /* 0x0011800602007388 */ /* 0x000fe20000000400 */
[----:B------:R-:W-:Y:S02]  /*25e60*/  STS.U16 [R2+0x11c0], R36 ;  /* 0x0011c02402007388 */ /* 0x000fe40000000400 */
[----:B------:R-:W-:Y:S01]  /*25e70*/  STS.U16 [R2+0x13c0], R38 ;  /* 0x0013c02602007388 */ /* 0x000fe20000000400 */
[----:B0-----:R-:W2:Y:S01]  /*25e80*/  LDL.LU R0, [R1+0x10] ;  /* 0x0000100001007983 */ /* 0x001ea20000300800 */
        /* <DEDUP_REMOVED lines=12> */
[----:B------:R-:W-:Y:S03]  /*25f50*/  STS.U16 [R2+0x1f80], R13 ;  /* 0x001f800d02007388 */ /* 0x000fe60000000400 */
[----:B------:R-:W-:Y:S01]  /*25f60*/  STS.U16 [R2+0x2180], R11 ;  /* 0x0021800b02007388 */ /* 0x000fe20000000400 */
[----:B------:R-:W-:Y:S03]  /*25f70*/  STS.U16 [R2+0x21c0], R10 ;  /* 0x0021c00a02007388 */ /* 0x000fe60000000400 */
[----:B------:R0:W-:Y:S04]  /*25f80*/  STS.U16 [R2+0x23c0], R31 ;  /* 0x0023c01f02007388 */ /* 0x0001e80000000400 */
[----:B0-----:R-:W3:Y:S01]  /*25f90*/  LDL.LU R31, [R1+0x22c] ;  /* 0x00022c00011f7983 */ /* 0x001ee20000300800 */
[----:B------:R-:W-:Y:S02]  /*25fa0*/  STS.U16 [R2+0x2380], R5 ;  /* 0x0023800502007388 */ /* 0x000fe40000000400 */
[----:B------:R-:W-:Y:S02]  /*25fb0*/  STS.U16 [R2+0x2580], R4 ;  /* 0x0025800402007388 */ /* 0x000fe40000000400 */
[----:B------:R-:W-:Y:S01]  /*25fc0*/  STS.U16 [R2+0x25c0], R40 ;  /* 0x0025c02802007388 */ /* 0x000fe20000000400 */
[----:B------:R-:W-:Y:S01]  /*25fd0*/  STS.U16 [R2+0x27c0], R42 ;  /* 0x0027c02a02007388 */ /* 0x000fe20000000400 */
[----:B------:R-:W-:Y:S02]  /*25fe0*/  STS.U16 [R2+0x2780], R52 ;  /* 0x0027803402007388 */ /* 0x000fe40000000400 */
[----:B------:R-:W-:Y:S02]  /*25ff0*/  STS.U16 [R2+0x2980], R54 ;  /* 0x0029803602007388 */ /* 0x000fe40000000400 */
[----:B------:R-:W-:Y:S01]  /*26000*/  STS.U16 [R2+0x29c0], R30 ;  /* 0x0029c01e02007388 */ /* 0x000fe20000000400 */
[----:B------:R-:W4:Y:S04]  /*26010*/  LDL R60, [R1+0x748] ;  /* 0x00074800013c7983 */ /* 0x000f280000100800 */
[----:B--2---:R0:W-:Y:S01]  /*26020*/  STS.U16 [R2+0x2bc0], R0 ;  /* 0x002bc00002007388 */ /* 0x0041e20000000400 */
[----:B------:R1:W-:Y:S02]  /*26030*/  STS.U16 [R2+0x2b80], R3 ;  /* 0x002b800302007388 */ /* 0x0003e40000000400 */
[----:B------:R-:W-:Y:S02]  /*26040*/  STS.U16 [R2+0x2d80], R58 ;  /* 0x002d803a02007388 */ /* 0x000fe40000000400 */
[----:B------:R-:W-:Y:S01]  /*26050*/  STS.U16 [R2+0x2dc0], R56 ;  /* 0x002dc03802007388 */ /* 0x000fe20000000400 */
[----:B------:R-:W-:Y:S01]  /*26060*/  STS.U16 [R2+0x2fc0], R46 ;  /* 0x002fc02e02007388 */ /* 0x000fe20000000400 */
[----:B------:R-:W-:Y:S02]  /*26070*/  STS.U16 [R2+0x2f80], R44 ;  /* 0x002f802c02007388 */ /* 0x000fe40000000400 */
[----:B------:R-:W-:Y:S02]  /*26080*/  STS.U16 [R2+0x3180], R34 ;  /* 0x0031802202007388 */ /* 0x000fe40000000400 */
[----:B------:R-:W-:Y:S01]  /*26090*/  STS.U16 [R2+0x31c0], R32 ;  /* 0x0031c02002007388 */ /* 0x000fe20000000400 */
[----:B------:R-:W-:Y:S04]  /*260a0*/  STS.U16 [R2+0x33c0], R8 ;  /* 0x0033c00802007388 */ /* 0x000fe80000000400 */
[----:B0-----:R-:W0:Y:S01]  /*260b0*/  S2R R0, SR_TID.X ;  /* 0x0000000000007919 */ /* 0x001e220000002100 */
        /* <DEDUP_REMOVED lines=11> */
[----:B---3--:R-:W-:Y:S01]  /*26170*/  STS.U16 [R2+0x3fc0], R31 ;  /* 0x003fc01f02007388 */ /* 0x008fe20000000400 */
[----:B------:R-:W-:Y:S02]  /*26180*/  STS.U16 [R2+0x3f80], R61 ;  /* 0x003f803d02007388 */ /* 0x000fe40000000400 */
[----:B------:R-:W-:Y:S01]  /*26190*/  BAR.SYNC.DEFER_BLOCKING 0x0 ;  /* 0x0000000000007b1d */ /* 0x000fe20000010000 */
[C---:B0-----:R-:W-:Y:S01]  /*261a0*/  LOP3.LUT R4, R0.reuse, 0x7, RZ, 0xc0, !PT ;  /* 0x0000000700047812 */ /* 0x041fe200078ec0ff */
[----:B-1----:R-:W-:-:S04]  /*261b0*/  IMAD.SHL.U32 R3, R0, 0x2, RZ ;  /* 0x0000000200037824 */ /* 0x002fc800078e00ff */
[----:B------:R-:W-:-:S05]  /*261c0*/  IMAD R4, R4, 0x90, RZ ;  /* 0x0000009004047824 */ /* 0x000fca00078e02ff */
[----:B------:R-:W-:-:S05]  /*261d0*/  LOP3.LUT R4, R4, 0x30, R3, 0x78, !PT ;  /* 0x0000003004047812 */ /* 0x000fca00078e7803 */
[----:B------:R-:W0:Y:S04]  /*261e0*/  LDSM.16.M88.4 R36, [R4] ;  /* 0x000000000424783b */ /* 0x000e280000000200 */
[----:B------:R-:W1:Y:S04]  /*261f0*/  LDSM.16.M88.4 R32, [R4+0x400] ;  /* 0x000400000420783b */ /* 0x000e680000000200 */
[----:B------:R-:W2:Y:S04]  /*26200*/  LDSM.16.M88.4 R24, [R4+0xc00] ;  /* 0x000c00000418783b */ /* 0x000ea80000000200 */
[----:B------:R-:W3:Y:S04]  /*26210*/  LDSM.16.M88.4 R20, [R4+0x1000] ;  /* 0x001000000414783b */ /* 0x000ee80000000200 */
[----:B------:R-:W2:Y:S04]  /*26220*/  LDSM.16.M88.4 R12, [R4+0x1400] ;  /* 0x00140000040c783b */ /* 0x000ea80000000200 */
[----:B------:R-:W2:Y:S04]  /*26230*/  LDSM.16.M88.4 R16, [R4+0x1800] ;  /* 0x001800000410783b */ /* 0x000ea80000000200 */
[----:B------:R-:W2:Y:S04]  /*26240*/  LDSM.16.M88.4 R8, [R4+0x1c00] ;  /* 0x001c00000408783b */ /* 0x000ea80000000200 */
[----:B------:R-:W-:Y:S04]  /*26250*/  LDSM.16.M88.4 R48, [R4+0x2400] ;  /* 0x002400000430783b */ /* 0x000fe80000000200 */
[----:B----4-:R-:W-:Y:S04]  /*26260*/  LDSM.16.MT88.4 R44, [R60+0x4000] ;  /* 0x004000003c2c783b */ /* 0x010fe80000004200 */
[----:B------:R-:W-:Y:S04]  /*26270*/  LDSM.16.M88.4 R56, [R4+0x2c00] ;  /* 0x002c00000438783b */ /* 0x000fe80000000200 */
[----:B------:R-:W-:Y:S04]  /*26280*/  LDSM.16.M88.4 R52, [R4+0x3000] ;  /* 0x003000000434783b */ /* 0x000fe80000000200 */
[----:B------:R-:W-:Y:S04]  /*26290*/  LDSM.16.M88.4 R28, [R4+0x800] ;  /* 0x00080000041c783b */ /* 0x000fe80000000200 */
[----:B0-----:R-:W-:Y:S01]  /*262a0*/  STL [R1+0x1de0], R38 ;  /* 0x001de02601007387 */ /* 0x001fe20000100800 */
[----:B------:R-:W-:Y:S02]  /*262b0*/  STL [R1+0x1ddc], R39 ;  /* 0x001ddc2701007387 */ /* 0x000fe40000100800 */
[----:B-1----:R-:W-:Y:S02]  /*262c0*/  STL [R1+0x1dcc], R34 ;  /* 0x001dcc2201007387 */ /* 0x002fe40000100800 */
[----:B------:R-:W-:Y:S01]  /*262d0*/  STL [R1+0x1dc8], R35 ;  /* 0x001dc82301007387 */ /* 0x000fe20000100800 */
[----:B------:R-:W-:Y:S02]  /*262e0*/  STL.64 [R1+0x1fc0], R32 ;  /* 0x001fc02001007387 */ /* 0x000fe40000100a00 */
[----:B------:R-:W0:Y:S04]  /*262f0*/  LDSM.16.M88.4 R32, [R4+0x2000] ;  /* 0x002000000420783b */ /* 0x000e280000000200 */
[----:B--2---:R-:W-:Y:S02]  /*26300*/  STL [R1+0x1db4], R26 ;  /* 0x001db41a01007387 */ /* 0x004fe40000100800 */
[----:B------:R-:W-:Y:S01]  /*26310*/  STL [R1+0x1db0], R27 ;  /* 0x001db01b01007387 */ /* 0x000fe20000100800 */
[----:B---3--:R-:W-:Y:S01]  /*26320*/  STL [R1+0x1db8], R23 ;  /* 0x001db81701007387 */ /* 0x008fe20000100800 */
[----:B------:R-:W-:Y:S02]  /*26330*/  STL [R1+0x1dd4], R14 ;  /* 0x001dd40e01007387 */ /* 0x000fe40000100800 */
[----:B------:R-:W-:Y:S02]  /*26340*/  STL [R1+0x1dd0], R15 ;  /* 0x001dd00f01007387 */ /* 0x000fe40000100800 */
[----:B------:R-:W-:Y:S01]  /*26350*/  STL [R1+0x1de4], R18 ;  /* 0x001de41201007387 */ /* 0x000fe20000100800 */
[----:B------:R-:W-:Y:S01]  /*26360*/  STL [R1+0x1dd8], R19 ;  /* 0x001dd81301007387 */ /* 0x000fe20000100800 */
[----:B------:R-:W-:Y:S02]  /*26370*/  STL.64 [R1+0xd0], R8 ;  /* 0x0000d00801007387 */ /* 0x000fe40000100a00 */
[----:B------:R-:W-:-:S02]  /*26380*/  IMAD.MOV.U32 R41, RZ, RZ, R8 ;  /* 0x000000ffff297224 */ /* 0x000fc400078e0008 */
[----:B------:R-:W-:Y:S02]  /*26390*/  STL.64 [R1+0xd8], R10 ;  /* 0x0000d80a01007387 */ /* 0x000fe40000100a00 */
[----:B------:R-:W-:Y:S02]  /*263a0*/  IMAD.MOV.U32 R40, RZ, RZ, R9 ;  /* 0x000000ffff287224 */ /* 0x000fe400078e0009 */
[----:B------:R-:W1:Y:S04]  /*263b0*/  LDSM.16.M88.4 R8, [R4+0x2800] ;  /* 0x002800000408783b */ /* 0x000e680000000200 */
[----:B0-----:R-:W-:Y:S01]  /*263c0*/  STL.64 [R1+0xc0], R32 ;  /* 0x0000c02001007387 */ /* 0x001fe20000100a00 */
[----:B------:R-:W-:Y:S02]  /*263d0*/  STL.64 [R1+0xc8], R34 ;  /* 0x0000c82201007387 */ /* 0x000fe40000100a00 */
[----:B------:R-:W0:Y:S01]  /*263e0*/  LDSM.16.M88.4 R32, [R4+0x3400] ;  /* 0x003400000420783b */ /* 0x000e220000000200 */
[----:B-1----:R1:W-:Y:S03]  /*263f0*/  STL.64 [R1+0xa0], R8 ;  /* 0x0000a00801007387 */ /* 0x0023e60000100a00 */
[----:B------:R-:W-:-:S02]  /*26400*/  IMAD.MOV.U32 R2, RZ, RZ, R8 ;  /* 0x000000ffff027224 */ /* 0x000fc400078e0008 */
[----:B------:R-:W-:Y:S01]  /*26410*/  STL.64 [R1+0xa8], R10 ;  /* 0x0000a80a01007387 */ /* 0x000fe20000100a00 */
[----:B-1----:R-:W2:Y:S01]  /*26420*/  LDL R8, [R1+0x758] ;  /* 0x0007580001087983 */ /* 0x002ea20000100800 */
[----:B------:R-:W-:Y:S03]  /*26430*/  STL.64 [R1+0xb8], R50 ;  /* 0x0000b83201007387 */ /* 0x000fe60000100a00 */
[----:B0-----:R-:W-:Y:S01]  /*26440*/  STL.64 [R1+0x70], R32 ;  /* 0x0000702001007387 */ /* 0x001fe20000100a00 */
[----:B------:R-:W-:Y:S02]  /*26450*/  STL.64 [R1+0x78], R34 ;  /* 0x0000782201007387 */ /* 0x000fe40000100a00 */
[----:B------:R-:W0:Y:S02]  /*26460*/  LDSM.16.M88.4 R32, [R4+0x3800] ;  /* 0x003800000420783b */ /* 0x000e240000000200 */
[----:B------:R-:W1:Y:S04]  /*26470*/  LDSM.16.M88.4 R4, [R4+0x3c00] ;  /* 0x003c00000404783b */ /* 0x000e680000000200 */
[----:B0-----:R0:W-:Y:S01]  /*26480*/  STL.64 [R1+0x60], R32 ;  /* 0x0000602001007387 */ /* 0x0011e20000100a00 */
[----:B------:R-:W-:-:S02]  /*26490*/  IMAD.MOV.U32 R50, RZ, RZ, R32 ;  /* 0x000000ffff327224 */ /* 0x000fc400078e0020 */
[----:B------:R3:W-:Y:S02]  /*264a0*/  STL.64 [R1+0x68], R34 ;  /* 0x0000682201007387 */ /* 0x0007e40000100a00 */
[----:B------:R-:W-:Y:S02]  /*264b0*/  IMAD.MOV.U32 R3, RZ, RZ, R33 ;  /* 0x000000ffff037224 */ /* 0x000fe400078e0021 */
[----:B0-----:R-:W4:Y:S01]  /*264c0*/  LDL.LU.64 R32, [R1+0x730] ;  /* 0x0007300001207983 */ /* 0x001f220000300a00 */
[----:B---3--:R-:W4:Y:S02]  /*264d0*/  LDL.LU.64 R34, [R1+0x738] ;  /* 0x0007380001227983 */ /* 0x008f240000300a00 */
[----:B------:R-:W-:Y:S02]  /*264e0*/  IMAD.MOV.U32 R0, RZ, RZ, R9 ;  /* 0x000000ffff007224 */ /* 0x000fe400078e0009 */
[----:B------:R-:W-:Y:S01]  /*264f0*/  STL.64 [R1+0x98], R58 ;  /* 0x0000983a01007387 */ /* 0x000fe20000100a00 */
[----:B------:R0:W-:Y:S04]  /*26500*/  STL.64 [R1+0x1f98], R56 ;  /* 0x001f983801007387 */ /* 0x0001e80000100a00 */
[----:B0-----:R-:W3:Y:S01]  /*26510*/  LDL.LU.64 R56, [R1+0x710] ;  /* 0x0007100001387983 */ /* 0x001ee20000300a00 */
[----:B------:R-:W3:Y:S02]  /*26520*/  LDL.LU.64 R58, [R1+0x718] ;  /* 0x00071800013a7983 */ /* 0x000ee40000300a00 */
[----:B------:R-:W-:Y:S02]  /*26530*/  STL.64 [R1+0x88], R54 ;  /* 0x0000883601007387 */ /* 0x000fe40000100a00 */
[----:B------:R0:W-:Y:S01]  /*26540*/  STL.64 [R1+0x1f90], R52 ;  /* 0x001f903401007387 */ /* 0x0001e20000100a00 */
[----:B-1----:R-:W-:Y:S01]  /*26550*/  STL [R1+0x1dfc], R6 ;  /* 0x001dfc0601007387 */ /* 0x002fe20000100800 */
[----:B------:R-:W-:Y:S03]  /*26560*/  STL [R1+0x1df8], R7 ;  /* 0x001df80701007387 */ /* 0x000fe60000100800 */
[----:B0-----:R-:W3:Y:S01]  /*26570*/  LDL.LU.64 R52, [R1+0x700] ;  /* 0x0007000001347983 */ /* 0x001ee20000300a00 */
[----:B------:R-:W3:Y:S03]  /*26580*/  LDL.LU.64 R54, [R1+0x708] ;  /* 0x0007080001367983 */ /* 0x000ee60000300a00 */
[----:B--2---:R-:W0:Y:S04]  /*26590*/  LDSM.16.MT88.4 R8, [R8+0x4000] ;  /* 0x004000000808783b */ /* 0x004e280000004200 */
[----:B0-----:R-:W-:Y:S01]  /*265a0*/  STL.64 [R1+0x1f68], R10 ;  /* 0x001f680a01007387 */ /* 0x001fe20000100a00 */
[----:B------:R0:W-:Y:S03]  /*265b0*/  STL.64 [R1+0x1f60], R8 ;  /* 0x001f600801007387 */ /* 0x0001e60000100a00 */
[----:B0-----:R-:W2:Y:S01]  /*265c0*/  LDL.LU.64 R8, [R1+0x720] ;  /* 0x0007200001087983 */ /* 0x001ea20000300a00 */
[----:B------:R-:W2:Y:S01]  /*265d0*/  LDL.LU.64 R10, [R1+0x728] ;  /* 0x00072800010a7983 */ /* 0x000ea20000300a00 */
[C---:B----4-:R-:W-:Y:S11]  /*265e0*/  HMMA.16816.F32 R32, R44.reuse, R36, R32 ;  /* 0x000000242c20723c */ /* 0x050ff60000001820 */
[----:B------:R-:W-:Y:S11]  /*265f0*/  @!UPT UIADD3 URZ, URZ, URZ, URZ ;  /* 0x0000003f3f3ff290 */ /* 0x000ff6000fffe03f */
[----:B------:R-:W-:Y:S01]  /*26600*/  @!UPT UIADD3 URZ, URZ, URZ, URZ ;  /* 0x0000003f3f3ff290 */ /* 0x000fe2000fffe03f */
[----:B------:R0:W-:Y:S01]  /*26610*/  STL.64 [R1+0x230], R32 ;  /* 0x0002302001007387 */ /* 0x0001e20000100a00 */
[----:B------:R-:W-:Y:S03]  /*26620*/  STL.64 [R1+0x238], R34 ;  /* 0x0002382201007387 */ /* 0x000fe60000100a00 */
[----:B0-----:R-:W2:Y:S02]  /*26630*/  LDL.LU.64 R32, [R1+0x1fc0] ;  /* 0x001fc00001207983 */ /* 0x001ea40000300a00 */
[C---:B--2---:R-:W-:Y:S11]  /*26640*/  HMMA.16816.F32 R8, R44.reuse, R32, R8 ;  /* 0x000000202c08723c */ /* 0x044ff60000001808 */
[----:B------:R-:W-:Y:S11]  /*26650*/  @!UPT UIADD3 URZ, URZ, URZ, URZ ;  /* 0x0000003f3f3ff290 */ /* 0x000ff6000fffe03f */
[----:B------:R-:W-:Y:S01]  /*26660*/  @!UPT UIADD3 URZ, URZ, URZ, URZ ;  /* 0x0000003f3f3ff290 */ /* 0x000fe2000fffe03f */
[----:B------:R-:W-:Y:S01]  /*26670*/  STL.64 [R1+0x220], R8 ;  /* 0x0002200801007387 */ /* 0x000fe20000100a00 */
[----:B------:R3:W-:Y:S02]  /*26680*/  STL.64 [R1+0x228], R10 ;  /* 0x0002280a01007387 */ /* 0x0007e40000100a00 */
[C---:B---3--:R-:W-:Y:S11]  /*26690*/  HMMA.16816.F32 R8, R44.reuse, R28, R56 ;  /* 0x0000001c2c08723c */ /* 0x048ff60000001838 */
[----:B------:R-:W-:Y:S11]  /*266a0*/  @!UPT UIADD3 URZ, URZ, URZ, URZ ;  /* 0x0000003f3f3ff290 */ /* 0x000ff6000fffe03f */
[----:B------:R-:W-:Y:S02]  /*266b0*/  @!UPT UIADD3 URZ, URZ, URZ, URZ ;  /* 0x0000003f3f3ff290 */ /* 0x000fe4000fffe03f */
[----:B------:R-:W-:Y:S02]  /*266c0*/  IMAD.MOV.U32 R23, RZ, RZ, R8 ;  /* 0x000000ffff177224 */ /* 0x000fe400078e0008 */
[----:B------:R-:W-:Y:S02]  /*266d0*/  IMAD.MOV.U32 R26, RZ, RZ, R9 ;  /* 0x000000ffff1a7224 */ /* 0x000fe400078e0009 */
[----:B------:R-:W-:Y:S02]  /*266e0*/  IMAD.MOV.U32 R27, RZ, RZ, R10 ;  /* 0x000000ffff1b7224 */ /* 0x000fe400078e000a */
[----:B------:R-:W-:Y:S01]  /*266f0*/  IMAD.MOV.U32 R61, RZ, RZ, R11 ;  /* 0x000000ffff3d7224 */ /* 0x000fe200078e000b */
[----:B------:R-:W2:Y:S01]  /*26700*/  LDL.LU.64 R8, [R1+0x660] ;  /* 0x0006600001087983 */ /* 0x000ea20000300a00 */
[----:B------:R-:W2:Y:S02]  /*26710*/  LDL.LU.64 R10, [R1+0x668] ;  /* 0x00066800010a7983 */ /* 0x000ea40000300a00 */
[----:B------:R-:W-:Y:S02]  /*26720*/  STL.64 [R1+0x1f78], R30 ;  /* 0x001f781e01007387 */ /* 0x000fe40000100a00 */
[----:B------:R0:W-:Y:S01]  /*26730*/  STL.64 [R1+0x1f70], R28 ;  /* 0x001f701c01007387 */ /* 0x0001e20000100a00 */
[----:B------:R-:W-:Y:S01]  /*26740*/  STL [R1+0x1e08], R61 ;  /* 0x001e083d01007387 */ /* 0x000fe20000100800 */
[----:B------:R-:W-:Y:S02]  /*26750*/  STL [R1+0x1e04], R27 ;  /* 0x001e041b01007387 */ /* 0x000fe40000100800 */
[----:B------:R-:W-:Y:S01]  /*26760*/  STL [R1+0x1e00], R26 ;  /* 0x001e001a01007387 */ /* 0x000fe20000100800 */
[----:B0-----:R-:W3:Y:S01]  /*26770*/  LDL.LU.64 R28, [R1+0x630] ;  /* 0x00063000011c7983 */ /* 0x001ee20000300a00 */
[----:B------:R-:W3:Y:S01]  /*26780*/  LDL.LU.64 R30, [R1+0x638] ;  /* 0x00063800011e7983 */ /* 0x000ee20000300a00 */
[C---:B------:R-:W-:Y:S11]  /*26790*/  HMMA.16816.F32 R52, R44.reuse, R24, R52 ;  /* 0x000000182c34723c */ /* 0x040ff60000001834 */
[----:B------:R-:W-:Y:S11]  /*267a0*/  @!UPT UIADD3 URZ, URZ, URZ, URZ ;  /* 0x0000003f3f3ff290 */ /* 0x000ff6000fffe03f */
[----:B------:R-:W-:Y:S02]  /*267b0*/  @!UPT UIADD3 URZ, URZ, URZ, URZ ;  /* 0x0000003f3f3ff290 */ /* 0x000fe4000fffe03f */
[----:B------:R-:W-:Y:S02]  /*267c0*/  IMAD.MOV.U32 R35, RZ, RZ, R55 ;  /* 0x000000ffff237224 */ /* 0x000fe400078e0037 */
[----:B------:R-:W-:Y:S02]  /*267d0*/  IMAD.MOV.U32 R34, RZ, RZ, R54 ;  /* 0x000000ffff227224 */ /* 0x000fe400078e0036 */
[----:B------:R-:W-:Y:S02]  /*267e0*/  IMAD.MOV.U32 R15, RZ, RZ, R53 ;  /* 0x000000ffff0f7224 */ /* 0x000fe400078e0035 */
[----:B------:R-:W-:Y:S01]  /*267f0*/  IMAD.MOV.U32 R14, RZ, RZ, R52 ;  /* 0x000000ffff0e7224 */ /* 0x000fe200078e0034 */
[----:B------:R-:W-:Y:S01]  /*26800*/  STL [R1+0x1e18], R35 ;  /* 0x001e182301007387 */ /* 0x000fe20000100800 */
[----:B------:R-:W-:Y:S02]  /*26810*/  STL [R1+0x1e14], R34 ;  /* 0x001e142201007387 */ /* 0x000fe40000100800 */
[----:B------:R-:W-:Y:S02]  /*26820*/  STL [R1+0x1e10], R15 ;  /* 0x001e100f01007387 */ /* 0x000fe40000100800 */
[----:B------:R-:W-:Y:S01]  /*26830*/  STL [R1+0x1e0c], R14 ;  /* 0x001e0c0e01007387 */ /* 0x000fe20000100800 */
[C---:B--2---:R-:W-:Y:S08]  /*26840*/  HMMA.16816.F32 R8, R44.reuse, R20, R8 ;  /* 0x000000142c08723c */ /* 0x044ff00000001808 */
[----:B---3--:R-:W-:Y:S11]  /*26850*/  HMMA.16816.F32 R28, R44, R12, R28 ;  /* 0x0000000c2c1c723c */ /* 0x008ff6000000181c */
[----:B------:R-:W-:Y:S05]  /*26860*/  @!UPT UIADD3 URZ, URZ, URZ, URZ ;  /* 0x0000003f3f3ff290 */ /* 0x000fea000fffe03f */
[----:B------:R-:W-:Y:S02]  /*26870*/  IMAD.MOV.U32 R19, RZ, RZ, R11 ;  /* 0x000000ffff137224 */ /* 0x000fe400078e000b */
[----:B------:R-:W-:Y:S02]  /*26880*/  IMAD.MOV.U32 R39, RZ, RZ, R10 ;  /* 0x000000ffff277224 */ /* 0x000fe400078e000a */
[----:B------:R-:W-:Y:S01]  /*26890*/  IMAD.MOV.U32 R38, RZ, RZ, R9 ;  /* 0x000000ffff267224 */ /* 0x000fe200078e0009 */
[----:B------:R-:W2:Y:S01]  /*268a0*/  LDL R10, [R1+0x754] ;  /* 0x00075400010a7983 */ /* 0x000ea20000100800 */
[----:B------:R-:W-:Y:S02]  /*268b0*/  IMAD.MOV.U32 R18, RZ, RZ, R8 ;  /* 0x000000ffff127224 */ /* 0x000fe400078e0008 */
[----:B------:R-:W-:Y:S02]  /*268c0*/  STL.64 [R1+0x1f88], R22 ;  /* 0x001f881601007387 */ /* 0x000fe40000100a00 */
[----:B------:R0:W-:Y:S01]  /*268d0*/  STL.64 [R1+0x1f80], R20 ;  /* 0x001f801401007387 */ /* 0x0001e20000100a00 */
[----:B------:R-:W-:Y:S01]  /*268e0*/  STL [R1+0x1e80], R19 ;  /* 0x001e801301007387 */ /* 0x000fe20000100800 */
[----:B------:R-:W-:Y:S02]  /*268f0*/  STL [R1+0x1e24], R39 ;  /* 0x001e242701007387 */ /* 0x000fe40000100800 */
[----:B------:R-:W-:Y:S02]  /*26900*/  STL [R1+0x1e20], R38 ;  /* 0x001e202601007387 */ /* 0x000fe40000100800 */
[----:B------:R-:W-:Y:S01]  /*26910*/  STL [R1+0x1e1c], R18 ;  /* 0x001e1c1201007387 */ /* 0x000fe20000100800 */
[----:B0-----:R-:W3:Y:S01]  /*26920*/  LDL.LU.64 R20, [R1+0x650] ;  /* 0x0006500001147983 */ /* 0x001ee20000300a00 */
[----:B------:R-:W3:Y:S02]  /*26930*/  LDL.LU.64 R22, [R1+0x658] ;  /* 0x0006580001167983 */ /* 0x000ee40000300a00 */
[----:B------:R-:W-:-:S02]  /*26940*/  IMAD.MOV.U32 R27, RZ, RZ, R28 ;  /* 0x000000ffff1b7224 */ /* 0x000fc400078e001c */
[----:B------:R-:W-:Y:S02]  /*26950*/  IMAD.MOV.U32 R26, RZ, RZ, R29 ;  /* 0x000000ffff1a7224 */ /* 0x000fe400078e001d */
[----:B------:R-:W-:Y:S02]  /*26960*/  IMAD.MOV.U32 R6, RZ, RZ, R30 ;  /* 0x000000ffff067224 */ /* 0x000fe400078e001e */
[----:B------:R-:W-:Y:S01]  /*26970*/  IMAD.MOV.U32 R7, RZ, RZ, R31 ;  /* 0x000000ffff077224 */ /* 0x000fe200078e001f */
[----:B------:R-:W4:Y:S01]  /*26980*/  LDL.LU.64 R28, [R1+0x640] ;  /* 0x00064000011c7983 */ /* 0x000f220000300a00 */
[----:B------:R-:W4:Y:S02]  /*26990*/  LDL.LU.64 R30, [R1+0x648] ;  /* 0x00064800011e7983 */ /* 0x000f240000300a00 */
[----:B------:R-:W-:Y:S02]  /*269a0*/  IMAD.MOV.U32 R52, RZ, RZ, R41 ;  /* 0x000000ffff347224 */ /* 0x000fe400078e0029 */
[----:B------:R-:W-:Y:S01]  /*269b0*/  IMAD.MOV.U32 R53, RZ, RZ, R40 ;  /* 0x000000ffff357224 */ /* 0x000fe200078e0028 */
[----:B------:R-:W4:Y:S01]  /*269c0*/  LDL.64 R8, [R1+0xc0] ;  /* 0x0000c00001087983 */ /* 0x000f220000100a00 */
[----:B------:R-:W-:Y:S02]  /*269d0*/  STL.64 [R1+0x1fb8], R6 ;  /* 0x001fb80601007387 */ /* 0x000fe40000100a00 */
[----:B------:R3:W-:Y:S02]  /*269e0*/  STL.64 [R1+0x1fb0], R4 ;  /* 0x001fb00401007387 */ /* 0x0007e40000100a00 */
[----:B------:R-:W-:Y:S01]  /*269f0*/  STL.64 [R1+0x1fa8], R26 ;  /* 0x001fa81a01007387 */ /* 0x000fe20000100a00 */
[----:B------:R-:W-:Y:S04]  /*26a00*/  STL.64 [R1+0x1fa0], R24 ;  /* 0x001fa01801007387 */ /* 0x000fe80000100a00 */
[----:B--2---:R-:W0:Y:S01]  /*26a10*/  LDSM.16.MT88.4 R40, [R10+0x4000] ;  /* 0x004000000a28783b */ /* 0x004e220000004200 */
[C---:B---3--:R-:W-:Y:S11]  /*26a20*/  HMMA.16816.F32 R4, R44.reuse, R16, R20 ;  /* 0x000000102c04723c */ /* 0x048ff60000001814 */
[----:B------:R-:W-:Y:S11]  /*26a30*/  @!UPT UIADD3 URZ, URZ, URZ, URZ ;  /* 0x0000003f3f3ff290 */ /* 0x000ff6000fffe03f */
[----:B------:R-:W-:Y:S02]  /*26a40*/  @!UPT UIADD3 URZ, URZ, URZ, URZ ;  /* 0x0000003f3f3ff290 */ /* 0x000fe4000fffe03f */
[----:B------:R-:W-:Y:S02]  /*26a50*/  IMAD.MOV.U32 R39, RZ, RZ, R4 ;  /* 0x000000ffff277224 */ /* 0x000fe400078e0004 */
[----:B------:R-:W-:Y:S01]  /*26a60*/  IMAD.MOV.U32 R38, RZ, RZ, R5 ;  /* 0x000000ffff267224 */ /* 0x000fe200078e0005 */
[----:B------:R-:W-:Y:S01]  /*26a70*/  MOV R18, R6 ;  /* 0x0000000600127202 */ /* 0x000fe20000000f00 */
[----:B------:R-:W-:Y:S02]  /*26a80*/  IMAD.MOV.U32 R35, RZ, RZ, R7 ;  /* 0x000000ffff237224 */ /* 0x000fe400078e0007 */
[----:B----4-:R-:W-:Y:S01]  /*26a90*/  HMMA.16816.F32 R4, R44, R52, R28 ;  /* 0x000000342c04723c */ /* 0x010fe2000000181c */
[----:B0-----:R-:W-:Y:S01]  /*26aa0*/  STL.64 [R1+0x1f18], R42 ;  /* 0x001f182a01007387 */ /* 0x001fe20000100a00 */
[----:B------:R-:W-:Y:S02]  /*26ab0*/  STL.64 [R1+0x1f10], R40 ;  /* 0x001f102801007387 */ /* 0x000fe40000100a00 */
[----:B------:R-:W2:Y:S02]  /*26ac0*/  LDL.LU.64 R20, [R1+0x2e0] ;  /* 0x0002e00001147983 */ /* 0x000ea40000300a00 */
[----:B------:R-:W2:Y:S01]  /*26ad0*/  LDL.LU.64 R22, [R1+0x2e8] ;  /* 0x0002e80001167983 */ /* 0x000ea20000300a00 */
[----:B------:R-:W-:Y:S01]  /*26ae0*/  STL [R1+0x1e8c], R18 ;  /* 0x001e8c1201007387 */ /* 0x000fe20000100800 */
[----:B------:R-:W-:Y:S02]  /*26af0*/  STL [R1+0x1e88], R38 ;  /* 0x001e882601007387 */ /* 0x000fe40000100800 */
[----:B------:R-:W-:Y:S11]  /*26b00*/  STL [R1+0x1e84], R39 ;  /* 0x001e842701007387 */ /* 0x000ff60000100800 */
[----:B------:R-:W-:Y:S03]  /*26b10*/  @!UPT UIADD3 URZ, URZ, URZ, URZ ;  /* 0x0000003f3f3ff290 */ /* 0x000fe6000fffe03f */
[----:B------:R-:W-:Y:S02]  /*26b20*/  IMAD.MOV.U32 R34, RZ, RZ, R4 ;  /* 0x000000ffff227224 */ /* 0x000fe400078e0004 */
[----:B------:R-:W-:Y:S02]  /*26b30*/  IMAD.MOV.U32 R15, RZ, RZ, R5 ;  /* 0x000000ffff0f7224 */ /* 0x000fe400078e0005 */
[----:B------:R-:W-:Y:S02]  /*26b40*/  IMAD.MOV.U32 R14, RZ, RZ, R6 ;  /* 0x000000ffff0e7224 */ /* 0x000fe400078e0006 */
[----:B------:R-:W-:Y:S01]  /*26b50*/  IMAD.MOV.U32 R61, RZ, RZ, R7 ;  /* 0x000000ffff3d7224 */ /* 0x000fe200078e0007 */
[----:B------:R-:W3:Y:S01]  /*26b60*/  LDL.LU.64 R4, [R1+0x2d0] ;  /* 0x0002d00001047983 */ /* 0x000ee20000300a00 */
[----:B------:R-:W3:Y:S02]  /*26b70*/  LDL.LU.64 R6, [R1+0x2d8] ;  /* 0x0002d80001067983 */ /* 0x000ee40000300a00 */
[----:B------:R-:W4:Y:S02]  /*26b80*/  LDL.LU.64 R24, [R1+0x2c0] ;  /* 0x0002c00001187983 */ /* 0x000f240000300a00 */
[----:B------:R-:W4:Y:S02]  /*26b90*/  LDL.LU.64 R26, [R1+0x2c8] ;  /* 0x0002c800011a7983 */ /* 0x000f240000300a00 */
[----:B------:R-:W-:-:S02]  /*26ba0*/  IMAD.MOV.U32 R56, RZ, RZ, R2 ;  /* 0x000000ffff387224 */ /* 0x000fc400078e0002 */
[----:B------:R-:W-:Y:S01]  /*26bb0*/  IMAD.MOV.U32 R57, RZ, RZ, R0 ;  /* 0x000000ffff397224 */ /* 0x000fe200078e0000 */
[----:B------:R-:W4:Y:S01]  /*26bc0*/  LDL.LU.64 R52, [R1+0x2b0] ;  /* 0x0002b00001347983 */ /* 0x000f220000300a00 */
[----:B------:R-:W4:Y:S02]  /*26bd0*/  LDL.LU.64 R54, [R1+0x2b8] ;  /* 0x0002b80001367983 */ /* 0x000f240000300a00 */
[----:B------:R-:W-:Y:S02]  /*26be0*/  STL [R1+0x1e98], R61 ;  /* 0x001e983d01007387 */ /* 0x000fe40000100800 */
[----:B------:R-:W-:Y:S01]  /*26bf0*/  STL [R1+0x1e94], R14 ;  /* 0x001e940e01007387 */ /* 0x000fe20000100800 */
[----:B------:R-:W-:Y:S01]  /*26c00*/  STL [R1+0x1e90], R15 ;  /* 0x001e900f01007387 */ /* 0x000fe20000100800 */
[----:B------:R-:W-:Y:S02]  /*26c10*/  IMAD.MOV.U32 R2, RZ, RZ, R8 ;  /* 0x000000ffff027224 */ /* 0x000fe400078e0008 */
[----:B------:R-:W-:Y:S01]  /*26c20*/  IMAD.MOV.U32 R0, RZ, RZ, R9 ;  /* 0x000000ffff007224 */ /* 0x000fe200078e0009 */
[C---:B--2---:R-:W-:Y:S08]  /*26c30*/  HMMA.16816.F32 R20, R44.reuse, R8, R20 ;  /* 0x000000082c14723c */ /* 0x044ff00000001814 */
[C---:B---3--:R-:W-:Y:S08]  /*26c40*/  HMMA.16816.F32 R4, R44.reuse, R48, R4 ;  /* 0x000000302c04723c */ /* 0x048ff00000001804 */
[C---:B----4-:R-:W-:Y:S07]  /*26c50*/  HMMA.16816.F32 R56, R44.reuse, R56, R24 ;  /* 0x000000382c38723c */ /* 0x050fee0000001818 */
[----:B------:R0:W-:Y:S01]  /*26c60*/  STL.64 [R1+0x390], R20 ;  /* 0x0003901401007387 */ /* 0x0001e20000100a00 */
[----:B------:R1:W-:Y:S03]  /*26c70*/  STL.64 [R1+0x398], R22 ;  /* 0x0003981601007387 */ /* 0x0003e60000100a00 */
[----:B0-----:R-:W2:Y:S01]  /*26c80*/  LDL.LU.64 R20, [R1+0x2a0] ;  /* 0x0002a00001147983 */ /* 0x001ea20000300a00 */
[----:B-1----:R-:W2:Y:S02]  /*26c90*/  LDL.LU.64 R22, [R1+0x2a8] ;  /* 0x0002a80001167983 */ /* 0x002ea40000300a00 */
[----:B------:R-:W3:Y:S02]  /*26ca0*/  LDL.LU.64 R28, [R1+0x290] ;  /* 0x00029000011c7983 */ /* 0x000ee40000300a00 */
[----:B------:R-:W3:Y:S01]  /*26cb0*/  LDL.LU.64 R30, [R1+0x298] ;  /* 0x00029800011e7983 */ /* 0x000ee20000300a00 */
[----:B------:R-:W4:Y:S01]  /*26cc0*/  LDL.LU.64 R8, [R1+0x280] ;  /* 0x0002800001087983 */ /* 0x000f220000300a00 */
[----:B------:R-:W4:Y:S02]  /*26cd0*/  LDL.LU.64 R10, [R1+0x288] ;  /* 0x00028800010a7983 */ /* 0x000f240000300a00 */
[----:B------:R-:W2:Y:S02]  /*26ce0*/  LDL.LU.64 R40, [R1+0x270] ;  /* 0x0002700001287983 */ /* 0x000ea40000300a00 */
[----:B------:R-:W2:Y:S01]  /*26cf0*/  LDL.LU.64 R42, [R1+0x278] ;  /* 0x00027800012a7983 */ /* 0x000ea20000300a00 */
[----:B------:R-:W-:Y:S01]  /*26d00*/  STL.64 [R1+0x380], R4 ;  /* 0x0003800401007387 */ /* 0x000fe20000100a00 */
[----:B------:R0:W-:Y:S03]  /*26d10*/  STL.64 [R1+0x388], R6 ;  /* 0x0003880601007387 */ /* 0x0001e60000100a00 */
[----:B0-----:R-:W2:Y:S01]  /*26d20*/  LDL.LU.64 R6, [R1+0x1fb8] ;  /* 0x001fb80001067983 */ /* 0x001ea20000300a00 */
[----:B------:R-:W2:Y:S02]  /*26d30*/  LDL.LU.64 R4, [R1+0x1fb0] ;  /* 0x001fb00001047983 */ /* 0x000ea40000300a00 */
[----:B------:R-:W-:Y:S02]  /*26d40*/  STL.64 [R1+0x1f48], R48 ;  /* 0x001f483001007387 */ /* 0x000fe40000100a00 */
[----:B------:R-:W2:Y:S01]  /*26d50*/  LDL.LU.64 R26, [R1+0x1fa8] ;  /* 0x001fa800011a7983 */ /* 0x000ea20000300a00 */
[----:B------:R-:W2:Y:S01]  /*26d60*/  LDL.LU.64 R24, [R1+0x1fa0] ;  /* 0x001fa00001187983 */ /* 0x000ea20000300a00 */
[----:B------:R0:W-:Y:S02]  /*26d70*/  STL.64 [R1+0x370], R56 ;  /* 0x0003703801007387 */ /* 0x0001e40000100a00 */
[----:B------:R-:W-:Y:S01]  /*26d80*/  STL.64 [R1+0x378], R58 ;  /* 0x0003783a01007387 */ /* 0x000fe20000100a00 */
[----:B0-----:R-:W2:Y:S02]  /*26d90*/  LDL.LU.64 R56, [R1+0x1f98] ;  /* 0x001f980001387983 */ /* 0x001ea40000300a00 */
[C---:B--2---:R-:W-:Y:S11]  /*26da0*/  HMMA.16816.F32 R52, R44.reuse, R56, R52 ;  /* 0x000000382c34723c */ /* 0x044ff60000001834 */
[----:B------:R-:W-:Y:S11]  /*26db0*/  @!UPT UIADD3 URZ, URZ, URZ, URZ ;  /* 0x0000003f3f3ff290 */ /* 0x000ff6000fffe03f */
[----:B------:R-:W-:Y:S01]  /*26dc0*/  @!UPT UIADD3 URZ, URZ, URZ, URZ ;  /* 0x0000003f3f3ff290 */ /* 0x000fe2000fffe03f */
[----:B------:R0:W-:Y:S01]  /*26dd0*/  STL.64 [R1+0x360], R52 ;  /* 0x0003603401007387 */ /* 0x0001e20000100a00 */
[----:B------:R-:W-:Y:S03]  /*26de0*/  STL.64 [R1+0x368], R54 ;  /* 0x0003683601007387 */ /* 0x000fe60000100a00 */
[----:B0-----:R-:W2:Y:S01]  /*26df0*/  LDL.LU.64 R52, [R1+0x1f90] ;  /* 0x001f900001347983 */ /* 0x001ea20000300a00 */
[----:B------:R0:W-:Y:S03]  /*26e00*/  STL.64 [R1+0x1f50], R56 ;  /* 0x001f503801007387 */ /* 0x0001e60000100a00 */
[----:B0-----:R-:W3:Y:S01]  /*26e10*/  LDL.LU.64 R56, [R1+0x6f0] ;  /* 0x0006f00001387983 */ /* 0x001ee20000300a00 */
[----:B------:R-:W3:Y:S01]  /*26e20*/  LDL.LU.64 R58, [R1+0x6f8] ;  /* 0x0006f800013a7983 */ /* 0x000ee20000300a00 */
[----:B--2---:R-:W-:Y:S11]  /*26e30*/  HMMA.16816.F32 R20, R44, R52, R20 ;  /* 0x000000342c14723c */ /* 0x004ff60000001814 */
[----:B------:R-:W-:Y:S11]  /*26e40*/  @!UPT UIADD3 URZ, URZ, URZ, URZ ;  /* 0x0000003f3f3ff290 */ /* 0x000ff6000fffe03f */
[----:B------:R-:W-:Y:S01]  /*26e50*/  @!UPT UIADD3 URZ, URZ, URZ, URZ ;  /* 0x0000003f3f3ff290 */ /* 0x000fe2000fffe03f */
[----:B------:R-:W-:Y:S01]  /*26e60*/  STL.64 [R1+0x350], R20 ;  /* 0x0003501401007387 */ /* 0x000fe20000100a00 */
[----:B------:R0:W-:Y:S03]  /*26e70*/  STL.64 [R1+0x358], R22 ;  /* 0x0003581601007387 */ /* 0x0001e60000100a00 */
[----:B0-----:R-:W2:Y:S01]  /*26e80*/  LDL.LU.64 R22, [R1+0x1f88] ;  /* 0x001f880001167983 */ /* 0x001ea20000300a00 */
[----:B------:R-:W2:Y:S02]  /*26e90*/  LDL.LU.64 R20, [R1+0x1f80] ;  /* 0x001f800001147983 */ /* 0x000ea40000300a00 */
[----:B------:R0:W-:Y:S02]  /*26ea0*/  STL.64 [R1+0x1f58], R52 ;  /* 0x001f583401007387 */ /* 0x0001e40000100a00 */
[----:B0-----:R-:W3:Y:S01]  /*26eb0*/  LDL.64 R52, [R1+0x70] ;  /* 0x0000700001347983 */ /* 0x001ee20000100a00 */
[----:B------:R-:W-:-:S02]  /*26ec0*/  IMAD.MOV.U32 R48, RZ, RZ, R50 ;  /* 0x000000ffff307224 */ /* 0x000fc400078e0032 */
[----:B------:R-:W-:-:S07]  /*26ed0*/  IMAD.MOV.U32 R49, RZ, RZ, R3 ;  /* 0x000000ffff317224 */ /* 0x000fce00078e0003 */
[C---:B----4-:R-:W-:Y:S08]  /*26ee0*/  HMMA.16816.F32 R48, R44.reuse, R48, R8 ;  /* 0x000000302c30723c */ /* 0x050ff00000001808 */
[C---:B---3--:R-:W-:Y:S01]  /*26ef0*/  HMMA.16816.F32 R28, R44.reuse, R52, R28 ;  /* 0x000000342c1c723c */ /* 0x048fe2000000181c */
[----:B------:R-:W-:Y:S02]  /*26f00*/  IMAD.MOV.U32 R14, RZ, RZ, R52 ;  /* 0x000000ffff0e7224 */ /* 0x000fe400078e0034 */
[----:B------:R-:W-:Y:S11]  /*26f10*/  IMAD.MOV.U32 R3, RZ, RZ, R53 ;  /* 0x000000ffff037224 */ /* 0x000ff600078e0035 */
[----:B------:R-:W-:Y:S09]  /*26f20*/  @!UPT UIADD3 URZ, URZ, URZ, URZ ;  /* 0x0000003f3f3ff290 */ /* 0x000ff2000fffe03f */
[----:B------:R-:W-:Y:S01]  /*26f30*/  STL.64 [R1+0x340], R28 ;  /* 0x0003401c01007387 */ /* 0x000fe20000100a00 */
[----:B------:R0:W-:Y:S03]  /*26f40*/  STL.64 [R1+0x348], R30 ;  /* 0x0003481e01007387 */ /* 0x0001e60000100a00 */
[----:B0-----:R-:W3:Y:S01]  /*26f50*/  LDL.LU.64 R30, [R1+0x1f78] ;  /* 0x001f7800011e7983 */ /* 0x001ee20000300a00 */
[----:B------:R-:W4:Y:S02]  /*26f60*/  LDL.LU.64 R28, [R1+0x1f70] ;  /* 0x001f7000011c7983 */ /* 0x000f240000300a00 */
[----:B------:R-:W2:Y:S02]  /*26f70*/  LDL.LU.64 R52, [R1+0x6e0] ;  /* 0x0006e00001347983 */ /* 0x000ea40000300a00 */
[----:B------:R-:W2:Y:S01]  /*26f80*/  LDL.LU.64 R54, [R1+0x6e8] ;  /* 0x0006e80001367983 */ /* 0x000ea20000300a00 */
[----:B------:R-:W2:Y:S01]  /*26f90*/  LDL.LU.64 R10, [R1+0x1f68] ;  /* 0x001f6800010a7983 */ /* 0x000ea20000300a00 */
[----:B------:R-:W2:Y:S01]  /*26fa0*/  LDL.LU.64 R8, [R1+0x1f60] ;  /* 0x001f600001087983 */ /* 0x000ea20000300a00 */
[----:B------:R-:W-:Y:S01]  /*26fb0*/  HMMA.16816.F32 R44, R44, R4, R40 ;  /* 0x000000042c2c723c */ /* 0x000fe20000001828 */
[----:B------:R-:W4:Y:S01]  /*26fc0*/  LDL.LU.64 R40, [R1+0x6d0] ;  /* 0x0006d00001287983 */ /* 0x000f220000300a00 */
[----:B------:R-:W-:Y:S01]  /*26fd0*/  STL.64 [R1+0x330], R48 ;  /* 0x0003303001007387 */ /* 0x000fe20000100a00 */
[----:B------:R-:W-:Y:S02]  /*26fe0*/  STL.64 [R1+0x338], R50 ;  /* 0x0003383201007387 */ /* 0x000fe40000100a00 */
[----:B------:R-:W4:Y:S11]  /*26ff0*/  LDL.LU.64 R42, [R1+0x6d8] ;  /* 0x0006d800012a7983 */ /* 0x000f360000300a00 */
[----:B------:R-:W-:Y:S07]  /*27000*/  @!UPT UIADD3 URZ, URZ, URZ, URZ ;  /* 0x0000003f3f3ff290 */ /* 0x000fee000fffe03f */
[----:B------:R-:W-:Y:S01]  /*27010*/  STL.64 [R1+0x1c0], R44 ;  /* 0x0001c02c01007387 */ /* 0x000fe20000100a00 */
[----:B------:R-:W-:Y:S02]  /*27020*/  STL.64 [R1+0x1c8], R46 ;  /* 0x0001c82e01007387 */ /* 0x000fe40000100a00 */
[----:B------:R-:W-:Y:S02]  /*27030*/  STL.64 [R1+0x1f28], R6 ;  /* 0x001f280601007387 */ /* 0x000fe40000100a00 */
[----:B------:R2:W-:Y:S02]  /*27040*/  STL.64 [R1+0x1f20], R4 ;  /* 0x001f200401007387 */ /* 0x0005e40000100a00 */
[C---:B--2---:R-:W-:Y:S01]  /*27050*/  HMMA.16816.F32 R4, R8.reuse, R36, R56 ;  /* 0x000000240804723c */ /* 0x044fe20000001838 */
[----:B------:R-:W2:Y:S01]  /*27060*/  LDL.LU.64 R56, [R1+0x610] ;  /* 0x0006100001387983 */ /* 0x000ea20000300a00 */
[----:B------:R-:W2:Y:S11]  /*27070*/  LDL.LU.64 R58, [R1+0x618] ;  /* 0x00061800013a7983 */ /* 0x000eb60000300a00 */
[----:B------:R-:W-:Y:S10]  /*27080*/  @!UPT UIADD3 URZ, URZ, URZ, URZ ;  /* 0x0000003f3f3ff290 */ /* 0x000ff4000fffe03f */
[----:B------:R-:W-:Y:S01]  /*27090*/  STL.64 [R1+0x320], R4 ;  /* 0x0003200401007387 */ /* 0x000fe20000100a00 */
[----:B------:R-:W-:Y:S02]  /*270a0*/  STL.64 [R1+0x328], R6 ;  /* 0x0003280601007387 */ /* 0x000fe40000100a00 */
[----:B------:R0:W-:Y:S02]  /*270b0*/  STL.64 [R1+0x1f30], R36 ;  /* 0x001f302401007387 */ /* 0x0001e40000100a00 */
[----:B0-----:R-:W2:Y:S01]  /*270c0*/  LDL.LU.64 R36, [R1+0x6c0] ;  /* 0x0006c00001247983 */ /* 0x001ea20000300a00 */
[----:B------:R-:W2:Y:S01]  /*270d0*/  LDL.LU.64 R38, [R1+0x6c8] ;  /* 0x0006c80001267983 */ /* 0x000ea20000300a00 */
[C---:B------:R-:W-:Y:S01]  /*270e0*/  HMMA.16816.F32 R4, R8.reuse, R32, R52 ;  /* 0x000000200804723c */ /* 0x040fe20000001834 */
[----:B------:R-:W2:Y:S01]  /*270f0*/  LDL.LU.64 R44, [R1+0x5d0] ;  /* 0x0005d000012c7983 */ /* 0x000ea20000300a00 */
[----:B------:R-:W2:Y:S01]  /*27100*/  LDL.LU.64 R46, [R1+0x5d8] ;  /* 0x0005d800012e7983 */ /* 0x000ea20000300a00 */
[----:B------:R-:W-:Y:S11]  /*27110*/  IMAD.MOV.U32 R49, RZ, RZ, R0 ;  /* 0x000000ffff317224 */ /* 0x000ff600078e0000 */
[----:B------:R-:W-:Y:S09]  /*27120*/  @!UPT UIADD3 URZ, URZ, URZ, URZ ;  /* 0x0000003f3f3ff290 */ /* 0x000ff2000fffe03f */
[----:B------:R-:W-:Y:S01]  /*27130*/  STL.64 [R1+0x310], R4 ;  /* 0x0003100401007387 */ /* 0x000fe20000100a00 */
[----:B------:R4:W-:Y:S02]  /*27140*/  STL.64 [R1+0x318], R6 ;  /* 0x0003180601007387 */ /* 0x0009e40000100a00 */
[----:B------:R-:W2:Y:S01]  /*27150*/  LDL R0, [R1+0x750] ;  /* 0x0007500001007983 */ /* 0x000ea20000100800 */
[C---:B----4-:R-:W-:Y:S01]  /*27160*/  HMMA.16816.F32 R4, R8.reuse, R28, R40 ;  /* 0x0000001c0804723c */ /* 0x050fe20000001828 */
[----:B------:R-:W-:Y:S01]  /*27170*/  STL.64 [R1+0x1f08], R34 ;  /* 0x001f082201007387 */ /* 0x000fe20000100a00 */
[----:B------:R0:W-:Y:S03]  /*27180*/  STL.64 [R1+0x1f00], R32 ;  /* 0x001f002001007387 */ /* 0x0001e60000100a00 */
[----:B0-----:R-:W4:Y:S01]  /*27190*/  LDL.64 R32, [R1+0xd0] ;  /* 0x0000d00001207983 */ /* 0x001f220000100a00 */
[----:B------:R-:W4:Y:S02]  /*271a0*/  LDL.LU.64 R40, [R1+0x600] ;  /* 0x0006000001287983 */ /* 0x000f240000300a00 */
[----:B------:R-:W4:Y:S11]  /*271b0*/  LDL.LU.64 R42, [R1+0x608] ;  /* 0x00060800012a7983 */ /* 0x000f360000300a00 */
[----:B------:R-:W-:Y:S04]  /*271c0*/  @!UPT UIADD3 URZ, URZ, URZ, URZ ;  /* 0x0000003f3f3ff290 */ /* 0x000fe8000fffe03f */
[----:B------:R0:W-:Y:S01]  /*271d0*/  STL.64 [R1+0x300], R4 ;  /* 0x0003000401007387 */ /* 0x0001e20000100a00 */
[----:B------:R-:W-:Y:S02]  /*271e0*/  STL.64 [R1+0x308], R6 ;  /* 0x0003080601007387 */ /* 0x000fe40000100a00 */
[----:B------:R-:W4:Y:S02]  /*271f0*/  LDL.LU.64 R52, [R1+0x5f0] ;  /* 0x0005f00001347983 */ /* 0x000f240000300a00 */
[----:B------:R-:W4:Y:S01]  /*27200*/  LDL.LU.64 R54, [R1+0x5f8] ;  /* 0x0005f80001367983 */ /* 0x000f220000300a00 */
[----:B---3--:R-:W-:Y:S01]  /*27210*/  STL.64 [R1+0x1f40], R30 ;  /* 0x001f401e01007387 */ /* 0x008fe20000100a00 */
[----:B------:R2:W-:Y:S03]  /*27220*/  STL.64 [R1+0x1f38], R28 ;  /* 0x001f381c01007387 */ /* 0x0005e60000100a00 */
[----:B0-----:R-:W3:Y:S01]  /*27230*/  LDL.64 R4, [R1+0x60] ;  /* 0x0000600001047983 */ /* 0x001ee20000100a00 */
[C---:B--2---:R-:W-:Y:S03]  /*27240*/  HMMA.16816.F32 R28, R8.reuse, R20, R56 ;  /* 0x00000014081c723c */ /* 0x044fe60000001838 */
[----:B------:R-:W2:Y:S05]  /*27250*/  LDL.LU.64 R56, [R1+0x550] ;  /* 0x0005500001387983 */ /* 0x000eaa0000300a00 */
[----:B------:R-:W-:Y:S11]  /*27260*/  HMMA.16816.F32 R36, R8, R24, R36 ;  /* 0x000000180824723c */ /* 0x000ff60000001824 */
[----:B------:R-:W-:Y:S11]  /*27270*/  @!UPT UIADD3 URZ, URZ, URZ, URZ ;  /* 0x0000003f3f3ff290 */ /* 0x000ff6000fffe03f */
[----:B------:R-:W-:Y:S01]  /*27280*/  @!UPT UIADD3 URZ, URZ, URZ, URZ ;  /* 0x0000003f3f3ff290 */ /* 0x000fe2000fffe03f */
[----:B------:R0:W-:Y:S01]  /*27290*/  STL.64 [R1+0x2f0], R36 ;  /* 0x0002f02401007387 */ /* 0x0001e20000100a00 */
[----:B------:R1:W-:Y:S02]  /*272a0*/  STL.64 [R1+0x2f8], R38 ;  /* 0x0002f82601007387 */ /* 0x0003e40000100a00 */
[----:B------:R-:W2:Y:S02]  /*272b0*/  LDL.LU.64 R58, [R1+0x558] ;  /* 0x00055800013a7983 */ /* 0x000ea40000300a00 */
[----:B------:R-:W-:Y:S01]  /*272c0*/  STL.64 [R1+0x2e0], R28 ;  /* 0x0002e01c01007387 */ /* 0x000fe20000100a00 */
[----:B------:R1:W-:Y:S01]  /*272d0*/  STL.64 [R1+0x2e8], R30 ;  /* 0x0002e81e01007387 */ /* 0x0003e20000100a00 */
[----:B------:R-:W-:-:S03]  /*272e0*/  IMAD.MOV.U32 R48, RZ, RZ, R2 ;  /* 0x000000ffff307224 */ /* 0x000fc600078e0002 */
[----:B0-----:R-:W3:Y:S01]  /*272f0*/  LDL.LU.64 R36, [R1+0x540] ;  /* 0x0005400001247983 */ /* 0x001ee20000300a00 */
[----:B-1----:R-:W3:Y:S01]  /*27300*/  LDL.LU.64 R38, [R1+0x548] ;  /* 0x0005480001267983 */ /* 0x002ee20000300a00 */
[C---:B------:R-:W-:Y:S02]  /*27310*/  HMMA.16816.F32 R28, R8.reuse, R12, R44 ;  /* 0x0000000c081c723c */ /* 0x040fe4000000182c */
[----:B------:R-:W0:Y:S06]  /*27320*/  LDSM.16.MT88.4 R44, [R0+0x4000] ;  /* 0x00400000002c783b */ /* 0x000e2c0000004200 */
[C---:B----4-:R-:W-:Y:S08]  /*27330*/  HMMA.16816.F32 R40, R8.reuse, R16, R40 ;  /* 0x000000100828723c */ /* 0x050ff00000001828 */
[----:B------:R-:W-:Y:S07]  /*27340*/  HMMA.16816.F32 R52, R8, R32, R52 ;  /* 0x000000200834723c */ /* 0x000fee0000001834 */
[----:B------:R1:W-:Y:S01]  /*27350*/  STL.64 [R1+0x2d0], R28 ;  /* 0x0002d01c01007387 */ /* 0x0003e20000100a00 */
[----:B------:R4:W-:Y:S03]  /*27360*/  STL.64 [R1+0x2d8], R30 ;  /* 0x0002d81e01007387 */ /* 0x0009e60000100a00 */
[----:B-1----:R-:W3:Y:S01]  /*27370*/  LDL.LU.64 R28, [R1+0x530] ;  /* 0x00053000011c7983 */ /* 0x002ee20000300a00 */
[----:B----4-:R-:W4:Y:S03]  /*27380*/  LDL.LU.64 R30, [R1+0x538] ;  /* 0x00053800011e7983 */ /* 0x010f260000300a00 */
[----:B0-----:R-:W-:Y:S01]  /*27390*/  STL.64 [R1+0x1ea8], R46 ;  /* 0x001ea82e01007387 */ /* 0x001fe20000100a00 */
[----:B------:R0:W-:Y:S02]  /*273a0*/  STL.64 [R1+0x1ea0], R44 ;  /* 0x001ea02c01007387 */ /* 0x0001e40000100a00 */
[----:B------:R-:W-:-:S02]  /*273b0*/  IMAD.MOV.U32 R2, RZ, RZ, R32 ;  /* 0x000000ffff027224 */ /* 0x000fc400078e0020 */
[----:B------:R-:W-:Y:S01]  /*273c0*/  IMAD.MOV.U32 R0, RZ, RZ, R33 ;  /* 0x000000ffff007224 */ /* 0x000fe200078e0021 */
[----:B0-----:R-:W4:Y:S01]  /*273d0*/  LDL.LU.64 R44, [R1+0xa0] ;  /* 0x0000a000012c7983 */ /* 0x001f220000300a00 */
[----:B------:R0:W-:Y:S02]  /*273e0*/  STL.64 [R1+0x2c0], R40 ;  /* 0x0002c02801007387 */ /* 0x0001e40000100a00 */
[----:B------:R1:W-:Y:S01]  /*273f0*/  STL.64 [R1+0x2c8], R42 ;  /* 0x0002c82a01007387 */ /* 0x0003e20000100a00 */
[----:B0-----:R-:W3:Y:S01]  /*27400*/  LDL.LU.64 R40, [R1+0x520] ;  /* 0x0005200001287983 */ /* 0x001ee20000300a00 */
[----:B-1----:R-:W3:Y:S02]  /*27410*/  LDL.LU.64 R42, [R1+0x528] ;  /* 0x00052800012a7983 */ /* 0x002ee40000300a00 */
[----:B------:R0:W-:Y:S02]  /*27420*/  STL.64 [R1+0x2b0], R52 ;  /* 0x0002b03401007387 */ /* 0x0001e40000100a00 */
[----:B------:R-:W-:Y:S01]  /*27430*/  STL.64 [R1+0x2b8], R54 ;  /* 0x0002b83601007387 */ /* 0x000fe20000100a00 */
[----:B0-----:R-:W3:Y:S01]  /*27440*/  LDL.LU.64 R52, [R1+0x1f58] ;  /* 0x001f580001347983 */ /* 0x001ee20000300a00 */
[----:B------:R-:W3:Y:S02]  /*27450*/  LDL.LU.64 R32, [R1+0x490] ;  /* 0x0004900001207983 */ /* 0x000ee40000300a00 */
[----:B------:R-:W3:Y:S01]  /*27460*/  LDL.LU.64 R34, [R1+0x498] ;  /* 0x0004980001227983 */ /* 0x000ee20000300a00 */
[C---:B--2---:R-:W-:Y:S01]  /*27470*/  HMMA.16816.F32 R48, R8.reuse, R48, R56 ;  /* 0x000000300830723c */ /* 0x044fe20000001838 */
[----:B------:R-:W2:Y:S11]  /*27480*/  LDL.LU.64 R56, [R1+0x1f50] ;  /* 0x001f500001387983 */ /* 0x000eb60000300a00 */
[----:B------:R-:W-:Y:S11]  /*27490*/  @!UPT UIADD3 URZ, URZ, URZ, URZ ;  /* 0x0000003f3f3ff290 */ /* 0x000ff6000fffe03f */
[----:B------:R0:W-:Y:S01]  /*274a0*/  STL.64 [R1+0x2a0], R48 ;  /* 0x0002a03001007387 */ /* 0x0001e20000100a00 */
[----:B------:R-:W-:Y:S03]  /*274b0*/  STL.64 [R1+0x2a8], R50 ;  /* 0x0002a83201007387 */ /* 0x000fe60000100a00 */
[----:B0-----:R-:W3:Y:S02]  /*274c0*/  LDL.LU.64 R48, [R1+0x1f48] ;  /* 0x001f480001307983 */ /* 0x001ee40000300a00 */
[C---:B---3--:R-:W-:Y:S02]  /*274d0*/  HMMA.16816.F32 R36, R8.reuse, R48, R36 ;  /* 0x000000300824723c */ /* 0x048fe40000001824 */
[----:B------:R-:W-:Y:S11]  /*274e0*/  STL.64 [R1+0x1ee8], R48 ;  /* 0x001ee83001007387 */ /* 0x000ff60000100a00 */
[----:B------:R-:W-:Y:S10]  /*274f0*/  @!UPT UIADD3 URZ, URZ, URZ, URZ ;  /* 0x0000003f3f3ff290 */ /* 0x000ff4000fffe03f */
[----:B------:R-:W-:Y:S01]  /*27500*/  STL.64 [R1+0x290], R36 ;  /* 0x0002902401007387 */ /* 0x000fe20000100a00 */
[----:B------:R4:W-:Y:S02]  /*27510*/  STL.64 [R1+0x298], R38 ;  /* 0x0002982601007387 */ /* 0x0009e40000100a00 */
[C---:B----4-:R-:W-:Y:S01]  /*27520*/  HMMA.16816.F32 R36, R8.reuse, R44, R28 ;  /* 0x0000002c0824723c */ /* 0x050fe2000000181c */
[----:B------:R-:W3:Y:S01]  /*27530*/  LDL.LU.64 R28, [R1+0x480] ;  /* 0x00048000011c7983 */ /* 0x000ee20000300a00 */
[----:B------:R-:W3:Y:S11]  /*27540*/  LDL.LU.64 R30, [R1+0x488] ;  /* 0x00048800011e7983 */ /* 0x000ef60000300a00 */
[----:B------:R-:W-:Y:S10]  /*27550*/  @!UPT UIADD3 URZ, URZ, URZ, URZ ;  /* 0x0000003f3f3ff290 */ /* 0x000ff4000fffe03f */
[----:B------:R0:W-:Y:S01]  /*27560*/  STL.64 [R1+0x280], R36 ;  /* 0x0002802401007387 */ /* 0x0001e20000100a00 */
[----:B------:R1:W-:Y:S03]  /*27570*/  STL.64 [R1+0x288], R38 ;  /* 0x0002882601007387 */ /* 0x0003e60000100a00 */
[----:B0-----:R-:W4:Y:S01]  /*27580*/  LDL.LU.64 R36, [R1+0x470] ;  /* 0x0004700001247983 */ /* 0x001f220000300a00 */
[----:B-1----:R-:W4:Y:S02]  /*27590*/  LDL.LU.64 R38, [R1+0x478] ;  /* 0x0004780001267983 */ /* 0x002f240000300a00 */
[----:B------:R2:W-:Y:S01]  /*275a0*/  STL.64 [R1+0x1ef0], R44 ;  /* 0x001ef02c01007387 */ /* 0x0005e20000100a00 */
[----:B------:R-:W-:Y:S01]  /*275b0*/  HMMA.16816.F32 R32, R8, R52, R32 ;  /* 0x000000340820723c */ /* 0x000fe20000001820 */
[----:B------:R-:W-:Y:S02]  /*275c0*/  IMAD.MOV.U32 R48, RZ, RZ, R14 ;  /* 0x000000ffff307224 */ /* 0x000fe400078e000e */
[----:B------:R-:W-:-:S05]  /*275d0*/  IMAD.MOV.U32 R49, RZ, RZ, R3 ;  /* 0x000000ffff317224 */ /* 0x000fca00078e0003 */
[----:B--2---:R-:W-:Y:S01]  /*275e0*/  HMMA.16816.F32 R44, R8, R56, R40 ;  /* 0x00000038082c723c */ /* 0x004fe20000001828 */
[----:B------:R-:W2:Y:S01]  /*275f0*/  LDL.LU.64 R40, [R1+0x160] ;  /* 0x0001600001287983 */ /* 0x000ea20000300a00 */
[----:B------:R-:W2:Y:S11]  /*27600*/  LDL.LU.64 R42, [R1+0x168] ;  /* 0x00016800012a7983 */ /* 0x000eb60000300a00 */
[----:B------:R-:W-:Y:S10]  /*27610*/  @!UPT UIADD3 URZ, URZ, URZ, URZ ;  /* 0x0000003f3f3ff290 */ /* 0x000ff4000fffe03f */
[----:B------:R-:W-:Y:S01]  /*27620*/  STL.64 [R1+0x270], R44 ;  /* 0x0002702c01007387 */ /* 0x000fe20000100a00 */
[----:B------:R-:W-:Y:S02]  /*27630*/  STL.64 [R1+0x278], R46 ;  /* 0x0002782e01007387 */ /* 0x000fe40000100a00 */
[----:B------:R-:W-:Y:S02]  /*27640*/  STL.64 [R1+0x1ef8], R56 ;  /* 0x001ef83801007387 */ /* 0x000fe40000100a00 */
[----:B------:R0:W-:Y:S01]  /*27650*/  STL.64 [R1+0x260], R32 ;  /* 0x0002602001007387 */ /* 0x0001e20000100a00 */
[----:B------:R1:W-:Y:S04]  /*27660*/  STL.64 [R1+0x268], R34 ;  /* 0x0002682201007387 */ /* 0x0003e80000100a00 */
[----:B0-----:R-:W2:Y:S01]  /*27670*/  LDL.LU.64 R32, [R1+0x6b0] ;  /* 0x0006b00001207983 */ /* 0x001ea20000300a00 */
[----:B-1----:R-:W2:Y:S02]  /*27680*/  LDL.LU.64 R34, [R1+0x6b8] ;  /* 0x0006b80001227983 */ /* 0x002ea40000300a00 */
[----:B------:R-:W2:Y:S02]  /*27690*/  LDL.LU.64 R56, [R1+0x6a0] ;  /* 0x0006a00001387983 */ /* 0x000ea40000300a00 */
[----:B------:R-:W2:Y:S01]  /*276a0*/  LDL.LU.64 R58, [R1+0x6a8] ;  /* 0x0006a800013a7983 */ /* 0x000ea20000300a00 */
[----:B------:R0:W-:Y:S01]  /*276b0*/  STL.64 [R1+0x1ee0], R52 ;  /* 0x001ee03401007387 */ /* 0x0001e20000100a00 */
[----:B------:R-:W-:-:S02]  /*276c0*/  IMAD.MOV.U32 R44, RZ, RZ, R2 ;  /* 0x000000ffff2c7224 */ /* 0x000fc400078e0002 */
[----:B------:R-:W-:Y:S01]  /*276d0*/  IMAD.MOV.U32 R45, RZ, RZ, R0 ;  /* 0x000000ffff2d7224 */ /* 0x000fe200078e0000 */
[----:B0-----:R-:W2:Y:S01]  /*276e0*/  LDL.LU.64 R52, [R1+0xc0] ;  /* 0x0000c00001347983 */ /* 0x001ea20000300a00 */
[----:B------:R-:W-:Y:S02]  /*276f0*/  IMAD.MOV.U32 R2, RZ, RZ, R4 ;  /* 0x000000ffff027224 */ /* 0x000fe400078e0004 */
[----:B------:R-:W-:Y:S01]  /*27700*/  IMAD.MOV.U32 R0, RZ, RZ, R5 ;  /* 0x000000ffff007224 */ /* 0x000fe200078e0005 */
[C---:B---3--:R-:W-:Y:S01]  /*27710*/  HMMA.16816.F32 R48, R8.reuse, R48, R28 ;  /* 0x000000300830723c */ /* 0x048fe2000000181c */
[----:B------:R-:W3:Y:S01]  /*27720*/  LDL.LU.64 R30, [R1+0x1f40] ;  /* 0x001f4000011e7983 */ /* 0x000ee20000300a00 */
[----:B------:R-:W2:Y:S06]  /*27730*/  LDL.LU.64 R28, [R1+0x1f38] ;  /* 0x001f3800011c7983 */ /* 0x000eac0000300a00 */
[C---:B----4-:R-:W-:Y:S11]  /*27740*/  HMMA.16816.F32 R36, R8.reuse, R4, R36 ;  /* 0x000000040824723c */ /* 0x050ff60000001824 */
[----:B------:R-:W-:Y:S04]  /*27750*/  @!UPT UIADD3 URZ, URZ, URZ, URZ ;  /* 0x0000003f3f3ff290 */ /* 0x000fe8000fffe03f */
[----:B------:R0:W-:Y:S01]  /*27760*/  STL.64 [R1+0x250], R48 ;  /* 0x0002503001007387 */ /* 0x0001e20000100a00 */
[----:B------:R1:W-:Y:S03]  /*27770*/  STL.64 [R1+0x258], R50 ;  /* 0x0002583201007387 */ /* 0x0003e60000100a00 */
[----:B0-----:R-:W4:Y:S01]  /*27780*/  LDL.LU.64 R48, [R1+0x690] ;  /* 0x0006900001307983 */ /* 0x001f220000300a00 */
[----:B-1----:R-:W4:Y:S03]  /*27790*/  LDL.LU.64 R50, [R1+0x698] ;  /* 0x0006980001327983 */ /* 0x002f260000300a00 */
[----:B------:R0:W-:Y:S01]  /*277a0*/  STL.64 [R1+0x240], R36 ;  /* 0x0002402401007387 */ /* 0x0001e20000100a00 */
[----:B------:R-:W-:Y:S03]  /*277b0*/  STL.64 [R1+0x248], R38 ;  /* 0x0002482601007387 */ /* 0x000fe60000100a00 */
[----:B0-----:R-:W2:Y:S01]  /*277c0*/  LDL.LU.64 R36, [R1+0x1f30] ;  /* 0x001f300001247983 */ /* 0x001ea20000300a00 */
[----:B------:R-:W2:Y:S02]  /*277d0*/  LDL.LU.64 R6, [R1+0x1f28] ;  /* 0x001f280001067983 */ /* 0x000ea40000300a00 */
[----:B------:R-:W2:Y:S02]  /*277e0*/  LDL.LU.64 R4, [R1+0x1f20] ;  /* 0x001f200001047983 */ /* 0x000ea40000300a00 */
[----:B--2---:R-:W-:Y:S01]  /*277f0*/  HMMA.16816.F32 R8, R8, R4, R40 ;  /* 0x000000040808723c */ /* 0x004fe20000001828 */
[----:B------:R-:W2:Y:S01]  /*27800*/  LDL.LU.64 R42, [R1+0x1f18] ;  /* 0x001f1800012a7983 */ /* 0x000ea20000300a00 */
[----:B------:R-:W2:Y:S11]  /*27810*/  LDL.LU.64 R40, [R1+0x1f10] ;  /* 0x001f100001287983 */ /* 0x000eb60000300a00 */
[----:B------:R-:W-:Y:S10]  /*27820*/  @!UPT UIADD3 URZ, URZ, URZ, URZ ;  /* 0x0000003f3f3ff290 */ /* 0x000ff4000fffe03f */
[----:B------:R0:W-:Y:S01]  /*27830*/  STL.64 [R1+0x1b0], R8 ;  /* 0x0001b00801007387 */ /* 0x0001e20000100a00 */
[----:B------:R1:W-:Y:S03]  /*27840*/  STL.64 [R1+0x1b8], R10 ;  /* 0x0001b80a01007387 */ /* 0x0003e60000100a00 */
[----:B0-----:R-:W3:Y:S01]  /*27850*/  LDL.LU.64 R8, [R1+0x560] ;  /* 0x0005600001087983 */ /* 0x001ee20000300a00 */
[----:B-1----:R-:W3:Y:S02]  /*27860*/  LDL.LU.64 R10, [R1+0x568] ;  /* 0x00056800010a7983 */ /* 0x002ee40000300a00 */
[----:B------:R-:W-:Y:S02]  /*27870*/  STL.64 [R1+0x1eb8], R6 ;  /* 0x001eb80601007387 */ /* 0x000fe40000100a00 */
[----:B------:R0:W-:Y:S02]  /*27880*/  STL.64 [R1+0x1eb0], R4 ;  /* 0x001eb00401007387 */ /* 0x0001e40000100a00 */
[----:B0-----:R-:W3:Y:S01]  /*27890*/  LDL.LU.64 R4, [R1+0x570] ;  /* 0x0005700001047983 */ /* 0x001ee20000300a00 */
[----:B------:R-:W3:Y:S01]  /*278a0*/  LDL.LU.64 R6, [R1+0x578] ;  /* 0x0005780001067983 */ /* 0x000ee20000300a00 */
[C---:B--2---:R-:W-:Y:S11]  /*278b0*/  HMMA.16816.F32 R32, R40.reuse, R36, R32 ;  /* 0x000000242820723c */ /* 0x044ff60000001820 */
[----:B------:R-:W-:Y:S11]  /*278c0*/  @!UPT UIADD3 URZ, URZ, URZ, URZ ;  /* 0x0000003f3f3ff290 */ /* 0x000ff6000fffe03f */
[----:B------:R-:W-:Y:S01]  /*278d0*/  @!UPT UIADD3 URZ, URZ, URZ, URZ ;  /* 0x0000003f3f3ff290 */ /* 0x000fe2000fffe03f */
[----:B------:R-:W-:Y:S01]  /*278e0*/  STL.64 [R1+0x1a0], R32 ;  /* 0x0001a02001007387 */ /* 0x000fe20000100a00 */
[----:B------:R0:W-:Y:S03]  /*278f0*/  STL.64 [R1+0x1a8], R34 ;  /* 0x0001a82201007387 */ /* 0x0001e60000100a00 */
[----:B0-----:R-:W2:Y:S01]  /*27900*/  LDL.LU.64 R34, [R1+0x1f08] ;  /* 0x001f080001227983 */ /* 0x001ea20000300a00 */
[----:B------:R-:W2:Y:S01]  /*27910*/  LDL.LU.64 R32, [R1+0x1f00] ;  /* 0x001f000001207983 */ /* 0x000ea20000300a00 */
[C---:B----4-:R-:W-:Y:S08]  /*27920*/  HMMA.16816.F32 R48, R40.reuse, R28, R48 ;  /* 0x0000001c2830723c */ /* 0x050ff00000001830 */
[C---:B--2---:R-:W-:Y:S01]  /*27930*/  HMMA.16816.F32 R56, R40.reuse, R32, R56 ;  /* 0x000000202838723c */ /* 0x044fe20000001838 */
[----:B------:R-:W-:Y:S01]  /*27940*/  STL.64 [R1+0x1ec8], R34 ;  /* 0x001ec82201007387 */ /* 0x000fe20000100a00 */
[----:B------:R0:W-:Y:S11]  /*27950*/  STL.64 [R1+0x1ec0], R32 ;  /* 0x001ec02001007387 */ /* 0x0001f60000100a00 */
[----:B------:R-:W-:Y:S10]  /*27960*/  @!UPT UIADD3 URZ, URZ, URZ, URZ ;  /* 0x0000003f3f3ff290 */ /* 0x000ff4000fffe03f */
[----:B------:R1:W-:Y:S01]  /*27970*/  STL.64 [R1+0x190], R56 ;  /* 0x0001903801007387 */ /* 0x0003e20000100a00 */
[----:B------:R2:W-:Y:S02]  /*27980*/  STL.64 [R1+0x198], R58 ;  /* 0x0001983a01007387 */ /* 0x0005e40000100a00 */
[----:B0-----:R-:W4:Y:S02]  /*27990*/  LDL.LU.64 R32, [R1+0x5b0] ;  /* 0x0005b00001207983 */ /* 0x001f240000300a00 */
[----:B------:R-:W4:Y:S01]  /*279a0*/  LDL.LU.64 R34, [R1+0x5b8] ;  /* 0x0005b80001227983 */ /* 0x000f220000300a00 */
[----:B-1----:R-:W4:Y:S01]  /*279b0*/  LDL.LU.64 R56, [R1+0x5a0] ;  /* 0x0005a00001387983 */ /* 0x002f220000300a00 */
[----:B--2---:R-:W2:Y:S02]  /*279c0*/  LDL.LU.64 R58, [R1+0x5a8] ;  /* 0x0005a800013a7983 */ /* 0x004ea40000300a00 */
[----:B------:R0:W-:Y:S02]  /*279d0*/  STL.64 [R1+0x180], R48 ;  /* 0x0001803001007387 */ /* 0x0001e40000100a00 */
[----:B------:R1:W-:Y:S01]  /*279e0*/  STL.64 [R1+0x188], R50 ;  /* 0x0001883201007387 */ /* 0x0003e20000100a00 */
[----:B0-----:R-:W2:Y:S01]  /*279f0*/  LDL.LU.64 R48, [R1+0x510] ;  /* 0x0005100001307983 */ /* 0x001ea20000300a00 */
[----:B-1----:R-:W2:Y:S02]  /*27a00*/  LDL.LU.64 R50, [R1+0x518] ;  /* 0x0005180001327983 */ /* 0x002ea40000300a00 */
[----:B---3--:R-:W-:Y:S02]  /*27a10*/  STL.64 [R1+0x1ed8], R30 ;  /* 0x001ed81e01007387 */ /* 0x008fe40000100a00 */
[----:B------:R0:W-:Y:S02]  /*27a20*/  STL.64 [R1+0x1ed0], R28 ;  /* 0x001ed01c01007387 */ /* 0x0001e40000100a00 */
[----:B0-----:R-:W3:Y:S01]  /*27a30*/  LDL.LU.64 R28, [R1+0x680] ;  /* 0x00068000011c7983 */ /* 0x001ee20000300a00 */
[----:B------:R-:W3:Y:S01]  /*27a40*/  LDL.LU.64 R30, [R1+0x688] ;  /* 0x00068800011e7983 */ /* 0x000ee20000300a00 */
[C---:B------:R-:W-:Y:S08]  /*27a50*/  HMMA.16816.F32 R4, R40.reuse, R12, R4 ;  /* 0x0000000c2804723c */ /* 0x040ff00000001804 */
[----:B------:R-:W-:Y:S01]  /*27a60*/  HMMA.16816.F32 R8, R40, R16, R8 ;  /* 0x000000102808723c */ /* 0x000fe20000001808 */
[----:B------:R-:W-:-:S02]  /*27a70*/  IMAD.MOV.U32 R19, RZ, RZ, R52 ;  /* 0x000000ffff137224 */ /* 0x000fc400078e0034 */
[----:B------:R-:W-:-:S05]  /*27a80*/  IMAD.MOV.U32 R3, RZ, RZ, R53 ;  /* 0x000000ffff037224 */ /* 0x000fca00078e0035 */
[C---:B----4-:R-:W-:Y:S08]  /*27a90*/  HMMA.16816.F32 R32, R40.reuse, R20, R32 ;  /* 0x000000142820723c */ /* 0x050ff00000001820 */
[C---:B---3--:R-:W-:Y:S11]  /*27aa0*/  HMMA.16816.F32 R28, R40.reuse, R24, R28 ;  /* 0x00000018281c723c */ /* 0x048ff6000000181c */
[----:B------:R-:W-:Y:S11]  /*27ab0*/  @!UPT UIADD3 URZ, URZ, URZ, URZ ;  /* 0x0000003f3f3ff290 */ /* 0x000ff6000fffe03f */
[----:B------:R-:W-:Y:S01]  /*27ac0*/  @!UPT UIADD3 URZ, URZ, URZ, URZ ;  /* 0x0000003f3f3ff290 */ /* 0x000fe2000fffe03f */
[----:B------:R0:W-:Y:S01]  /*27ad0*/  STL.64 [R1+0x170], R28 ;  /* 0x0001701c01007387 */ /* 0x0001e20000100a00 */
[----:B------:R1:W-:Y:S03]  /*27ae0*/  STL.64 [R1+0x178], R30 ;  /* 0x0001781e01007387 */ /* 0x0003e60000100a00 */
[----:B0-----:R-:W3:Y:S01]  /*27af0*/  LDL.LU.64 R28, [R1+0x4f0] ;  /* 0x0004f000011c7983 */ /* 0x001ee20000300a00 */
[----:B------:R-:W-:Y:S02]  /*27b00*/  STL.64 [R1+0x160], R32 ;  /* 0x0001602001007387 */ /* 0x000fe40000100a00 */
[----:B------:R-:W-:Y:S02]  /*27b10*/  STL.64 [R1+0x168], R34 ;  /* 0x0001682201007387 */ /* 0x000fe40000100a00 */
[----:B-1----:R-:W3:Y:S01]  /*27b20*/  LDL.LU.64 R30, [R1+0x4f8] ;  /* 0x0004f800011e7983 */ /* 0x002ee20000300a00 */
[----:B------:R0:W-:Y:S01]  /*27b30*/  STL.64 [R1+0x150], R4 ;  /* 0x0001500401007387 */ /* 0x0001e20000100a00 */
[----:B------:R1:W-:Y:S03]  /*27b40*/  STL.64 [R1+0x158], R6 ;  /* 0x0001580601007387 */ /* 0x0003e60000100a00 */
[----:B0-----:R-:W4:Y:S01]  /*27b50*/  LDL.LU.64 R4, [R1+0x4e0] ;  /* 0x0004e00001047983 */ /* 0x001f220000300a00 */
[----:B-1----:R-:W4:Y:S02]  /*27b60*/  LDL.LU.64 R6, [R1+0x4e8] ;  /* 0x0004e80001067983 */ /* 0x002f240000300a00 */
[----:B------:R-:W-:Y:S02]  /*27b70*/  STL.64 [R1+0x140], R8 ;  /* 0x0001400801007387 */ /* 0x000fe40000100a00 */
[----:B------:R-:W-:Y:S02]  /*27b80*/  STL.64 [R1+0x148], R10 ;  /* 0x0001480a01007387 */ /* 0x000fe40000100a00 */
[----:B------:R-:W0:Y:S01]  /*27b90*/  LDSM.16.MT88.4 R8, [R60+0x4800] ;  /* 0x004800003c08783b */ /* 0x000e220000004200 */
[C---:B--2---:R-:W-:Y:S08]  /*27ba0*/  HMMA.16816.F32 R44, R40.reuse, R44, R56 ;  /* 0x0000002c282c723c */ /* 0x044ff00000001838 */
[C---:B------:R-:W-:Y:S01]  /*27bb0*/  HMMA.16816.F32 R48, R40.reuse, R52, R48 ;  /* 0x000000342830723c */ /* 0x040fe20000001830 */
[----:B------:R-:W2:Y:S04]  /*27bc0*/  LDL.LU.64 R32, [R1+0x70] ;  /* 0x0000700001207983 */ /* 0x000ea80000300a00 */
[----:B0-----:R-:W-:Y:S01]  /*27bd0*/  STL.64 [R1+0x1df0], R10 ;  /* 0x001df00a01007387 */ /* 0x001fe20000100a00 */
[----:B------:R-:W-:Y:S02]  /*27be0*/  STL.64 [R1+0x1de8], R8 ;  /* 0x001de80801007387 */ /* 0x000fe40000100a00 */
[----:B------:R-:W-:Y:S02]  /*27bf0*/  STL [R1+0x1b68], R60 ;  /* 0x001b683c01007387 */ /* 0x000fe40000100800 */
[----:B------:R-:W2:Y:S05]  /*27c00*/  LDL.LU.64 R56, [R1+0x1ef8] ;  /* 0x001ef80001387983 */ /* 0x000eaa0000300a00 */
[----:B------:R0:W-:Y:S01]  /*27c10*/  STL.64 [R1+0x130], R44 ;  /* 0x0001302c01007387 */ /* 0x0001e20000100a00 */
[----:B------:R-:W-:Y:S03]  /*27c20*/  STL.64 [R1+0x138], R46 ;  /* 0x0001382e01007387 */ /* 0x000fe60000100a00 */
[----:B0-----:R-:W4:Y:S04]  /*27c30*/  LDL.LU.64 R44, [R1+0x1ef0] ;  /* 0x001ef000012c7983 */ /* 0x001f280000300a00 */
[----:B------:R0:W-:Y:S02]  /*27c40*/  STL.64 [R1+0x120], R48 ;  /* 0x0001203001007387 */ /* 0x0001e40000100a00 */
[----:B------:R1:W-:Y:S01]  /*27c50*/  STL.64 [R1+0x128], R50 ;  /* 0x0001283201007387 */ /* 0x0003e20000100a00 */
[----:B0-----:R-:W3:Y:S01]  /*27c60*/  LDL.LU.64 R48, [R1+0x1ee8] ;  /* 0x001ee80001307983 */ /* 0x001ee20000300a00 */
[----:B------:R-:W2:Y:S02]  /*27c70*/  LDL.LU.64 R52, [R1+0x4d0] ;  /* 0x0004d00001347983 */ /* 0x000ea40000300a00 */
[----:B------:R-:W2:Y:S01]  /*27c80*/  LDL.LU.64 R54, [R1+0x4d8] ;  /* 0x0004d80001367983 */ /* 0x000ea20000300a00 */
[C---:B----4-:R-:W-:Y:S08]  /*27c90*/  HMMA.16816.F32 R4, R40.reuse, R44, R4 ;  /* 0x0000002c2804723c */ /* 0x050ff00000001804 */
[C---:B---3--:R-:W-:Y:S08]  /*27ca0*/  HMMA.16816.F32 R28, R40.reuse, R48, R28 ;  /* 0x00000030281c723c */ /* 0x048ff0000000181c */
[----:B--2---:R-:W-:Y:S01]  /*27cb0*/  HMMA.16816.F32 R52, R40, R56, R52 ;  /* 0x000000382834723c */ /* 0x004fe20000001834 */
[----:B------:R-:W-:-:S02]  /*27cc0*/  IMAD.MOV.U32 R38, RZ, RZ, R48 ;  /* 0x000000ffff267224 */ /* 0x000fc400078e0030 */
[----:B------:R-:W-:Y:S02]  /*27cd0*/  IMAD.MOV.U32 R39, RZ, RZ, R49 ;  /* 0x000000ffff277224 */ /* 0x000fe400078e0031 */
[----:B------:R-:W-:Y:S02]  /*27ce0*/  IMAD.MOV.U32 R15, RZ, RZ, R44 ;  /* 0x000000ffff0f7224 */ /* 0x000fe400078e002c */
[----:B------:R-:W-:-:S08]  /*27cf0*/  IMAD.MOV.U32 R18, RZ, RZ, R45 ;  /* 0x000000ffff127224 */ /* 0x000fd000078e002d */
[----:B------:R0:W-:Y:S01]  /*27d00*/  STL.64 [R1+0x110], R28 ;  /* 0x0001101c01007387 */ /* 0x0001e20000100a00 */
[----:B------:R2:W-:Y:S02]  /*27d10*/  STL.64 [R1+0x118], R30 ;  /* 0x0001181e01007387 */ /* 0x0005e40000100a00 */
[----:B------:R-:W3:Y:S02]  /*27d20*/  LDL.LU.64 R48, [R1+0x460] ;  /* 0x0004600001307983 */ /* 0x000ee40000300a00 */
[----:B-1----:R-:W3:Y:S01]  /*27d30*/  LDL.LU.64 R50, [R1+0x468] ;  /* 0x0004680001327983 */ /* 0x002ee20000300a00 */
[----:B------:R1:W-:Y:S01]  /*27d40*/  STL.64 [R1+0x100], R4 ;  /* 0x0001000401007387 */ /* 0x0003e20000100a00 */
[----:B------:R4:W-:Y:S03]  /*27d50*/  STL.64 [R1+0x108], R6 ;  /* 0x0001080601007387 */ /* 0x0009e60000100a00 */
[----:B0-----:R-:W3:Y:S01]  /*27d60*/  LDL.LU.64 R28, [R1+0x450] ;  /* 0x00045000011c7983 */ /* 0x001ee20000300a00 */
[----:B--2---:R-:W3:Y:S03]  /*27d70*/  LDL.LU.64 R30, [R1+0x458] ;  /* 0x00045800011e7983 */ /* 0x004ee60000300a00 */
[----:B-1----:R-:W2:Y:S01]  /*27d80*/  LDL.LU.64 R4, [R1+0x3c0] ;  /* 0x0003c00001047983 */ /* 0x002ea20000300a00 */
[----:B----4-:R-:W2:Y:S02]  /*27d90*/  LDL.LU.64 R6, [R1+0x3c8] ;  /* 0x0003c80001067983 */ /* 0x010ea40000300a00 */
[----:B------:R-:W4:Y:S02]  /*27da0*/  LDL.LU.64 R44, [R1+0x3b0] ;  /* 0x0003b000012c7983 */ /* 0x000f240000300a00 */
[----:B------:R-:W4:Y:S01]  /*27db0*/  LDL.LU.64 R46, [R1+0x3b8] ;  /* 0x0003b800012e7983 */ /* 0x000f220000300a00 */
[----:B------:R0:W-:Y:S01]  /*27dc0*/  STL.64 [R1+0xf0], R52 ;  /* 0x0000f03401007387 */ /* 0x0001e20000100a00 */
[----:B------:R-:W-:Y:S03]  /*27dd0*/  STL.64 [R1+0xf8], R54 ;  /* 0x0000f83601007387 */ /* 0x000fe60000100a00 */
[----:B0-----:R-:W2:Y:S01]  /*27de0*/  LDL.LU.64 R52, [R1+0x1ee0] ;  /* 0x001ee00001347983 */ /* 0x001ea20000300a00 */
[----:B------:R-:W-:-:S02]  /*27df0*/  IMAD.MOV.U32 R61, RZ, RZ, R56 ;  /* 0x000000ffff3d7224 */ /* 0x000fc400078e0038 */
[----:B------:R-:W-:Y:S02]  /*27e00*/  IMAD.MOV.U32 R14, RZ, RZ, R57 ;  /* 0x000000ffff0e7224 */ /* 0x000fe400078e0039 */
[----:B------:R-:W4:Y:S01]  /*27e10*/  LDL.LU.64 R56, [R1+0x620] ;  /* 0x0006200001387983 */ /* 0x000f220000300a00 */
[----:B------:R-:W4:Y:S02]  /*27e20*/  LDL.LU.64 R58, [R1+0x628] ;  /* 0x00062800013a7983 */ /* 0x000f240000300a00 */
[----:B------:R-:W-:Y:S02]  /*27e30*/  IMAD.MOV.U32 R8, RZ, RZ, R2 ;  /* 0x000000ffff087224 */ /* 0x000fe400078e0002 */
[----:B------:R-:W-:Y:S02]  /*27e40*/  IMAD.MOV.U32 R9, RZ, RZ, R0 ;  /* 0x000000ffff097224 */ /* 0x000fe400078e0000 */
[----:B------:R-:W-:Y:S02]  /*27e50*/  IMAD.MOV.U32 R2, RZ, RZ, R32 ;  /* 0x000000ffff027224 */ /* 0x000fe400078e0020 */
[----:B------:R-:W-:Y:S01]  /*27e60*/  IMAD.MOV.U32 R0, RZ, RZ, R33 ;  /* 0x000000ffff007224 */ /* 0x000fe200078e0021 */
[C---:B---3--:R-:W-:Y:S08]  /*27e70*/  HMMA.16816.F32 R28, R40.reuse, R32, R28 ;  /* 0x00000020281c723c */ /* 0x048ff0000000181c */
[C---:B--2---:R-:W-:Y:S08]  /*27e80*/  HMMA.16816.F32 R48, R40.reuse, R52, R48 ;  /* 0x000000342830723c */ /* 0x044ff00000001830 */
[C---:B------:R-:W-:Y:S11]  /*27e90*/  HMMA.16816.F32 R8, R40.reuse, R8, R4 ;  /* 0x000000082808723c */ /* 0x040ff60000001804 */
[----:B------:R-:W-:Y:S04]  /*27ea0*/  @!UPT UIADD3 URZ, URZ, URZ, URZ ;  /* 0x0000003f3f3ff290 */ /* 0x000fe8000fffe03f */
[----:B------:R0:W-:Y:S01]  /*27eb0*/  STL.64 [R1+0xe0], R48 ;  /* 0x0000e03001007387 */ /* 0x0001e20000100a00 */
[----:B------:R-:W-:Y:S02]  /*27ec0*/  STL.64 [R1+0xe8], R50 ;  /* 0x0000e83201007387 */ /* 0x000fe40000100a00 */
[----:B0-----:R-:W-:Y:S02]  /*27ed0*/  IMAD.MOV.U32 R49, RZ, RZ, R52 ;  /* 0x000000ffff317224 */ /* 0x001fe400078e0034 */
[----:B------:R-:W-:Y:S02]  /*27ee0*/  IMAD.MOV.U32 R48, RZ, RZ, R53 ;  /* 0x000000ffff307224 */ /* 0x000fe400078e0035 */
[----:B------:R-:W2:Y:S01]  /*27ef0*/  LDL.LU.64 R52, [R1+0x5e0] ;  /* 0x0005e00001347983 */ /* 0x000ea20000300a00 */
[----:B------:R-:W2:Y:S02]  /*27f00*/  LDL.LU.64 R54, [R1+0x5e8] ;  /* 0x0005e80001367983 */ /* 0x000ea40000300a00 */
[----:B------:R-:W-:Y:S02]  /*27f10*/  STL.64 [R1+0x50], R28 ;  /* 0x0000501c01007387 */ /* 0x000fe40000100a00 */
[----:B------:R0:W-:Y:S02]  /*27f20*/  STL.64 [R1+0x58], R30 ;  /* 0x0000581e01007387 */ /* 0x0001e40000100a00 */
[----:B0-----:R-:W3:Y:S01]  /*27f30*/  LDL.LU.64 R30, [R1+0x1ed8] ;  /* 0x001ed800011e7983 */ /* 0x001ee20000300a00 */
[----:B------:R-:W2:Y:S02]  /*27f40*/  LDL.LU.64 R28, [R1+0x1ed0] ;  /* 0x001ed000011c7983 */ /* 0x000ea40000300a00 */
[----:B------:R-:W2:Y:S02]  /*27f50*/  LDL.LU.64 R34, [R1+0x1ec8] ;  /* 0x001ec80001227983 */ /* 0x000ea40000300a00 */
[----:B------:R-:W2:Y:S01]  /*27f60*/  LDL.LU.64 R32, [R1+0x1ec0] ;  /* 0x001ec00001207983 */ /* 0x000ea20000300a00 */
[----:B------:R-:W2:Y:S01]  /*27f70*/  LDL.LU.64 R6, [R1+0x1eb8] ;  /* 0x001eb80001067983 */ /* 0x000ea20000300a00 */
[----:B------:R-:W4:Y:S02]  /*27f80*/  LDL.LU.64 R4, [R1+0x1eb0] ;  /* 0x001eb00001047983 */ /* 0x000f240000300a00 */
[----:B------:R0:W-:Y:S02]  /*27f90*/  STL.64 [R1+0x40], R8 ;  /* 0x0000400801007387 */ /* 0x0001e40000100a00 */
[----:B------:R1:W-:Y:S01]  /*27fa0*/  STL.64 [R1+0x48], R10 ;  /* 0x0000480a01007387 */ /* 0x0003e20000100a00 */
[----:B0-----:R-:W2:Y:S01]  /*27fb0*/  LDL.LU.64 R8, [R1+0x5c0] ;  /* 0x0005c00001087983 */ /* 0x001ea20000300a00 */
[----:B-1----:R-:W2:Y:S01]  /*27fc0*/  LDL.LU.64 R10, [R1+0x5c8] ;  /* 0x0005c800010a7983 */ /* 0x002ea20000300a00 */
[----:B----4-:R-:W-:Y:S02]  /*27fd0*/  HMMA.16816.F32 R40, R40, R4, R44 ;  /* 0x000000042828723c */ /* 0x010fe4000000182c */
[----:B------:R-:W4:Y:S01]  /*27fe0*/  LDL.LU.64 R46, [R1+0x1ea8] ;  /* 0x001ea800012e7983 */ /* 0x000f220000300a00 */
[----:B------:R-:W4:Y:S11]  /*27ff0*/  LDL.LU.64 R44, [R1+0x1ea0] ;  /* 0x001ea000012c7983 */ /* 0x000f360000300a00 */
[----:B------:R-:W-:Y:S09]  /*28000*/  @!UPT UIADD3 URZ, URZ, URZ, URZ ;  /* 0x0000003f3f3ff290 */ /* 0x000ff2000fffe03f */
[----:B------:R0:W-:Y:S01]  /*28010*/  STL.64 [R1+0x30], R40 ;  /* 0x0000302801007387 */ /* 0x0001e20000100a00 */
[----:B------:R1:W-:Y:S03]  /*28020*/  STL.64 [R1+0x38], R42 ;  /* 0x0000382a01007387 */ /* 0x0003e60000100a00 */
[----:B0-----:R-:W3:Y:S01]  /*28030*/  LDL.LU.64 R40, [R1+0x670] ;  /* 0x0006700001287983 */ /* 0x001ee20000300a00 */
[----:B-1----:R-:W3:Y:S02]  /*28040*/  LDL.LU.64 R42, [R1+0x678] ;  /* 0x00067800012a7983 */ /* 0x002ee40000300a00 */
[----:B--2---:R-:W-:Y:S02]  /*28050*/  STL.64 [R1+0x1e30], R6 ;  /* 0x001e300601007387 */ /* 0x004fe40000100a00 */
[----:B------:R4:W-:Y:S02]  /*28060*/  STL.64 [R1+0x1e28], R4 ;  /* 0x001e280401007387 */ /* 0x0009e40000100a00 */
[C---:B----4-:R-:W-:Y:S08]  /*28070*/  HMMA.16816.F32 R4, R44.reuse, R32, R56 ;  /* 0x000000202c04723c */ /* 0x050ff00000001838 */
[----:B---3--:R-:W-:Y:S11]  /*28080*/  HMMA.16816.F32 R40, R44, R36, R40 ;  /* 0x000000242c28723c */ /* 0x008ff60000001828 */
[----:B------:R-:W-:Y:S04]  /*28090*/  @!UPT UIADD3 URZ, URZ, URZ, URZ ;  /* 0x0000003f3f3ff290 */ /* 0x000fe8000fffe03f */
[----:B------:R-:W-:Y:S01]  /*280a0*/  STL.64 [R1+0x10], R4 ;  /* 0x0000100401007387 */ /* 0x000fe20000100a00 */
[----:B------:R-:W-:-:S07]  /*280b0*/  IMAD.MOV.U32 R60, RZ, RZ, R7 ;  /* 0x000000ffff3c7224 */ /* 0x000fce00078e0007 */
[----:B------:R0:W-:Y:S01]  /*280c0*/  STL.64 [R1+0x20], R40 ;  /* 0x0000202801007387 */ /* 0x0001e20000100a00 */
[----:B------:R1:W-:Y:S02]  /*280d0*/  STL.64 [R1+0x28], R42 ;  /* 0x0000282a01007387 */ /* 0x0003e40000100a00 */
[----:B------:R2:W-:Y:S01]  /*280e0*/  STL [R1+0x18], R6 ;  /* 0x0000180601007387 */ /* 0x0005e20000100800 */
[----:B0-----:R-:W3:Y:S01]  /*280f0*/  LDL.LU.64 R40, [R1+0x500] ;  /* 0x0005000001287983 */ /* 0x001ee20000300a00 */
[----:B-1----:R-:W3:Y:S01]  /*28100*/  LDL.LU.64 R42, [R1+0x508] ;  /* 0x00050800012a7983 */ /* 0x002ee20000300a00 */
[C---:B--2---:R-:W-:Y:S01]  /*28110*/  HMMA.16816.F32 R4, R44.reuse, R28, R52 ;  /* 0x0000001c2c04723c */ /* 0x044fe20000001834 */
[----:B------:R-:W-:Y:S11]  /*28120*/  STL.64 [R1+0x1e38], R34 ;  /* 0x001e382201007387 */ /* 0x000ff60000100a00 */
[----:B------:R-:W-:Y:S11]  /*28130*/  @!UPT UIADD3 URZ, URZ, URZ, URZ ;  /* 0x0000003f3f3ff290 */ /* 0x000ff6000fffe03f */
[----:B------:R0:W-:Y:S01]  /*28140*/  STL.64 [R1], R4 ;  /* 0x0000000401007387 */ /* 0x0001e20000100a00 */
[----:B------:R-:W-:Y:S02]  /*28150*/  IMAD.MOV.U32 R29, RZ, RZ, R6 ;  /* 0x000000ffff1d7224 */ /* 0x000fe400078e0006 */
[----:B------:R-:W-:Y:S01]  /*28160*/  IMAD.MOV.U32 R28, RZ, RZ, R7 ;  /* 0x000000ffff1c7224 */ /* 0x000fe200078e0007 */
[----:B0-----:R-:W2:Y:S01]  /*28170*/  LDL.LU.64 R4, [R1+0x4c0] ;  /* 0x0004c00001047983 */ /* 0x001ea20000300a00 */
[----:B------:R-:W2:Y:S01]  /*28180*/  LDL.LU.64 R6, [R1+0x4c8] ;  /* 0x0004c80001067983 */ /* 0x000ea20000300a00 */
[----:B------:R-:W-:Y:S01]  /*28190*/  HMMA.16816.F32 R56, R44, R24, R8 ;  /* 0x000000182c38723c */ /* 0x000fe20000001808 */
[----:B------:R-:W-:Y:S01]  /*281a0*/  STL.64 [R1+0x1da8], R30 ;  /* 0x001da81e01007387 */ /* 0x000fe20000100a00 */
[----:B------:R-:W-:Y:S01]  /*281b0*/  STL.64 [R1+0x1da0], R28 ;  /* 0x001da01c01007387 */ /* 0x000fe20000100a00 */
[----:B------:R-:W4:Y:S02]  /*281c0*/  LDL.LU.64 R8, [R1+0x4b0] ;  /* 0x0004b00001087983 */ /* 0x000f240000300a00 */
[----:B------:R-:W4:Y:S02]  /*281d0*/  LDL.LU.64 R10, [R1+0x4b8] ;  /* 0x0004b800010a7983 */ /* 0x000f240000300a00 */
[----:B------:R-:W-:Y:S02]  /*281e0*/  STL.64 [R1+0x1e40], R26 ;  /* 0x001e401a01007387 */ /* 0x000fe40000100a00 */
[----:B------:R-:W-:-:S02]  /*281f0*/  IMAD.MOV.U32 R32, RZ, RZ, R61 ;  /* 0x000000ffff207224 */ /* 0x000fc400078e003d */
[----:B------:R-:W-:Y:S11]  /*28200*/  IMAD.MOV.U32 R33, RZ, RZ, R14 ;  /* 0x000000ffff217224 */ /* 0x000ff600078e000e */
[----:B------:R-:W-:Y:S01]  /*28210*/  @!UPT UIADD3 URZ, URZ, URZ, URZ ;  /* 0x0000003f3f3ff290 */ /* 0x000fe2000fffe03f */
[----:B------:R-:W-:Y:S01]  /*28220*/  STL.64 [R1+0x1b60], R58 ;  /* 0x001b603a01007387 */ /* 0x000fe20000100a00 */
[----:B------:R0:W-:Y:S03]  /*28230*/  STL.64 [R1+0x1b58], R56 ;  /* 0x001b583801007387 */ /* 0x0001e60000100a00 */
[----:B0-----:R-:W4:Y:S01]  /*28240*/  LDL.LU.64 R56, [R1+0xd0] ;  /* 0x0000d00001387983 */ /* 0x001f220000300a00 */
[----:B------:R-:W4:Y:S02]  /*28250*/  LDL.LU.64 R58, [R1+0xd8] ;  /* 0x0000d800013a7983 */ /* 0x000f240000300a00 */
[----:B------:R-:W-:Y:S02]  /*28260*/  STL.64 [R1+0x1dc0], R22 ;  /* 0x001dc01601007387 */ /* 0x000fe40000100a00 */
[----:B------:R-:W-:Y:S02]  /*28270*/  IMAD.MOV.U32 R28, RZ, RZ, R2 ;  /* 0x000000ffff1c7224 */ /* 0x000fe400078e0002 */
[----:B------:R-:W-:Y:S01]  /*28280*/  IMAD.MOV.U32 R29, RZ, RZ, R0 ;  /* 0x000000ffff1d7224 */ /* 0x000fe200078e0000 */
[C---:B---3--:R-:W-:Y:S11]  /*28290*/  HMMA.16816.F32 R52, R44.reuse, R20, R40 ;  /* 0x000000142c34723c */ /* 0x048ff60000001828 */
[----:B------:R-:W-:Y:S11]  /*282a0*/  @!UPT UIADD3 URZ, URZ, URZ, URZ ;  /* 0x0000003f3f3ff290 */ /* 0x000ff6000fffe03f */
[----:B------:R-:W-:Y:S01]  /*282b0*/  @!UPT UIADD3 URZ, URZ, URZ, URZ ;  /* 0x0000003f3f3ff290 */ /* 0x000fe2000fffe03f */
[----:B------:R-:W-:Y:S01]  /*282c0*/  STL.64 [R1+0x1b78], R54 ;  /* 0x001b783601007387 */ /* 0x000fe20000100a00 */
[----:B------:R0:W-:Y:S02]  /*282d0*/  STL.64 [R1+0x1b70], R52 ;  /* 0x001b703401007387 */ /* 0x0001e40000100a00 */
[----:B0-----:R-:W-:Y:S02]  /*282e0*/  IMAD.MOV.U32 R52, RZ, RZ, R49 ;  /* 0x000000ffff347224 */ /* 0x001fe400078e0031 */
[----:B------:R-:W-:Y:S02]  /*282f0*/  IMAD.MOV.U32 R53, RZ, RZ, R48 ;  /* 0x000000ffff357224 */ /* 0x000fe400078e0030 */
[----:B--2---:R-:W-:Y:S03]  /*28300*/  HMMA.16816.F32 R48, R44, R12, R4 ;  /* 0x0000000c2c30723c */ /* 0x004fe60000001804 */
[----:B------:R0:W-:Y:S01]  /*28310*/  STL.64 [R1+0x1e48], R52 ;  /* 0x001e483401007387 */ /* 0x0001e20000100a00 */
[----:B------:R-:W2:Y:S02]  /*28320*/  LDL.LU.64 R4, [R1+0x4a0] ;  /* 0x0004a00001047983 */ /* 0x000ea40000300a00 */
[----:B------:R-:W2:Y:S02]  /*28330*/  LDL.LU.64 R6, [R1+0x4a8] ;  /* 0x0004a80001067983 */ /* 0x000ea40000300a00 */
[----:B------:R-:W3:Y:S01]  /*28340*/  LDL.LU R61, [R1+0x1e98] ;  /* 0x001e9800013d7983 */ /* 0x000ee20000300800 */
[----:B------:R-:W2:Y:S01]  /*28350*/  LDL.LU R14, [R1+0x1e94] ;  /* 0x001e9400010e7983 */ /* 0x000ea20000300800 */
[----:B------:R-:W-:Y:S02]  /*28360*/  STL.64 [R1+0x1e50], R32 ;  /* 0x001e502001007387 */ /* 0x000fe40000100a00 */
[----:B0-----:R-:W-:-:S02]  /*28370*/  IMAD.MOV.U32 R52, RZ, RZ, R15 ;  /* 0x000000ffff347224 */ /* 0x001fc400078e000f */
[----:B------:R-:W-:Y:S01]  /*28380*/  IMAD.MOV.U32 R53, RZ, RZ, R18 ;  /* 0x000000ffff357224 */ /* 0x000fe200078e0012 */
[----:B------:R-:W2:Y:S01]  /*28390*/  LDL.LU R15, [R1+0x1e90] ;  /* 0x001e9000010f7983 */ /* 0x000ea20000300800 */
[----:B------:R-:W2:Y:S03]  /*283a0*/  LDL.LU R18, [R1+0x1e8c] ;  /* 0x001e8c0001127983 */ /* 0x000ea60000300800 */
[----:B------:R0:W-:Y:S02]  /*283b0*/  STL.64 [R1+0x1e58], R52 ;  /* 0x001e583401007387 */ /* 0x0001e40000100a00 */
[----:B0-----:R-:W-:Y:S02]  /*283c0*/  IMAD.MOV.U32 R52, RZ, RZ, R38 ;  /* 0x000000ffff347224 */ /* 0x001fe400078e0026 */
[----:B------:R-:W-:Y:S01]  /*283d0*/  IMAD.MOV.U32 R53, RZ, RZ, R39 ;  /* 0x000000ffff357224 */ /* 0x000fe200078e0027 */
[----:B------:R-:W2:Y:S01]  /*283e0*/  LDL.LU R38, [R1+0x1e88] ;  /* 0x001e880001267983 */ /* 0x000ea20000300800 */
[----:B------:R-:W2:Y:S03]  /*283f0*/  LDL.LU R39, [R1+0x1e84] ;  /* 0x001e840001277983 */ /* 0x000ea60000300800 */
[----:B------:R0:W-:Y:S02]  /*28400*/  STL.64 [R1+0x1e68], R52 ;  /* 0x001e683401007387 */ /* 0x0001e40000100a00 */
[----:B0-----:R-:W-:-:S02]  /*28410*/  IMAD.MOV.U32 R52, RZ, RZ, R19 ;  /* 0x000000ffff347224 */ /* 0x001fc400078e0013 */
[----:B------:R-:W2:Y:S01]  /*28420*/  LDL.LU R19, [R1+0x1e80] ;  /* 0x001e800001137983 */ /* 0x000ea20000300800 */
[----:B------:R-:W-:Y:S02]  /*28430*/  STL.64 [R1+0x1e60], R28 ;  /* 0x001e601c01007387 */ /* 0x000fe40000100a00 */
[----:B------:R-:W-:Y:S02]  /*28440*/  STL.64 [R1+0x1b88], R50 ;  /* 0x001b883201007387 */ /* 0x000fe40000100a00 */
[----:B------:R0:W-:Y:S02]  /*28450*/  STL.64 [R1+0x1b80], R48 ;  /* 0x001b803001007387 */ /* 0x0001e40000100a00 */
[----:B0-----:R-:W2:Y:S01]  /*28460*/  LDL.LU.64 R48, [R1+0x60] ;  /* 0x0000600001307983 */ /* 0x001ea20000300a00 */
[----:B------:R-:W2:Y:S01]  /*28470*/  LDL.LU.64 R50, [R1+0x68] ;  /* 0x0000680001327983 */ /* 0x000ea20000300a00 */
[C---:B----4-:R-:W-:Y:S01]  /*28480*/  HMMA.16816.F32 R8, R44.reuse, R16, R8 ;  /* 0x000000102c08723c */ /* 0x050fe20000001808 */
[----:B------:R-:W-:Y:S01]  /*28490*/  IMAD.MOV.U32 R53, RZ, RZ, R3 ;  /* 0x000000ffff357224 */ /* 0x000fe200078e0003 */
[----:B--2---:R-:W-:Y:S01]  /*284a0*/  STL.64 [R1+0x1e78], R50 ;  /* 0x001e783201007387 */ /* 0x004fe20000100a00 */
[----:B------:R0:W-:Y:S03]  /*284b0*/  STL.64 [R1+0x1e70], R48 ;  /* 0x001e703001007387 */ /* 0x0001e60000100a00 */
[----:B0-----:R-:W2:Y:S01]  /*284c0*/  LDL.LU.64 R48, [R1+0x3d0] ;  /* 0x0003d00001307983 */ /* 0x001ea20000300a00 */
[----:B------:R-:W2:Y:S01]  /*284d0*/  LDL.LU.64 R50, [R1+0x3d8] ;  /* 0x0003d80001327983 */ /* 0x000ea20000300a00 */
[----:B------:R-:W-:Y:S01]  /*284e0*/  HMMA.16816.F32 R4, R44, R56, R4 ;  /* 0x000000382c04723c */ /* 0x000fe20000001804 */
[----:B------:R-:W4:Y:S01]  /*284f0*/  LDL.LU.64 R28, [R1+0x3e0] ;  /* 0x0003e000011c7983 */ /* 0x000f220000300a00 */
[----:B------:R-:W4:Y:S01]  /*28500*/  LDL.LU.64 R30, [R1+0x3e8] ;  /* 0x0003e800011e7983 */ /* 0x000f220000300a00 */
[----:B------:R-:W3:Y:S11]  /*28510*/  LDL R43, [R1+0x758] ;  /* 0x00075800012b7983 */ /* 0x000ef60000100800 */
[----:B------:R-:W-:Y:S02]  /*28520*/  @!UPT UIADD3 URZ, URZ, URZ, URZ ;  /* 0x0000003f3f3ff290 */ /* 0x000fe4000fffe03f */
[----:B------:R-:W-:Y:S02]  /*28530*/  IMAD.MOV.U32 R17, RZ, RZ, R8 ;  /* 0x000000ffff117224 */ /* 0x000fe400078e0008 */
[----:B------:R-:W-:Y:S02]  /*28540*/  IMAD.MOV.U32 R16, RZ, RZ, R9 ;  /* 0x000000ffff107224 */ /* 0x000fe400078e0009 */
[----:B------:R-:W-:Y:S02]  /*28550*/  IMAD.MOV.U32 R13, RZ, RZ, R10 ;  /* 0x000000ffff0d7224 */ /* 0x000fe400078e000a */
[----:B------:R-:W-:Y:S01]  /*28560*/  IMAD.MOV.U32 R12, RZ, RZ, R11 ;  /* 0x000000ffff0c7224 */ /* 0x000fe200078e000b */
[----:B------:R0:W-:Y:S01]  /*28570*/  STL.64 [R1+0x3c0], R4 ;  /* 0x0003c00401007387 */ /* 0x0001e20000100a00 */
[----:B------:R-:W4:Y:S02]  /*28580*/  LDL.LU.64 R32, [R1+0x3f0] ;  /* 0x0003f00001207983 */ /* 0x000f240000300a00 */
[----:B------:R-:W4:Y:S02]  /*28590*/  LDL.LU.64 R34, [R1+0x3f8] ;  /* 0x0003f80001227983 */ /* 0x000f240000300a00 */
[----:B------:R-:W4:Y:S01]  /*285a0*/  LDL.LU.64 R24, [R1+0x400] ;  /* 0x0004000001187983 */ /* 0x000f220000300a00 */
[----:B------:R-:W4:Y:S01]  /*285b0*/  LDL.LU.64 R26, [R1+0x408] ;  /* 0x00040800011a7983 */ /* 0x000f220000300a00 */
[----:B------:R-:W-:-:S02]  /*285c0*/  IMAD.MOV.U32 R37, RZ, RZ, R6 ;  /* 0x000000ffff257224 */ /* 0x000fc400078e0006 */
[----:B------:R-:W-:Y:S01]  /*285d0*/  IMAD.MOV.U32 R36, RZ, RZ, R7 ;  /* 0x000000ffff247224 */ /* 0x000fe200078e0007 */
[----:B0-----:R-:W4:Y:S01]  /*285e0*/  LDL.LU.64 R4, [R1+0x410] ;  /* 0x0004100001047983 */ /* 0x001f220000300a00 */
[----:B------:R-:W4:Y:S02]  /*285f0*/  LDL.LU.64 R6, [R1+0x418] ;  /* 0x0004180001067983 */ /* 0x000f240000300a00 */
[----:B------:R-:W4:Y:S02]  /*28600*/  LDL.LU.64 R20, [R1+0x420] ;  /* 0x0004200001147983 */ /* 0x000f240000300a00 */
[----:B------:R-:W4:Y:S01]  /*28610*/  LDL.LU.64 R22, [R1+0x428] ;  /* 0x0004280001167983 */ /* 0x000f220000300a00 */
[----:B------:R-:W4:Y:S01]  /*28620*/  LDL.LU.64 R8, [R1+0x440] ;  /* 0x0004400001087983 */ /* 0x000f220000300a00 */
[----:B------:R-:W4:Y:S02]  /*28630*/  LDL.LU.64 R10, [R1+0x448] ;  /* 0x00044800010a7983 */ /* 0x000f240000300a00 */
[----:B------:R-:W-:Y:S02]  /*28640*/  STL [R1+0x1b34], R36 ;  /* 0x001b342401007387 */ /* 0x000fe40000100800 */
[----:B------:R-:W-:Y:S01]  /*28650*/  STL [R1+0x1b30], R37 ;  /* 0x001b302501007387 */ /* 0x000fe20000100800 */
[C---:B--2---:R-:W-:Y:S01]  /*28660*/  HMMA.16816.F32 R52, R44.reuse, R52, R48 ;  /* 0x000000342c34723c */ /* 0x044fe20000001830 */
[----:B------:R-:W2:Y:S01]  /*28670*/  LDL.LU.64 R50, [R1+0x1e78] ;  /* 0x001e780001327983 */ /* 0x000ea20000300a00 */
[----:B------:R-:W2:Y:S03]  /*28680*/  LDL.LU.64 R48, [R1+0x1e70] ;  /* 0x001e700001307983 */ /* 0x000ea60000300a00 */
[----:B---3--:R-:W0:Y:S11]  /*28690*/  LDSM.16.MT88.4 R40, [R43+0x4800] ;  /* 0x004800002b28783b */ /* 0x008e360000004200 */
[----:B------:R-:W-:Y:S07]  /*286a0*/  @!UPT UIADD3 URZ, URZ, URZ, URZ ;  /* 0x0000003f3f3ff290 */ /* 0x000fee000fffe03f */
[----:B------:R1:W-:Y:S01]  /*286b0*/  STL.64 [R1+0x3d0], R52 ;  /* 0x0003d03401007387 */ /* 0x0003e20000100a00 */
[----:B------:R4:W-:Y:S03]  /*286c0*/  STL.64 [R1+0x3d8], R54 ;  /* 0x0003d83601007387 */ /* 0x0009e60000100a00 */
[----:B-1----:R-:W4:Y:S02]  /*286d0*/  LDL.LU.64 R52, [R1+0x1e68] ;  /* 0x001e680001347983 */ /* 0x002f240000300a00 */
[----:B----4-:R-:W-:Y:S02]  /*286e0*/  HMMA.16816.F32 R52, R44, R52, R28 ;  /* 0x000000342c34723c */ /* 0x010fe4000000181c */
[----:B------:R-:W3:Y:S11]  /*286f0*/  LDL.LU.64 R28, [R1+0x1e60] ;  /* 0x001e6000011c7983 */ /* 0x000ef60000300a00 */
[----:B------:R-:W-:Y:S10]  /*28700*/  @!UPT UIADD3 URZ, URZ, URZ, URZ ;  /* 0x0000003f3f3ff290 */ /* 0x000ff4000fffe03f */
[----:B------:R1:W-:Y:S04]  /*28710*/  STL.64 [R1+0x3e0], R52 ;  /* 0x0003e03401007387 */ /* 0x0003e80000100a00 */
[----:B-1----:R-:W4:Y:S01]  /*28720*/  LDL.LU.64 R52, [R1+0x1e58] ;  /* 0x001e580001347983 */ /* 0x002f220000300a00 */
[----:B------:R-:W-:Y:S02]  /*28730*/  IMAD.MOV.U32 R36, RZ, RZ, R54 ;  /* 0x000000ffff247224 */ /* 0x000fe400078e0036 */
[----:B------:R-:W-:-:S05]  /*28740*/  IMAD.MOV.U32 R37, RZ, RZ, R55 ;  /* 0x000000ffff257224 */ /* 0x000fca00078e0037 */
[----:B------:R-:W-:Y:S01]  /*28750*/  STL [R1+0x1b44], R37 ;  /* 0x001b442501007387 */ /* 0x000fe20000100800 */
[----:B------:R-:W-:Y:S01]  /*28760*/  STL [R1+0x1b40], R36 ;  /* 0x001b402401007387 */ /* 0x000fe20000100800 */
[C---:B----4-:R-:W-:Y:S02]  /*28770*/  HMMA.16816.F32 R52, R44.reuse, R52, R32 ;  /* 0x000000342c34723c */ /* 0x050fe40000001820 */
[----:B------:R-:W4:Y:S11]  /*28780*/  LDL.LU.64 R32, [R1+0x1e50] ;  /* 0x001e500001207983 */ /* 0x000f360000300a00 */
[----:B------:R-:W-:Y:S10]  /*28790*/  @!UPT UIADD3 URZ, URZ, URZ, URZ ;  /* 0x0000003f3f3ff290 */ /* 0x000ff4000fffe03f */
[----:B------:R1:W-:Y:S01]  /*287a0*/  STL.64 [R1+0x3f0], R52 ;  /* 0x0003f03401007387 */ /* 0x0003e20000100a00 */
[----:B------:R0:W-:Y:S03]  /*287b0*/  STL.64 [R1+0x3f8], R54 ;  /* 0x0003f83601007387 */ /* 0x0001e60000100a00 */
[----:B-1----:R-:W0:Y:S01]  /*287c0*/  LDL.LU.64 R52, [R1+0x1e48] ;  /* 0x001e480001347983 */ /* 0x002e220000300a00 */
[C---:B---3--:R-:W-:Y:S08]  /*287d0*/  HMMA.16816.F32 R20, R44.reuse, R28, R20 ;  /* 0x0000001c2c14723c */ /* 0x048ff00000001814 */
[----:B--2---:R-:W-:Y:S07]  /*287e0*/  HMMA.16816.F32 R8, R44, R48, R8 ;  /* 0x000000302c08723c */ /* 0x004fee0000001808 */
[----:B------:R-:W-:-:S02]  /*287f0*/  IMAD.MOV.U32 R48, RZ, RZ, R39 ;  /* 0x000000ffff307224 */ /* 0x000fc400078e0027 */
[----:B------:R-:W-:Y:S01]  /*28800*/  IMAD.MOV.U32 R49, RZ, RZ, R38 ;  /* 0x000000ffff317224 */ /* 0x000fe200078e0026 */
[C---:B----4-:R-:W-:Y:S01]  /*28810*/  HMMA.16816.F32 R32, R44.reuse, R32, R24 ;  /* 0x000000202c20723c */ /* 0x050fe20000001818 */
[----:B------:R-:W2:Y:S07]  /*28820*/  LDL.LU.64 R26, [R1+0x1e40] ;  /* 0x001e4000011a7983 */ /* 0x000eae0000300a00 */
[----:B0-----:R-:W-:Y:S11]  /*28830*/  HMMA.16816.F32 R52, R44, R52, R4 ;  /* 0x000000342c34723c */ /* 0x001ff60000001804 */
[----:B------:R-:W-:Y:S04]  /*28840*/  @!UPT UIADD3 URZ, URZ, URZ, URZ ;  /* 0x0000003f3f3ff290 */ /* 0x000fe8000fffe03f */
[----:B------:R-:W-:Y:S01]  /*28850*/  STL.64 [R1+0x400], R32 ;  /* 0x0004002001007387 */ /* 0x000fe20000100a00 */
[----:B------:R0:W-:Y:S03]  /*28860*/  STL.64 [R1+0x408], R34 ;  /* 0x0004082201007387 */ /* 0x0001e60000100a00 */
[----:B0-----:R-:W3:Y:S01]  /*28870*/  LDL.LU.64 R34, [R1+0x1e38] ;  /* 0x001e380001227983 */ /* 0x001ee20000300a00 */
[----:B------:R-:W4:Y:S02]  /*28880*/  LDL.LU.64 R6, [R1+0x1e30] ;  /* 0x001e300001067983 */ /* 0x000f240000300a00 */
[----:B------:R-:W2:Y:S02]  /*28890*/  LDL.LU.64 R4, [R1+0x1e28] ;  /* 0x001e280001047983 */ /* 0x000ea40000300a00 */
[----:B------:R-:W-:Y:S02]  /*288a0*/  IMAD.MOV.U32 R0, RZ, RZ, R55 ;  /* 0x000000ffff007224 */ /* 0x000fe400078e0037 */
[----:B------:R-:W-:-:S02]  /*288b0*/  IMAD.MOV.U32 R2, RZ, RZ, R54 ;  /* 0x000000ffff027224 */ /* 0x000fc400078e0036 */
[----:B------:R-:W-:Y:S01]  /*288c0*/  IMAD.MOV.U32 R3, RZ, RZ, R53 ;  /* 0x000000ffff037224 */ /* 0x000fe200078e0035 */
[----:B------:R-:W-:Y:S01]  /*288d0*/  STL [R1+0x410], R52 ;  /* 0x0004103401007387 */ /* 0x000fe20000100800 */
[----:B------:R-:W-:Y:S02]  /*288e0*/  STL [R1+0x1b2c], R0 ;  /* 0x001b2c0001007387 */ /* 0x000fe40000100800 */
[----:B------:R-:W-:Y:S01]  /*288f0*/  STL [R1+0x1b28], R2 ;  /* 0x001b280201007387 */ /* 0x000fe20000100800 */
[----:B------:R-:W-:Y:S01]  /*28900*/  STL [R1+0x1b24], R3 ;  /* 0x001b240301007387 */ /* 0x000fe20000100800 */
[----:B------:R-:W-:Y:S02]  /*28910*/  STL.64 [R1+0x420], R20 ;  /* 0x0004201401007387 */ /* 0x000fe40000100a00 */
[----:B------:R-:W-:Y:S02]  /*28920*/  STL.64 [R1+0x428], R22 ;  /* 0x0004281601007387 */ /* 0x000fe40000100a00 */
[----:B------:R0:W-:Y:S02]  /*28930*/  STL.64 [R1+0x4a0], R8 ;  /* 0x0004a00801007387 */ /* 0x0001e40000100a00 */
[----:B------:R-:W-:-:S02]  /*28940*/  IMAD.MOV.U32 R33, RZ, RZ, R10 ;  /* 0x000000ffff217224 */ /* 0x000fc400078e000a */
[----:B------:R-:W-:Y:S01]  /*28950*/  IMAD.MOV.U32 R32, RZ, RZ, R11 ;  /* 0x000000ffff207224 */ /* 0x000fe200078e000b */
[----:B0-----:R-:W2:Y:S01]  /*28960*/  LDL.LU.64 R8, [R1+0x430] ;  /* 0x0004300001087983 */ /* 0x001ea20000300a00 */
[----:B------:R-:W2:Y:S02]  /*28970*/  LDL.LU.64 R10, [R1+0x438] ;  /* 0x00043800010a7983 */ /* 0x000ea40000300a00 */
[----:B------:R-:W4:Y:S02]  /*28980*/  LDL.LU R20, [R1+0x230] ;  /* 0x0002300001147983 */ /* 0x000f240000300800 */
[----:B------:R-:W4:Y:S01]  /*28990*/  LDL.LU R21, [R1+0x234] ;  /* 0x0002340001157983 */ /* 0x000f220000300800 */
[----:B------:R-:W4:Y:S01]  /*289a0*/  LDL.LU R22, [R1+0x238] ;  /* 0x0002380001167983 */ /* 0x000f220000300800 */
[----:B------:R-:W4:Y:S02]  /*289b0*/  LDL.LU R23, [R1+0x23c] ;  /* 0x00023c0001177983 */ /* 0x000f240000300800 */
[----:B------:R0:W-:Y:S02]  /*289c0*/  STL.64 [R1+0x1d28], R50 ;  /* 0x001d283201007387 */ /* 0x0001e40000100a00 */
[----:B------:R-:W4:Y:S01]  /*289d0*/  LDL.LU R39, [R1+0x1e24] ;  /* 0x001e240001277983 */ /* 0x000f220000300800 */
[----:B------:R-:W4:Y:S01]  /*289e0*/  LDL.LU R38, [R1+0x1e20] ;  /* 0x001e200001267983 */ /* 0x000f220000300800 */
[----:B0-----:R-:W-:-:S03]  /*289f0*/  IMAD.MOV.U32 R50, RZ, RZ, R18 ;  /* 0x000000ffff327224 */ /* 0x001fc600078e0012 */
[----:B------:R-:W4:Y:S01]  /*28a00*/  LDL.LU R18, [R1+0x1e1c] ;  /* 0x001e1c0001127983 */ /* 0x000f220000300800 */
[----:B------:R-:W-:Y:S02]  /*28a10*/  IMAD.MOV.U32 R53, RZ, RZ, R15 ;  /* 0x000000ffff357224 */ /* 0x000fe400078e000f */
[----:B------:R-:W-:Y:S02]  /*28a20*/  IMAD.MOV.U32 R54, RZ, RZ, R14 ;  /* 0x000000ffff367224 */ /* 0x000fe400078e000e */
[----:B------:R-:W-:Y:S01]  /*28a30*/  IMAD.MOV.U32 R55, RZ, RZ, R61 ;  /* 0x000000ffff377224 */ /* 0x000fe200078e003d */
[----:B---3--:R-:W-:Y:S02]  /*28a40*/  MOV R51, R35 ;  /* 0x0000002300337202 */ /* 0x008fe40000000f00 */
[----:B------:R-:W3:Y:S01]  /*28a50*/  LDL.LU R35, [R1+0x1e18] ;  /* 0x001e180001237983 */ /* 0x000ee20000300800 */
[----:B------:R-:W3:Y:S02]  /*28a60*/  LDL.LU R28, [R1+0x220] ;  /* 0x00022000011c7983 */ /* 0x000ee40000300800 */
[----:B------:R-:W3:Y:S02]  /*28a70*/  LDL.LU R29, [R1+0x224] ;  /* 0x00022400011d7983 */ /* 0x000ee40000300800 */
[----:B------:R-:W3:Y:S01]  /*28a80*/  LDL.LU R30, [R1+0x228] ;  /* 0x00022800011e7983 */ /* 0x000ee20000300800 */
[----:B------:R-:W3:Y:S01]  /*28a90*/  LDL.LU R31, [R1+0x22c] ;  /* 0x00022c00011f7983 */ /* 0x000ee20000300800 */
[----:B------:R-:W3:Y:S02]  /*28aa0*/  LDL R25, [R1+0x754] ;  /* 0x0007540001197983 */ /* 0x000ee40000100800 */
[----:B------:R-:W-:-:S02]  /*28ab0*/  IMAD.MOV.U32 R52, RZ, RZ, R34 ;  /* 0x000000ffff347224 */ /* 0x000fc400078e0022 */
[----:B------:R-:W3:Y:S01]  /*28ac0*/  LDL.LU R34, [R1+0x1e14] ;  /* 0x001e140001227983 */ /* 0x000ee20000300800 */
[----:B------:R-:W3:Y:S02]  /*28ad0*/  LDL.LU R15, [R1+0x1e10] ;  /* 0x001e1000010f7983 */ /* 0x000ee40000300800 */
[----:B------:R-:W3:Y:S02]  /*28ae0*/  LDL.LU R14, [R1+0x1e0c] ;  /* 0x001e0c00010e7983 */ /* 0x000ee40000300800 */
[----:B------:R-:W3:Y:S01]  /*28af0*/  LDL.LU R61, [R1+0x1e08] ;  /* 0x001e0800013d7983 */ /* 0x000ee20000300800 */
[----:B------:R-:W-:Y:S01]  /*28b00*/  STL.64 [R1+0x1d20], R42 ;  /* 0x001d202a01007387 */ /* 0x000fe20000100a00 */
[----:B------:R0:W-:Y:S01]  /*28b10*/  STL.64 [R1+0x1d18], R40 ;  /* 0x001d182801007387 */ /* 0x0001e20000100a00 */
[----:B--2---:R-:W-:Y:S01]  /*28b20*/  HMMA.16816.F32 R44, R44, R4, R8 ;  /* 0x000000042c2c723c */ /* 0x004fe20000001808 */
[----:B0-----:R-:W-:Y:S02]  /*28b30*/  IMAD.MOV.U32 R40, RZ, RZ, R27 ;  /* 0x000000ffff287224 */ /* 0x001fe400078e001b */
[----:B------:R-:W-:Y:S01]  /*28b40*/  IMAD.MOV.U32 R41, RZ, RZ, R26 ;  /* 0x000000ffff297224 */ /* 0x000fe200078e001a */
[----:B------:R-:W2:Y:S01]  /*28b50*/  LDL.LU R27, [R1+0x1e04] ;  /* 0x001e0400011b7983 */ /* 0x000ea20000300800 */
[----:B------:R-:W2:Y:S02]  /*28b60*/  LDL.LU R26, [R1+0x1e00] ;  /* 0x001e0000011a7983 */ /* 0x000ea40000300800 */
[----:B----4-:R-:W-:-:S02]  /*28b70*/  IMAD.MOV.U32 R42, RZ, RZ, R6 ;  /* 0x000000ffff2a7224 */ /* 0x010fc400078e0006 */
[----:B------:R-:W-:Y:S01]  /*28b80*/  IMAD.MOV.U32 R43, RZ, RZ, R7 ;  /* 0x000000ffff2b7224 */ /* 0x000fe200078e0007 */
[----:B------:R-:W4:Y:S01]  /*28b90*/  LDL.LU R6, [R1+0x1dfc] ;  /* 0x001dfc0001067983 */ /* 0x000f220000300800 */
[----:B------:R-:W4:Y:S02]  /*28ba0*/  LDL.LU R7, [R1+0x1df8] ;  /* 0x001df80001077983 */ /* 0x000f240000300800 */
[----:B------:R-:W2:Y:S02]  /*28bb0*/  LDL.LU.64 R10, [R1+0x1df0] ;  /* 0x001df000010a7983 */ /* 0x000ea40000300a00 */
[----:B------:R-:W2:Y:S08]  /*28bc0*/  LDL.LU.64 R8, [R1+0x1de8] ;  /* 0x001de80001087983 */ /* 0x000eb00000300a00 */
[----:B------:R0:W-:Y:S01]  /*28bd0*/  STL.64 [R1+0x490], R44 ;  /* 0x0004902c01007387 */ /* 0x0001e20000100a00 */
[----:B------:R1:W-:Y:S02]  /*28be0*/  STL.64 [R1+0x498], R46 ;  /* 0x0004982e01007387 */ /* 0x0003e40000100a00 */
[----:B0-----:R-:W-:-:S02]  /*28bf0*/  IMAD.MOV.U32 R44, RZ, RZ, R18 ;  /* 0x000000ffff2c7224 */ /* 0x001fc400078e0012 */
[----:B------:R-:W-:Y:S01]  /*28c00*/  IMAD.MOV.U32 R45, RZ, RZ, R38 ;  /* 0x000000ffff2d7224 */ /* 0x000fe200078e0026 */
[----:B------:R-:W2:Y:S01]  /*28c10*/  LDL.LU R18, [R1+0x1de4] ;  /* 0x001de40001127983 */ /* 0x000ea20000300800 */
[----:B------:R-:W2:Y:S02]  /*28c20*/  LDL.LU R38, [R1+0x1de0] ;  /* 0x001de00001267983 */ /* 0x000ea40000300800 */
[----:B-1----:R-:W-:Y:S02]  /*28c30*/  IMAD.MOV.U32 R46, RZ, RZ, R39 ;  /* 0x000000ffff2e7224 */ /* 0x002fe400078e0027 */
[----:B------:R-:W2:Y:S01]  /*28c40*/  LDL.LU R39, [R1+0x1ddc] ;  /* 0x001ddc0001277983 */ /* 0x000ea20000300800 */
[----:B------:R-:W-:Y:S02]  /*28c50*/  IMAD.MOV.U32 R47, RZ, RZ, R19 ;  /* 0x000000ffff2f7224 */ /* 0x000fe400078e0013 */
[----:B------:R-:W2:Y:S02]  /*28c60*/  LDL.LU R19, [R1+0x1dd8] ;  /* 0x001dd80001137983 */ /* 0x000ea40000300800 */
[----:B---3--:R-:W-:-:S02]  /*28c70*/  IMAD.MOV.U32 R5, RZ, RZ, R15 ;  /* 0x000000ffff057224 */ /* 0x008fc400078e000f */
[----:B------:R-:W-:Y:S01]  /*28c80*/  IMAD.MOV.U32 R4, RZ, RZ, R14 ;  /* 0x000000ffff047224 */ /* 0x000fe200078e000e */
[----:B----4-:R0:W-:Y:S01]  /*28c90*/  STL.64 [R1+0x1d60], R6 ;  /* 0x001d600601007387 */ /* 0x0101e20000100a00 */
[----:B------:R-:W3:Y:S02]  /*28ca0*/  LDL.LU R14, [R1+0x1dd4] ;  /* 0x001dd400010e7983 */ /* 0x000ee40000300800 */
[----:B------:R-:W3:Y:S02]  /*28cb0*/  LDL.LU R15, [R1+0x1dd0] ;  /* 0x001dd000010f7983 */ /* 0x000ee40000300800 */
[----:B0-----:R-:W-:Y:S02]  /*28cc0*/  IMAD.MOV.U32 R6, RZ, RZ, R34 ;  /* 0x000000ffff067224 */ /* 0x001fe400078e0022 */
[----:B------:R-:W-:Y:S01]  /*28cd0*/  IMAD.MOV.U32 R7, RZ, RZ, R35 ;  /* 0x000000ffff077224 */ /* 0x000fe200078e0023 */
[----:B------:R-:W4:Y:S01]  /*28ce0*/  LDL.LU R34, [R1+0x1dcc] ;  /* 0x001dcc0001227983 */ /* 0x000f220000300800 */
[----:B------:R-:W4:Y:S01]  /*28cf0*/  LDL.LU R35, [R1+0x1dc8] ;  /* 0x001dc80001237983 */ /* 0x000f220000300800 */
[----:B--2---:R-:W-:Y:S11]  /*28d00*/  HMMA.16816.F32 R20, R8, R38, R20 ;  /* 0x000000260814723c */ /* 0x004ff60000001814 */
[----:B------:R-:W-:Y:S11]  /*28d10*/  @!UPT UIADD3 URZ, URZ, URZ, URZ ;  /* 0x0000003f3f3ff290 */ /* 0x000ff6000fffe03f */
[----:B------:R-:W-:Y:S01]  /*28d20*/  @!UPT UIADD3 URZ, URZ, URZ, URZ ;  /* 0x0000003f3f3ff290 */ /* 0x000fe2000fffe03f */
[----:B------:R-:W-:Y:S01]  /*28d30*/  STL [R1+0x480], R20 ;  /* 0x0004801401007387 */ /* 0x000fe20000100800 */
[----:B------:R-:W-:Y:S02]  /*28d40*/  IMAD.MOV.U32 R2, RZ, RZ, R22 ;  /* 0x000000ffff027224 */ /* 0x000fe400078e0016 */
[----:B------:R-:W-:Y:S02]  /*28d50*/  IMAD.MOV.U32 R3, RZ, RZ, R23 ;  /* 0x000000ffff037224 */ /* 0x000fe400078e0017 */
[----:B------:R-:W2:Y:S01]  /*28d60*/  LDL.LU.64 R22, [R1+0x1dc0] ;  /* 0x001dc00001167983 */ /* 0x000ea20000300a00 */
[----:B------:R0:W-:Y:S02]  /*28d70*/  STL.64 [R1+0x1d30], R38 ;  /* 0x001d302601007387 */ /* 0x0001e40000100a00 */
[----:B------:R-:W-:Y:S02]  /*28d80*/  IMAD.MOV.U32 R0, RZ, RZ, R21 ;  /* 0x000000ffff007224 */ /* 0x000fe400078e0015 */
[----:B------:R-:W-:-:S02]  /*28d90*/  IMAD.MOV.U32 R37, RZ, RZ, R26 ;  /* 0x000000ffff257224 */ /* 0x000fc400078e001a */
[----:B0-----:R-:W-:Y:S01]  /*28da0*/  IMAD.MOV.U32 R38, RZ, RZ, R27 ;  /* 0x000000ffff267224 */ /* 0x001fe200078e001b */
[C---:B----4-:R-:W-:Y:S01]  /*28db0*/  HMMA.16816.F32 R28, R8.reuse, R34, R28 ;  /* 0x00000022081c723c */ /* 0x050fe2000000181c */
[----:B--2---:R-:W-:Y:S02]  /*28dc0*/  IMAD.MOV.U32 R36, RZ, RZ, R23 ;  /* 0x000000ffff247224 */ /* 0x004fe400078e0017 */
[----:B------:R-:W2:Y:S01]  /*28dd0*/  LDL.LU R23, [R1+0x1db8] ;  /* 0x001db80001177983 */ /* 0x000ea20000300800 */
[----:B------:R-:W4:Y:S02]  /*28de0*/  LDL.LU R26, [R1+0x1db4] ;  /* 0x001db400011a7983 */ /* 0x000f240000300800 */
[----:B------:R-:W4:Y:S02]  /*28df0*/  LDL.LU R27, [R1+0x1db0] ;  /* 0x001db000011b7983 */ /* 0x000f240000300800 */
[----:B------:R-:W-:Y:S01]  /*28e00*/  STL [R1+0x1b48], R3 ;  /* 0x001b480301007387 */ /* 0x000fe20000100800 */
[----:B------:R-:W-:Y:S01]  /*28e10*/  STL [R1+0x1b3c], R2 ;  /* 0x001b3c0201007387 */ /* 0x000fe20000100800 */
[----:B------:R-:W-:Y:S11]  /*28e20*/  STL [R1+0x1b38], R0 ;  /* 0x001b380001007387 */ /* 0x000ff60000100800 */
[----:B------:R-:W-:Y:S02]  /*28e30*/  @!UPT UIADD3 URZ, URZ, URZ, URZ ;  /* 0x0000003f3f3ff290 */ /* 0x000fe4000fffe03f */
[----:B------:R-:W-:Y:S02]  /*28e40*/  STL.64 [R1+0x470], R28 ;  /* 0x0004701c01007387 */ /* 0x000fe40000100a00 */
[----:B------:R0:W-:Y:S02]  /*28e50*/  STL.64 [R1+0x478], R30 ;  /* 0x0004781e01007387 */ /* 0x0001e40000100a00 */
[----:B0-----:R-:W2:Y:S01]  /*28e60*/  LDL.LU.64 R30, [R1+0x1da8] ;  /* 0x001da800011e7983 */ /* 0x001ea20000300a00 */
[----:B------:R-:W3:Y:S02]  /*28e70*/  LDL.LU.64 R28, [R1+0x1da0] ;  /* 0x001da000011c7983 */ /* 0x000ee40000300a00 */
[----:B------:R-:W-:Y:S02]  /*28e80*/  IMAD.MOV.U32 R39, RZ, RZ, R61 ;  /* 0x000000ffff277224 */ /* 0x000fe400078e003d */
[----:B------:R-:W-:Y:S01]  /*28e90*/  STL.64 [R1+0x1d40], R34 ;  /* 0x001d402201007387 */ /* 0x000fe20000100a00 */
[----:B------:R2:W-:Y:S01]  /*28ea0*/  STL.64 [R1+0x1d38], R32 ;  /* 0x001d382001007387 */ /* 0x0005e20000100a00 */
[C---:B----4-:R-:W-:Y:S08]  /*28eb0*/  HMMA.16816.F32 R4, R8.reuse, R26, R4 ;  /* 0x0000001a0804723c */ /* 0x050ff00000001804 */
[C---:B--2---:R-:W-:Y:S01]  /*28ec0*/  HMMA.16816.F32 R32, R8.reuse, R30, R36 ;  /* 0x0000001e0820723c */ /* 0x044fe20000001824 */
[----:B------:R-:W-:Y:S01]  /*28ed0*/  STL.64 [R1+0x1d50], R30 ;  /* 0x001d501e01007387 */ /* 0x000fe20000100a00 */
[----:B---3--:R0:W-:Y:S06]  /*28ee0*/  STL.64 [R1+0x1d48], R28 ;  /* 0x001d481c01007387 */ /* 0x0081ec0000100a00 */
[C---:B0-----:R-:W-:Y:S01]  /*28ef0*/  HMMA.16816.F32 R28, R8.reuse, R22, R44 ;  /* 0x00000016081c723c */ /* 0x041fe2000000182c */
[----:B------:R-:W0:Y:S11]  /*28f00*/  LDSM.16.MT88.4 R44, [R25+0x4800] ;  /* 0x00480000192c783b */ /* 0x000e360000004200 */
[----:B------:R-:W-:Y:S03]  /*28f10*/  @!UPT UIADD3 URZ, URZ, URZ, URZ ;  /* 0x0000003f3f3ff290 */ /* 0x000fe6000fffe03f */
[----:B------:R-:W-:Y:S01]  /*28f20*/  STL.64 [R1+0x460], R32 ;  /* 0x0004602001007387 */ /* 0x000fe20000100a00 */
[----:B------:R-:W-:Y:S02]  /*28f30*/  STL.64 [R1+0x468], R34 ;  /* 0x0004682201007387 */ /* 0x000fe40000100a00 */
[----:B------:R-:W-:Y:S02]  /*28f40*/  STL.64 [R1+0x1d58], R22 ;  /* 0x001d581601007387 */ /* 0x000fe40000100a00 */
[----:B------:R-:W-:Y:S01]  /*28f50*/  STL.64 [R1+0x450], R4 ;  /* 0x0004500401007387 */ /* 0x000fe20000100a00 */
[----:B------:R1:W-:Y:S02]  /*28f60*/  STL.64 [R1+0x458], R6 ;  /* 0x0004580601007387 */ /* 0x0003e40000100a00 */
[C---:B-1----:R-:W-:Y:S02]  /*28f70*/  HMMA.16816.F32 R4, R8.reuse, R14, R40 ;  /* 0x0000000e0804723c */ /* 0x042fe40000001828 */
[----:B------:R-:W-:Y:S01]  /*28f80*/  STL.64 [R1+0x440], R28 ;  /* 0x0004401c01007387 */ /* 0x000fe20000100a00 */
[----:B------:R-:W-:Y:S11]  /*28f90*/  STL.64 [R1+0x448], R30 ;  /* 0x0004481e01007387 */ /* 0x000ff60000100a00 */
[----:B------:R-:W-:Y:S09]  /*28fa0*/  @!UPT UIADD3 URZ, URZ, URZ, URZ ;  /* 0x0000003f3f3ff290 */ /* 0x000ff2000fffe03f */
[----:B------:R-:W-:Y:S01]  /*28fb0*/  STL.64 [R1+0x430], R4 ;  /* 0x0004300401007387 */ /* 0x000fe20000100a00 */
[----:B------:R1:W-:Y:S02]  /*28fc0*/  STL [R1+0x438], R6 ;  /* 0x0004380601007387 */ /* 0x0003e40000100800 */
[----:B------:R-:W-:Y:S02]  /*28fd0*/  IMAD.MOV.U32 R61, RZ, RZ, R7 ;  /* 0x000000ffff3d7224 */ /* 0x000fe400078e0007 */
[C---:B-1----:R-:W-:Y:S01]  /*28fe0*/  HMMA.16816.F32 R4, R8.reuse, R18, R48 ;  /* 0x000000120804723c */ /* 0x042fe20000001830 */
[----:B------:R-:W-:Y:S01]  /*28ff0*/  STL.64 [R1+0x1d10], R14 ;  /* 0x001d100e01007387 */ /* 0x000fe20000100a00 */
[----:B------:R-:W-:Y:S02]  /*29000*/  STL.64 [R1+0x1d08], R12 ;  /* 0x001d080c01007387 */ /* 0x000fe40000100a00 */
[----:B------:R-:W-:Y:S02]  /*29010*/  STL [R1+0x1b20], R61 ;  /* 0x001b203d01007387 */ /* 0x000fe40000100800 */
[----:B------:R-:W-:Y:S01]  /*29020*/  STL.64 [R1+0x1d00], R18 ;  /* 0x001d001201007387 */ /* 0x000fe20000100a00 */
[----:B------:R-:W-:Y:S11]  /*29030*/  STL.64 [R1+0x1cf8], R16 ;  /* 0x001cf81001007387 */ /* 0x000ff60000100a00 */
[----:B------:R-:W-:Y:S05]  /*29040*/  @!UPT UIADD3 URZ, URZ, URZ, URZ ;  /* 0x0000003f3f3ff290 */ /* 0x000fea000fffe03f */
[----:B------:R-:W-:Y:S01]  /*29050*/  STL.64 [R1+0x570], R4 ;  /* 0x0005700401007387 */ /* 0x000fe20000100a00 */
[----:B------:R1:W-:Y:S02]  /*29060*/  STL.64 [R1+0x578], R6 ;  /* 0x0005780601007387 */ /* 0x0003e40000100a00 */
[----:B-1----:R-:W-:Y:S01]  /*29070*/  HMMA.16816.F32 R4, R8, R58, R52 ;  /* 0x0000003a0804723c */ /* 0x002fe20000001834 */
[----:B0-----:R-:W-:Y:S01]  /*29080*/  STL.64 [R1+0x1c48], R46 ;  /* 0x001c482e01007387 */ /* 0x001fe20000100a00 */
[----:B------:R0:W-:Y:S03]  /*29090*/  STL.64 [R1+0x1c40], R44 ;  /* 0x001c402c01007387 */ /* 0x0001e60000100a00 */
[----:B0-----:R-:W2:Y:S11]  /*290a0*/  LDL.LU R44, [R1+0x320] ;  /* 0x00032000012c7983 */ /* 0x001eb60000300800 */
[----:B------:R-:W-:Y:S07]  /*290b0*/  @!UPT UIADD3 URZ, URZ, URZ, URZ ;  /* 0x0000003f3f3ff290 */ /* 0x000fee000fffe03f */
[----:B------:R-:W-:Y:S01]  /*290c0*/  STL.64 [R1+0x560], R4 ;  /* 0x0005600401007387 */ /* 0x000fe20000100a00 */
[----:B------:R-:W-:Y:S02]  /*290d0*/  STL.64 [R1+0x568], R6 ;  /* 0x0005680601007387 */ /* 0x000fe40000100a00 */
[----:B------:R-:W2:Y:S02]  /*290e0*/  LDL.LU R45, [R1+0x324] ;  /* 0x00032400012d7983 */ /* 0x000ea40000300800 */
[----:B------:R-:W3:Y:S01]  /*290f0*/  LDL.LU R46, [R1+0x328] ;  /* 0x00032800012e7983 */ /* 0x000ee20000300800 */
[----:B------:R-:W3:Y:S04]  /*29100*/  LDL.LU R47, [R1+0x32c] ;  /* 0x00032c00012f7983 */ /* 0x000ee80000300800 */
[----:B---3--:R-:W-:Y:S01]  /*29110*/  STL.64 [R1+0x1d70], R46 ;  /* 0x001d702e01007387 */ /* 0x008fe20000100a00 */
[----:B--2---:R-:W-:Y:S02]  /*29120*/  STL.64 [R1+0x1d68], R44 ;  /* 0x001d682c01007387 */ /* 0x004fe40000100a00 */
[----:B------:R-:W2:Y:S02]  /*29130*/  LDL.LU R20, [R1+0x360] ;  /* 0x0003600001147983 */ /* 0x000ea40000300800 */
[----:B------:R-:W2:Y:S01]  /*29140*/  LDL.LU R21, [R1+0x364] ;  /* 0x0003640001157983 */ /* 0x000ea20000300800 */
[----:B------:R-:W3:Y:S01]  /*29150*/  LDL.LU R22, [R1+0x368] ;  /* 0x0003680001167983 */ /* 0x000ee20000300800 */
[----:B------:R-:W3:Y:S02]  /*29160*/  LDL.LU R23, [R1+0x36c] ;  /* 0x00036c0001177983 */ /* 0x000ee40000300800 */
[----:B------:R-:W4:Y:S02]  /*29170*/  LDL.LU R12, [R1+0x380] ;  /* 0x00038000010c7983 */ /* 0x000f240000300800 */
[----:B------:R-:W4:Y:S01]  /*29180*/  LDL.LU R13, [R1+0x384] ;  /* 0x00038400010d7983 */ /* 0x000f220000300800 */
[----:B------:R-:W2:Y:S01]  /*29190*/  LDL.LU R14, [R1+0x388] ;  /* 0x00038800010e7983 */ /* 0x000ea20000300800 */
[----:B------:R-:W2:Y:S03]  /*291a0*/  LDL.LU R15, [R1+0x38c] ;  /* 0x00038c00010f7983 */ /* 0x000ea60000300800 */
[----:B--2---:R0:W-:Y:S01]  /*291b0*/  STL.64 [R1+0x1d90], R14 ;  /* 0x001d900e01007387 */ /* 0x0041e20000100a00 */
[----:B----4-:R-:W-:Y:S03]  /*291c0*/  STL.64 [R1+0x1d88], R12 ;  /* 0x001d880c01007387 */ /* 0x010fe60000100a00 */
[----:B0-----:R-:W2:Y:S01]  /*291d0*/  LDL.64 R14, [R1+0xc8] ;  /* 0x0000c800010e7983 */ /* 0x001ea20000100a00 */
[----:B---3--:R0:W-:Y:S02]  /*291e0*/  STL.64 [R1+0x1d80], R22 ;  /* 0x001d801601007387 */ /* 0x0081e40000100a00 */
[----:B------:R1:W-:Y:S01]  /*291f0*/  STL.64 [R1+0x1d78], R20 ;  /* 0x001d781401007387 */ /* 0x0003e20000100a00 */
[----:B0-----:R-:W3:Y:S04]  /*29200*/  LDL.64 R22, [R1+0xb8] ;  /* 0x0000b80001167983 */ /* 0x001ee80000100a00 */
[----:B---3--:R0:W-:Y:S01]  /*29210*/  STL.64 [R1+0x1d98], R22 ;  /* 0x001d981601007387 */ /* 0x0081e20000100a00 */
[----:B-1----:R-:W3:Y:S02]  /*29220*/  LDL.LU R20, [R1+0x390] ;  /* 0x0003900001147983 */ /* 0x002ee40000300800 */
[----:B------:R-:W3:Y:S01]  /*29230*/  LDL.LU R21, [R1+0x394] ;  /* 0x0003940001157983 */ /* 0x000ee20000300800 */
[----:B0-----:R-:W3:Y:S01]  /*29240*/  LDL.LU R22, [R1+0x398] ;  /* 0x0003980001167983 */ /* 0x001ee20000300800 */
[----:B------:R-:W3:Y:S02]  /*29250*/  LDL.LU R23, [R1+0x39c] ;  /* 0x00039c0001177983 */ /* 0x000ee40000300800 */
[----:B------:R-:W4:Y:S02]  /*29260*/  LDL.LU R44, [R1+0x370] ;  /* 0x00037000012c7983 */ /* 0x000f240000300800 */
[----:B------:R-:W4:Y:S01]  /*29270*/  LDL.LU R45, [R1+0x374] ;  /* 0x00037400012d7983 */ /* 0x000f220000300800 */
[----:B------:R-:W4:Y:S01]  /*29280*/  LDL.LU R46, [R1+0x378] ;  /* 0x00037800012e7983 */ /* 0x000f220000300800 */
[----:B------:R-:W4:Y:S02]  /*29290*/  LDL.LU R47, [R1+0x37c] ;  /* 0x00037c00012f7983 */ /* 0x000f240000300800 */
[----:B------:R-:W4:Y:S02]  /*292a0*/  LDL.64 R18, [R1+0xa8] ;  /* 0x0000a80001127983 */ /* 0x000f240000100a00 */
[----:B------:R-:W4:Y:S01]  /*292b0*/  LDL.64 R6, [R1+0x98] ;  /* 0x0000980001067983 */ /* 0x000f220000100a00 */
[----:B------:R-:W4:Y:S01]  /*292c0*/  LDL.LU R28, [R1+0x350] ;  /* 0x00035000011c7983 */ /* 0x000f220000300800 */
[----:B------:R-:W4:Y:S02]  /*292d0*/  LDL.LU R29, [R1+0x354] ;  /* 0x00035400011d7983 */ /* 0x000f240000300800 */
[----:B------:R-:W4:Y:S02]  /*292e0*/  LDL.LU R30, [R1+0x358] ;  /* 0x00035800011e7983 */ /* 0x000f240000300800 */
[----:B------:R-:W4:Y:S01]  /*292f0*/  LDL.LU R31, [R1+0x35c] ;  /* 0x00035c00011f7983 */ /* 0x000f220000300800 */
[----:B------:R-:W4:Y:S01]  /*29300*/  LDL.64 R34, [R1+0x88] ;  /* 0x0000880001227983 */ /* 0x000f220000100a00 */
[----:B------:R-:W4:Y:S02]  /*29310*/  LDL.LU R36, [R1+0x340] ;  /* 0x0003400001247983 */ /* 0x000f240000300800 */
[----:B------:R-:W4:Y:S02]  /*29320*/  LDL.LU R37, [R1+0x344] ;  /* 0x0003440001257983 */ /* 0x000f240000300800 */
[----:B------:R-:W4:Y:S01]  /*29330*/  LDL.LU R38, [R1+0x348] ;  /* 0x0003480001267983 */ /* 0x000f220000300800 */
[----:B------:R-:W4:Y:S01]  /*29340*/  LDL.LU R39, [R1+0x34c] ;  /* 0x00034c0001277983 */ /* 0x000f220000300800 */
[----:B------:R-:W4:Y:S02]  /*29350*/  LDL.64 R50, [R1+0x78] ;  /* 0x0000780001327983 */ /* 0x000f240000100a00 */
[----:B------:R-:W4:Y:S02]  /*29360*/  LDL.LU R40, [R1+0x330] ;  /* 0x0003300001287983 */ /* 0x000f240000300800 */
[----:B------:R-:W4:Y:S01]  /*29370*/  LDL.LU R41, [R1+0x334] ;  /* 0x0003340001297983 */ /* 0x000f220000300800 */
[----:B------:R-:W4:Y:S01]  /*29380*/  LDL.LU R42, [R1+0x338] ;  /* 0x00033800012a7983 */ /* 0x000f220000300800 */
[----:B------:R-:W4:Y:S02]  /*29390*/  LDL.LU R43, [R1+0x33c] ;  /* 0x00033c00012b7983 */ /* 0x000f240000300800 */
[----:B------:R-:W4:Y:S02]  /*293a0*/  LDL R25, [R1+0x750] ;  /* 0x0007500001197983 */ /* 0x000f240000100800 */
[----:B------:R-:W4:Y:S01]  /*293b0*/  LDL.LU R52, [R1+0x310] ;  /* 0x0003100001347983 */ /* 0x000f220000300800 */
[----:B------:R-:W4:Y:S01]  /*293c0*/  LDL.LU R53, [R1+0x314] ;  /* 0x0003140001357983 */ /* 0x000f220000300800 */
[----:B------:R-:W4:Y:S02]  /*293d0*/  LDL.LU R54, [R1+0x318] ;  /* 0x0003180001367983 */ /* 0x000f240000300800 */
[----:B------:R-:W4:Y:S02]  /*293e0*/  LDL.LU R55, [R1+0x31c] ;  /* 0x00031c0001377983 */ /* 0x000f240000300800 */
[----:B------:R0:W-:Y:S01]  /*293f0*/  STL.64 [R1+0x1cf0], R58 ;  /* 0x001cf03a01007387 */ /* 0x0001e20000100a00 */
[----:B------:R-:W4:Y:S01]  /*29400*/  LDL.LU R56, [R1+0x1c0] ;  /* 0x0001c00001387983 */ /* 0x000f220000300800 */
[----:B------:R-:W4:Y:S02]  /*29410*/  LDL.LU R57, [R1+0x1c4] ;  /* 0x0001c40001397983 */ /* 0x000f240000300800 */
[----:B--2---:R-:W-:-:S02]  /*29420*/  IMAD.MOV.U32 R2, RZ, RZ, R14 ;  /* 0x000000ffff027224 */ /* 0x004fc400078e000e */
[----:B------:R-:W-:Y:S01]  /*29430*/  IMAD.MOV.U32 R0, RZ, RZ, R15 ;  /* 0x000000ffff007224 */ /* 0x000fe200078e000f */
[----:B0-----:R-:W2:Y:S01]  /*29440*/  LDL.LU R58, [R1+0x1c8] ;  /* 0x0001c800013a7983 */ /* 0x001ea20000300800 */
[----:B------:R-:W2:Y:S01]  /*29450*/  LDL.LU R59, [R1+0x1cc] ;  /* 0x0001cc00013b7983 */ /* 0x000ea20000300800 */
[C---:B---3--:R-:W-:Y:S11]  /*29460*/  HMMA.16816.F32 R20, R8.reuse, R14, R20 ;  /* 0x0000000e0814723c */ /* 0x048ff60000001814 */
[----:B------:R-:W-:Y:S11]  /*29470*/  @!UPT UIADD3 URZ, URZ, URZ, URZ ;  /* 0x0000003f3f3ff290 */ /* 0x000ff6000fffe03f */
[----:B------:R-:W-:Y:S01]  /*29480*/  @!UPT UIADD3 URZ, URZ, URZ, URZ ;  /* 0x0000003f3f3ff290 */ /* 0x000fe2000fffe03f */
[----:B------:R-:W-:Y:S01]  /*29490*/  STL.64 [R1+0x550], R20 ;  /* 0x0005501401007387 */ /* 0x000fe20000100a00 */
[----:B------:R0:W-:Y:S03]  /*294a0*/  STL.64 [R1+0x558], R22 ;  /* 0x0005581601007387 */ /* 0x0001e60000100a00 */
[----:B0-----:R-:W3:Y:S01]  /*294b0*/  LDL.LU.64 R22, [R1+0x1d98] ;  /* 0x001d980001167983 */ /* 0x001ee20000300a00 */
[----:B------:R-:W3:Y:S02]  /*294c0*/  LDL.LU.64 R14, [R1+0x1d90] ;  /* 0x001d9000010e7983 */ /* 0x000ee40000300a00 */
[----:B------:R-:W3:Y:S02]  /*294d0*/  LDL.LU.64 R12, [R1+0x1d88] ;  /* 0x001d8800010c7983 */ /* 0x000ee40000300a00 */
[C---:B---3--:R-:W-:Y:S01]  /*294e0*/  HMMA.16816.F32 R12, R8.reuse, R22, R12 ;  /* 0x00000016080c723c */ /* 0x048fe2000000180c */
[----:B------:R-:W-:Y:S11]  /*294f0*/  IMAD.MOV.U32 R3, RZ, RZ, R23 ;  /* 0x000000ffff037224 */ /* 0x000ff600078e0017 */
[----:B------:R-:W-:Y:S11]  /*29500*/  @!UPT UIADD3 URZ, URZ, URZ, URZ ;  /* 0x0000003f3f3ff290 */ /* 0x000ff6000fffe03f */
[----:B------:R0:W-:Y:S01]  /*29510*/  STL.64 [R1+0x540], R12 ;  /* 0x0005400c01007387 */ /* 0x0001e20000100a00 */
[----:B------:R1:W-:Y:S02]  /*29520*/  STL.64 [R1+0x548], R14 ;  /* 0x0005480e01007387 */ /* 0x0003e40000100a00 */
[----:B0-----:R-:W-:Y:S02]  /*29530*/  IMAD.MOV.U32 R12, RZ, RZ, R22 ;  /* 0x000000ffff0c7224 */ /* 0x001fe400078e0016 */
[----:B------:R-:W3:Y:S01]  /*29540*/  LDL.LU.64 R22, [R1+0x1d80] ;  /* 0x001d800001167983 */ /* 0x000ee20000300a00 */
[----:B------:R-:W3:Y:S01]  /*29550*/  LDL.LU.64 R20, [R1+0x1d78] ;  /* 0x001d780001147983 */ /* 0x000ee20000300a00 */
[C---:B----4-:R-:W-:Y:S08]  /*29560*/  HMMA.16816.F32 R44, R8.reuse, R18, R44 ;  /* 0x00000012082c723c */ /* 0x050ff0000000182c */
[C---:B------:R-:W-:Y:S08]  /*29570*/  HMMA.16816.F32 R28, R8.reuse, R34, R28 ;  /* 0x00000022081c723c */ /* 0x040ff0000000181c */
[----:B------:R-:W-:Y:S01]  /*29580*/  HMMA.16816.F32 R36, R8, R50, R36 ;  /* 0x000000320824723c */ /* 0x000fe20000001824 */
[----:B------:R-:W-:-:S02]  /*29590*/  IMAD.MOV.U32 R16, RZ, RZ, R6 ;  /* 0x000000ffff107224 */ /* 0x000fc400078e0006 */
[----:B-1----:R-:W-:Y:S02]  /*295a0*/  IMAD.MOV.U32 R15, RZ, RZ, R7 ;  /* 0x000000ffff0f7224 */ /* 0x002fe400078e0007 */
[----:B------:R-:W-:Y:S02]  /*295b0*/  IMAD.MOV.U32 R14, RZ, RZ, R18 ;  /* 0x000000ffff0e7224 */ /* 0x000fe400078e0012 */
[----:B------:R-:W-:Y:S02]  /*295c0*/  IMAD.MOV.U32 R17, RZ, RZ, R35 ;  /* 0x000000ffff117224 */ /* 0x000fe400078e0023 */
[----:B------:R-:W-:Y:S02]  /*295d0*/  IMAD.MOV.U32 R18, RZ, RZ, R34 ;  /* 0x000000ffff127224 */ /* 0x000fe400078e0022 */
[----:B------:R-:W-:Y:S01]  /*295e0*/  IMAD.MOV.U32 R13, RZ, RZ, R19 ;  /* 0x000000ffff0d7224 */ /* 0x000fe200078e0013 */
[----:B------:R-:W-:Y:S01]  /*295f0*/  STL.64 [R1+0x530], R44 ;  /* 0x0005302c01007387 */ /* 0x000fe20000100a00 */
[----:B------:R0:W-:Y:S03]  /*29600*/  STL.64 [R1+0x538], R46 ;  /* 0x0005382e01007387 */ /* 0x0001e60000100a00 */
[----:B0-----:R-:W4:Y:S01]  /*29610*/  LDL.LU.64 R46, [R1+0x1d70] ;  /* 0x001d7000012e7983 */ /* 0x001f220000300a00 */
[----:B------:R-:W4:Y:S02]  /*29620*/  LDL.LU.64 R44, [R1+0x1d68] ;  /* 0x001d6800012c7983 */ /* 0x000f240000300a00 */
[----:B------:R-:W-:Y:S01]  /*29630*/  IMAD.MOV.U32 R19, RZ, RZ, R51 ;  /* 0x000000ffff137224 */ /* 0x000fe200078e0033 */
[C---:B---3--:R-:W-:Y:S01]  /*29640*/  HMMA.16816.F32 R20, R8.reuse, R6, R20 ;  /* 0x000000060814723c */ /* 0x048fe20000001814 */
[----:B------:R-:W2:Y:S11]  /*29650*/  LDL.LU.64 R6, [R1+0x1d60] ;  /* 0x001d600001067983 */ /* 0x000eb60000300a00 */
[----:B------:R-:W-:Y:S11]  /*29660*/  @!UPT UIADD3 URZ, URZ, URZ, URZ ;  /* 0x0000003f3f3ff290 */ /* 0x000ff6000fffe03f */
[----:B------:R0:W-:Y:S01]  /*29670*/  STL.64 [R1+0x3a0], R20 ;  /* 0x0003a01401007387 */ /* 0x0001e20000100a00 */
[----:B------:R-:W-:Y:S02]  /*29680*/  IMAD.MOV.U32 R5, RZ, RZ, R22 ;  /* 0x000000ffff057224 */ /* 0x000fe400078e0016 */
[----:B------:R-:W-:Y:S02]  /*29690*/  IMAD.MOV.U32 R4, RZ, RZ, R23 ;  /* 0x000000ffff047224 */ /* 0x000fe400078e0017 */
[----:B------:R-:W3:Y:S01]  /*296a0*/  LDL.LU.64 R22, [R1+0x1d58] ;  /* 0x001d580001167983 */ /* 0x000ee20000300a00 */
[----:B------:R-:W-:Y:S02]  /*296b0*/  STL.64 [R1+0x390], R28 ;  /* 0x0003901c01007387 */ /* 0x000fe40000100a00 */
[----:B------:R1:W-:Y:S02]  /*296c0*/  STL.64 [R1+0x398], R30 ;  /* 0x0003981e01007387 */ /* 0x0003e40000100a00 */
[----:B0-----:R-:W-:Y:S01]  /*296d0*/  IMAD.MOV.U32 R20, RZ, RZ, R50 ;  /* 0x000000ffff147224 */ /* 0x001fe200078e0032 */
[----:B-1----:R-:W2:Y:S01]  /*296e0*/  LDL.LU.64 R30, [R1+0x1d50] ;  /* 0x001d5000011e7983 */ /* 0x002ea20000300a00 */
[----:B------:R-:W2:Y:S02]  /*296f0*/  LDL.LU.64 R28, [R1+0x1d48] ;  /* 0x001d4800011c7983 */ /* 0x000ea40000300a00 */
[----:B------:R-:W2:Y:S02]  /*29700*/  LDL.LU.64 R34, [R1+0x1d40] ;  /* 0x001d400001227983 */ /* 0x000ea40000300a00 */
[----:B------:R-:W2:Y:S01]  /*29710*/  LDL.LU.64 R32, [R1+0x1d38] ;  /* 0x001d380001207983 */ /* 0x000ea20000300a00 */
[----:B------:R-:W-:Y:S01]  /*29720*/  STL.64 [R1+0x380], R36 ;  /* 0x0003802401007387 */ /* 0x000fe20000100a00 */
[----:B------:R0:W-:Y:S03]  /*29730*/  STL.64 [R1+0x388], R38 ;  /* 0x0003882601007387 */ /* 0x0001e60000100a00 */
[----:B0-----:R-:W2:Y:S01]  /*29740*/  LDL.LU.64 R38, [R1+0x1d30] ;  /* 0x001d300001267983 */ /* 0x001ea20000300a00 */
[----:B------:R-:W2:Y:S02]  /*29750*/  LDL.LU.64 R50, [R1+0x1d28] ;  /* 0x001d280001327983 */ /* 0x000ea40000300a00 */
[C---:B--2---:R-:W-:Y:S11]  /*29760*/  HMMA.16816.F32 R40, R8.reuse, R50, R40 ;  /* 0x000000320828723c */ /* 0x044ff60000001828 */
[----:B------:R-:W-:Y:S11]  /*29770*/  @!UPT UIADD3 URZ, URZ, URZ, URZ ;  /* 0x0000003f3f3ff290 */ /* 0x000ff6000fffe03f */
[----:B------:R-:W-:Y:S01]  /*29780*/  @!UPT UIADD3 URZ, URZ, URZ, URZ ;  /* 0x0000003f3f3ff290 */ /* 0x000fe2000fffe03f */
[----:B------:R-:W-:Y:S01]  /*29790*/  STL.64 [R1+0x370], R40 ;  /* 0x0003702801007387 */ /* 0x000fe20000100a00 */
[----:B------:R0:W-:Y:S03]  /*297a0*/  STL.64 [R1+0x378], R42 ;  /* 0x0003782a01007387 */ /* 0x0001e60000100a00 */
[----:B0-----:R-:W4:Y:S01]  /*297b0*/  LDL.LU.64 R42, [R1+0x1d20] ;  /* 0x001d2000012a7983 */ /* 0x001f220000300a00 */
[----:B------:R-:W4:Y:S01]  /*297c0*/  LDL.LU.64 R40, [R1+0x1d18] ;  /* 0x001d180001287983 */ /* 0x000f220000300a00 */
[----:B------:R-:W-:Y:S01]  /*297d0*/  HMMA.16816.F32 R8, R8, R6, R56 ;  /* 0x000000060808723c */ /* 0x000fe20000001838 */
[----:B------:R0:W-:Y:S01]  /*297e0*/  STL.64 [R1+0x1c60], R50 ;  /* 0x001c603201007387 */ /* 0x0001e20000100a00 */
[----:B------:R-:W-:Y:S01]  /*297f0*/  STL.64 [R1+0x1c58], R6 ;  /* 0x001c580601007387 */ /* 0x000fe20000100a00 */
[----:B------:R-:W-:Y:S11]  /*29800*/  STL.64 [R1+0x1c50], R4 ;  /* 0x001c500401007387 */ /* 0x000ff60000100a00 */
[----:B------:R-:W-:Y:S09]  /*29810*/  @!UPT UIADD3 URZ, URZ, URZ, URZ ;  /* 0x0000003f3f3ff290 */ /* 0x000ff2000fffe03f */
[----:B------:R-:W-:Y:S01]  /*29820*/  STL.64 [R1+0x330], R8 ;  /* 0x0003300801007387 */ /* 0x000fe20000100a00 */
[----:B------:R-:W-:Y:S02]  /*29830*/  STL.64 [R1+0x338], R10 ;  /* 0x0003380a01007387 */ /* 0x000fe40000100a00 */
[----:B------:R-:W1:Y:S04]  /*29840*/  LDSM.16.MT88.4 R8, [R25+0x4800] ;  /* 0x004800001908783b */ /* 0x000e680000004200 */
[----:B0-----:R-:W-:Y:S02]  /*29850*/  IMAD.MOV.U32 R50, RZ, RZ, R20 ;  /* 0x000000ffff327224 */ /* 0x001fe400078e0014 */
[----:B------:R-:W-:Y:S01]  /*29860*/  IMAD.MOV.U32 R51, RZ, RZ, R19 ;  /* 0x000000ffff337224 */ /* 0x000fe200078e0013 */
[----:B-1----:R-:W-:Y:S01]  /*29870*/  STL.64 [R1+0x1b98], R10 ;  /* 0x001b980a01007387 */ /* 0x002fe20000100a00 */
[----:B------:R4:W-:Y:S02]  /*29880*/  STL.64 [R1+0x1b90], R8 ;  /* 0x001b900801007387 */ /* 0x0009e40000100a00 */
[----:B------:R0:W-:Y:S01]  /*29890*/  STL.64 [R1+0x1c68], R38 ;  /* 0x001c682601007387 */ /* 0x0001e20000100a00 */
[C---:B----4-:R-:W-:Y:S08]  /*298a0*/  HMMA.16816.F32 R8, R40.reuse, R38, R44 ;  /* 0x000000262808723c */ /* 0x050ff0000000182c */
[----:B------:R-:W-:Y:S11]  /*298b0*/  HMMA.16816.F32 R4, R40, R34, R52 ;  /* 0x000000222804723c */ /* 0x000ff60000001834 */
[----:B------:R-:W-:Y:S04]  /*298c0*/  @!UPT UIADD3 URZ, URZ, URZ, URZ ;  /* 0x0000003f3f3ff290 */ /* 0x000fe8000fffe03f */
[----:B------:R-:W-:Y:S01]  /*298d0*/  STL.64 [R1+0x320], R8 ;  /* 0x0003200801007387 */ /* 0x000fe20000100a00 */
[----:B------:R-:W-:Y:S07]  /*298e0*/  STL.64 [R1+0x328], R10 ;  /* 0x0003280a01007387 */ /* 0x000fee0000100a00 */
[----:B------:R-:W-:Y:S02]  /*298f0*/  STL.64 [R1+0x230], R4 ;  /* 0x0002300401007387 */ /* 0x000fe40000100a00 */
[----:B------:R-:W-:Y:S01]  /*29900*/  STL.64 [R1+0x238], R6 ;  /* 0x0002380601007387 */ /* 0x000fe20000100a00 */
[----:B------:R1:W-:Y:S01]  /*29910*/  STL.64 [R1+0x1c70], R50 ;  /* 0x001c703201007387 */ /* 0x0003e20000100a00 */
[----:B------:R-:W2:Y:S02]  /*29920*/  LDL.LU R36, [R1+0x250] ;  /* 0x0002500001247983 */ /* 0x000ea40000300800 */
[----:B------:R-:W2:Y:S02]  /*29930*/  LDL.LU R37, [R1+0x254] ;  /* 0x0002540001257983 */ /* 0x000ea40000300800 */
[----:B0-----:R-:W4:Y:S01]  /*29940*/  LDL.LU R38, [R1+0x258] ;  /* 0x0002580001267983 */ /* 0x001f220000300800 */
[----:B------:R-:W4:Y:S01]  /*29950*/  LDL.LU R39, [R1+0x25c] ;  /* 0x00025c0001277983 */ /* 0x000f220000300800 */
[----:B-1----:R-:W-:-:S02]  /*29960*/  IMAD.MOV.U32 R50, RZ, RZ, R18 ;  /* 0x000000ffff327224 */ /* 0x002fc400078e0012 */
[----:B------:R-:W-:Y:S01]  /*29970*/  IMAD.MOV.U32 R51, RZ, RZ, R17 ;  /* 0x000000ffff337224 */ /* 0x000fe200078e0011 */
[----:B----4-:R-:W-:Y:S01]  /*29980*/  STL.64 [R1+0x1c80], R38 ;  /* 0x001c802601007387 */ /* 0x010fe20000100a00 */
[----:B--2---:R0:W-:Y:S03]  /*29990*/  STL.64 [R1+0x1c78], R36 ;  /* 0x001c782401007387 */ /* 0x0041e60000100a00 */
[----:B------:R1:W-:Y:S01]  /*299a0*/  STL.64 [R1+0x1c88], R50 ;  /* 0x001c883201007387 */ /* 0x0003e20000100a00 */
[----:B0-----:R-:W2:Y:S01]  /*299b0*/  LDL.LU R36, [R1+0x260] ;  /* 0x0002600001247983 */ /* 0x001ea20000300800 */
[----:B------:R-:W2:Y:S02]  /*299c0*/  LDL.LU R37, [R1+0x264] ;  /* 0x0002640001257983 */ /* 0x000ea40000300800 */
[----:B------:R-:W4:Y:S02]  /*299d0*/  LDL.LU R38, [R1+0x268] ;  /* 0x0002680001267983 */ /* 0x000f240000300800 */
[----:B------:R-:W4:Y:S02]  /*299e0*/  LDL.LU R39, [R1+0x26c] ;  /* 0x00026c0001277983 */ /* 0x000f240000300800 */
        /* <DEDUP_REMOVED lines=12> */
[----:B--2---:R-:W-:Y:S03]  /*29ab0*/  STL.64 [R1+0x1ca8], R36 ;  /* 0x001ca82401007387 */ /* 0x004fe60000100a00 */
[----:B------:R0:W-:Y:S02]  /*29ac0*/  STL.64 [R1+0x1cb8], R50 ;  /* 0x001cb83201007387 */ /* 0x0001e40000100a00 */
[----:B0-----:R-:W-:Y:S02]  /*29ad0*/  IMAD.MOV.U32 R50, RZ, RZ, R12 ;  /* 0x000000ffff327224 */ /* 0x001fe400078e000c */
[----:B------:R-:W-:-:S05]  /*29ae0*/  IMAD.MOV.U32 R51, RZ, RZ, R3 ;  /* 0x000000ffff337224 */ /* 0x000fca00078e0003 */
[----:B------:R0:W-:Y:S01]  /*29af0*/  STL.64 [R1+0x1cd0], R50 ;  /* 0x001cd03201007387 */ /* 0x0001e20000100a00 */
[----:B------:R-:W2:Y:S02]  /*29b00*/  LDL.LU R36, [R1+0x280] ;  /* 0x0002800001247983 */ /* 0x000ea40000300800 */
[----:B------:R-:W2:Y:S02]  /*29b10*/  LDL.LU R37, [R1+0x284] ;  /* 0x0002840001257983 */ /* 0x000ea40000300800 */
[----:B------:R-:W4:Y:S01]  /*29b20*/  LDL.LU R38, [R1+0x288] ;  /* 0x0002880001267983 */ /* 0x000f220000300800 */
[----:B------:R-:W4:Y:S01]  /*29b30*/  LDL.LU R39, [R1+0x28c] ;  /* 0x00028c0001277983 */ /* 0x000f220000300800 */
[----:B0-----:R-:W-:Y:S02]  /*29b40*/  IMAD.MOV.U32 R50, RZ, RZ, R2 ;  /* 0x000000ffff327224 */ /* 0x001fe400078e0002 */
[----:B------:R-:W-:-:S05]  /*29b50*/  IMAD.MOV.U32 R51, RZ, RZ, R0 ;  /* 0x000000ffff337224 */ /* 0x000fca00078e0000 */
[----:B------:R-:W-:Y:S04]  /*29b60*/  STL.64 [R1+0x1ce8], R50 ;  /* 0x001ce83201007387 */ /* 0x000fe80000100a00 */
[----:B----4-:R-:W-:Y:S01]  /*29b70*/  STL.64 [R1+0x1cc8], R38 ;  /* 0x001cc82601007387 */ /* 0x010fe20000100a00 */
[----:B--2---:R0:W-:Y:S03]  /*29b80*/  STL.64 [R1+0x1cc0], R36 ;  /* 0x001cc02401007387 */ /* 0x0041e60000100a00 */
[----:B0-----:R-:W2:Y:S01]  /*29b90*/  LDL.LU R36, [R1+0x290] ;  /* 0x0002900001247983 */ /* 0x001ea20000300800 */
[----:B------:R-:W2:Y:S02]  /*29ba0*/  LDL.LU R37, [R1+0x294] ;  /* 0x0002940001257983 */ /* 0x000ea40000300800 */
[----:B------:R-:W4:Y:S02]  /*29bb0*/  LDL.LU R38, [R1+0x298] ;  /* 0x0002980001267983 */ /* 0x000f240000300800 */
[----:B------:R-:W4:Y:S01]  /*29bc0*/  LDL.LU R39, [R1+0x29c] ;  /* 0x00029c0001277983 */ /* 0x000f220000300800 */
[----:B------:R-:W2:Y:S01]  /*29bd0*/  LDL.LU R52, [R1+0x2f0] ;  /* 0x0002f00001347983 */ /* 0x000ea20000300800 */
[----:B------:R-:W3:Y:S02]  /*29be0*/  LDL.LU R53, [R1+0x2f4] ;  /* 0x0002f40001357983 */ /* 0x000ee40000300800 */
[----:B------:R-:W3:Y:S02]  /*29bf0*/  LDL.LU R54, [R1+0x2f8] ;  /* 0x0002f80001367983 */ /* 0x000ee40000300800 */
[----:B------:R-:W3:Y:S01]  /*29c00*/  LDL.LU R55, [R1+0x2fc] ;  /* 0x0002fc0001377983 */ /* 0x000ee20000300800 */
[----:B------:R-:W3:Y:S01]  /*29c10*/  LDL.LU R8, [R1+0x300] ;  /* 0x0003000001087983 */ /* 0x000ee20000300800 */
        /* <DEDUP_REMOVED lines=19> */
[----:B----4-:R-:W-:Y:S01]  /*29d50*/  STL.64 [R1+0x1ce0], R38 ;  /* 0x001ce02601007387 */ /* 0x010fe20000100a00 */
[----:B--2---:R0:W-:Y:S03]  /*29d60*/  STL.64 [R1+0x1cd8], R36 ;  /* 0x001cd82401007387 */ /* 0x0041e60000100a00 */
[----:B0-----:R-:W2:Y:S01]  /*29d70*/  LDL.LU R36, [R1+0x2a0] ;  /* 0x0002a00001247983 */ /* 0x001ea20000300800 */
[----:B------:R-:W2:Y:S02]  /*29d80*/  LDL.LU R37, [R1+0x2a4] ;  /* 0x0002a40001257983 */ /* 0x000ea40000300800 */
[----:B------:R-:W2:Y:S02]  /*29d90*/  LDL.LU R38, [R1+0x2a8] ;  /* 0x0002a80001267983 */ /* 0x000ea40000300800 */
[----:B------:R-:W2:Y:S01]  /*29da0*/  LDL.LU R39, [R1+0x2ac] ;  /* 0x0002ac0001277983 */ /* 0x000ea20000300800 */
[----:B------:R-:W4:Y:S01]  /*29db0*/  LDL.LU R4, [R1+0x240] ;  /* 0x0002400001047983 */ /* 0x000f220000300800 */
[----:B------:R-:W4:Y:S02]  /*29dc0*/  LDL.LU R5, [R1+0x244] ;  /* 0x0002440001057983 */ /* 0x000f240000300800 */
[----:B------:R-:W4:Y:S02]  /*29dd0*/  LDL.LU R6, [R1+0x248] ;  /* 0x0002480001067983 */ /* 0x000f240000300800 */
[----:B------:R-:W4:Y:S01]  /*29de0*/  LDL.LU R7, [R1+0x24c] ;  /* 0x00024c0001077983 */ /* 0x000f220000300800 */
[----:B------:R-:W2:Y:S01]  /*29df0*/  LDL.LU R44, [R1+0x1b0] ;  /* 0x0001b000012c7983 */ /* 0x000ea20000300800 */
[----:B------:R-:W2:Y:S02]  /*29e00*/  LDL.LU R45, [R1+0x1b4] ;  /* 0x0001b400012d7983 */ /* 0x000ea40000300800 */
[----:B------:R-:W2:Y:S02]  /*29e10*/  LDL.LU R46, [R1+0x1b8] ;  /* 0x0001b800012e7983 */ /* 0x000ea40000300800 */
[----:B------:R-:W2:Y:S01]  /*29e20*/  LDL.LU R47, [R1+0x1bc] ;  /* 0x0001bc00012f7983 */ /* 0x000ea20000300800 */
[C---:B---3--:R-:W-:Y:S01]  /*29e30*/  HMMA.16816.F32 R8, R40.reuse, R30, R8 ;  /* 0x0000001e2808723c */ /* 0x048fe20000001808 */
[----:B------:R-:W-:Y:S01]  /*29e40*/  STL.64 [R1+0x1c38], R34 ;  /* 0x001c382201007387 */ /* 0x000fe20000100a00 */
[----:B------:R0:W-:Y:S06]  /*29e50*/  STL.64 [R1+0x1c30], R32 ;  /* 0x001c302001007387 */ /* 0x0001ec0000100a00 */
[C---:B0-----:R-:W-:Y:S08]  /*29e60*/  HMMA.16816.F32 R32, R40.reuse, R26, R52 ;  /* 0x0000001a2820723c */ /* 0x041ff00000001834 */
[C---:B------:R-:W-:Y:S07]  /*29e70*/  HMMA.16816.F32 R12, R40.reuse, R22, R12 ;  /* 0x00000016280c723c */ /* 0x040fee000000180c */
[----:B------:R0:W-:Y:S01]  /*29e80*/  STL.64 [R1+0x220], R8 ;  /* 0x0002200801007387 */ /* 0x0001e20000100a00 */
[----:B------:R1:W-:Y:S03]  /*29e90*/  STL.64 [R1+0x228], R10 ;  /* 0x0002280a01007387 */ /* 0x0003e60000100a00 */
[----:B0-----:R-:W3:Y:S04]  /*29ea0*/  LDL.LU R8, [R1+0x150] ;  /* 0x0001500001087983 */ /* 0x001ee80000300800 */
[----:B------:R0:W-:Y:S02]  /*29eb0*/  STL.64 [R1+0x210], R32 ;  /* 0x0002102001007387 */ /* 0x0001e40000100a00 */
[----:B------:R0:W-:Y:S02]  /*29ec0*/  STL.64 [R1+0x218], R34 ;  /* 0x0002182201007387 */ /* 0x0001e40000100a00 */
[----:B------:R-:W3:Y:S01]  /*29ed0*/  LDL.LU R9, [R1+0x154] ;  /* 0x0001540001097983 */ /* 0x000ee20000300800 */
[----:B-1----:R-:W3:Y:S01]  /*29ee0*/  LDL.LU R10, [R1+0x158] ;  /* 0x00015800010a7983 */ /* 0x002ee20000300800 */
[----:B------:R-:W3:Y:S03]  /*29ef0*/  LDL.LU R11, [R1+0x15c] ;  /* 0x00015c00010b7983 */ /* 0x000ee60000300800 */
        /* <DEDUP_REMOVED lines=8> */
[----:B------:R-:W-:Y:S01]  /*29f80*/  STL.64 [R1+0x200], R12 ;  /* 0x0002000c01007387 */ /* 0x000fe20000100a00 */
[----:B------:R0:W-:Y:S03]  /*29f90*/  STL.64 [R1+0x208], R14 ;  /* 0x0002080e01007387 */ /* 0x0001e60000100a00 */
[----:B0-----:R-:W2:Y:S01]  /*29fa0*/  LDL.LU.64 R14, [R1+0x1d10] ;  /* 0x001d1000010e7983 */ /* 0x001ea20000300a00 */
[----:B------:R-:W3:Y:S01]  /*29fb0*/  LDL.LU.64 R12, [R1+0x1d08] ;  /* 0x001d0800010c7983 */ /* 0x000ee20000300a00 */
[C---:B--2---:R-:W-:Y:S11]  /*29fc0*/  HMMA.16816.F32 R16, R40.reuse, R14, R16 ;  /* 0x0000000e2810723c */ /* 0x044ff60000001810 */
[----:B------:R-:W-:Y:S11]  /*29fd0*/  @!UPT UIADD3 URZ, URZ, URZ, URZ ;  /* 0x0000003f3f3ff290 */ /* 0x000ff6000fffe03f */
[----:B------:R-:W-:Y:S01]  /*29fe0*/  @!UPT UIADD3 URZ, URZ, URZ, URZ ;  /* 0x0000003f3f3ff290 */ /* 0x000fe2000fffe03f */
        /* <DEDUP_REMOVED lines=9> */
[----:B0-----:R-:W2:Y:S02]  /*2a080*/  LDL.LU.64 R58, [R1+0x1cf0] ;  /* 0x001cf000013a7983 */ /* 0x001ea40000300a00 */
[C---:B--2---:R-:W-:Y:S11]  /*2a090*/  HMMA.16816.F32 R48, R40.reuse, R58, R48 ;  /* 0x0000003a2830723c */ /* 0x044ff60000001830 */
[----:B------:R-:W-:Y:S11]  /*2a0a0*/  @!UPT UIADD3 URZ, URZ, URZ, URZ ;  /* 0x0000003f3f3ff290 */ /* 0x000ff6000fffe03f */
[----:B------:R-:W-:Y:S01]  /*2a0b0*/  @!UPT UIADD3 URZ, URZ, URZ, URZ ;  /* 0x0000003f3f3ff290 */ /* 0x000fe2000fffe03f */
[----:B------:R-:W-:Y:S01]  /*2a0c0*/  STL.64 [R1+0x350], R48 ;  /* 0x0003503001007387 */ /* 0x000fe20000100a00 */
[----:B------:R0:W-:Y:S03]  /*2a0d0*/  STL.64 [R1+0x358], R50 ;  /* 0x0003583201007387 */ /* 0x0001e60000100a00 */
[----:B0-----:R-:W2:Y:S02]  /*2a0e0*/  LDL.LU.64 R50, [R1+0x1ce8] ;  /* 0x001ce80001327983 */ /* 0x001ea40000300a00 */
[C---:B--2---:R-:W-:Y:S02]  /*2a0f0*/  HMMA.16816.F32 R48, R40.reuse, R50, R36 ;  /* 0x000000322830723c */ /* 0x044fe40000001824 */
[----:B------:R-:W2:Y:S01]  /*2a100*/  LDL.LU.64 R38, [R1+0x1ce0] ;  /* 0x001ce00001267983 */ /* 0x000ea20000300a00 */
[----:B------:R-:W2:Y:S11]  /*2a110*/  LDL.LU.64 R36, [R1+0x1cd8] ;  /* 0x001cd80001247983 */ /* 0x000eb60000300a00 */
[----:B------:R-:W-:Y:S09]  /*2a120*/  @!UPT UIADD3 URZ, URZ, URZ, URZ ;  /* 0x0000003f3f3ff290 */ /* 0x000ff2000fffe03f */
        /* <DEDUP_REMOVED lines=32> */
[----:B------:R-:W2:Y:S11]  /*2a330*/  LDL.LU.64 R38, [R1+0x1c68] ;  /* 0x001c680001267983 */ /* 0x000eb60000300a00 */
[----:B------:R-:W-:Y:S10]  /*2a340*/  @!UPT UIADD3 URZ, URZ, URZ, URZ ;  /* 0x0000003f3f3ff290 */ /* 0x000ff4000fffe03f */
[----:B------:R-:W-:Y:S01]  /*2a350*/  STL.64 [R1+0x250], R48 ;  /* 0x0002503001007387 */ /* 0x000fe20000100a00 */
[----:B------:R0:W-:Y:S03]  /*2a360*/  STL.64 [R1+0x258], R50 ;  /* 0x0002583201007387 */ /* 0x0001e60000100a00 */
[----:B0-----:R-:W4:Y:S02]  /*2a370*/  LDL.LU.64 R50, [R1+0x1c60] ;  /* 0x001c600001327983 */ /* 0x001f240000300a00 */
[C---:B----4-:R-:W-:Y:S11]  /*2a380*/  HMMA.16816.F32 R4, R40.reuse, R50, R4 ;  /* 0x000000322804723c */ /* 0x050ff60000001804 */
[----:B------:R-:W-:Y:S11]  /*2a390*/  @!UPT UIADD3 URZ, URZ, URZ, URZ ;  /* 0x0000003f3f3ff290 */ /* 0x000ff6000fffe03f */
[----:B------:R-:W-:Y:S01]  /*2a3a0*/  @!UPT UIADD3 URZ, URZ, URZ, URZ ;  /* 0x0000003f3f3ff290 */ /* 0x000fe2000fffe03f */
[----:B------:R-:W-:Y:S01]  /*2a3b0*/  STL.64 [R1+0x240], R4 ;  /* 0x0002400401007387 */ /* 0x000fe20000100a00 */
[----:B------:R0:W-:Y:S03]  /*2a3c0*/  STL.64 [R1+0x248], R6 ;  /* 0x0002480601007387 */ /* 0x0001e60000100a00 */
[----:B0-----:R-:W4:Y:S01]  /*2a3d0*/  LDL.LU.64 R6, [R1+0x1c58] ;  /* 0x001c580001067983 */ /* 0x001f220000300a00 */
[----:B------:R-:W2:Y:S02]  /*2a3e0*/  LDL.LU.64 R4, [R1+0x1c50] ;  /* 0x001c500001047983 */ /* 0x000ea40000300a00 */
[----:B------:R0:W-:Y:S02]  /*2a3f0*/  STL.64 [R1+0x1ba0], R50 ;  /* 0x001ba03201007387 */ /* 0x0001e40000100a00 */
[----:B------:R-:W2:Y:S01]  /*2a400*/  LDL.LU R48, [R1+0x160] ;  /* 0x0001600001307983 */ /* 0x000ea20000300800 */
[----:B------:R-:W2:Y:S04]  /*2a410*/  LDL.LU R49, [R1+0x164] ;  /* 0x0001640001317983 */ /* 0x000ea80000300800 */
[----:B0-----:R-:W2:Y:S01]  /*2a420*/  LDL.LU R50, [R1+0x168] ;  /* 0x0001680001327983 */ /* 0x001ea20000300800 */
[----:B------:R-:W2:Y:S01]  /*2a430*/  LDL.LU R51, [R1+0x16c] ;  /* 0x00016c0001337983 */ /* 0x000ea20000300800 */
[----:B----4-:R-:W-:Y:S02]  /*2a440*/  HMMA.16816.F32 R40, R40, R6, R44 ;  /* 0x000000062828723c */ /* 0x010fe4000000182c */
[----:B------:R-:W4:Y:S01]  /*2a450*/  LDL.LU.64 R46, [R1+0x1c48] ;  /* 0x001c4800012e7983 */ /* 0x000f220000300a00 */
[----:B------:R-:W4:Y:S11]  /*2a460*/  LDL.LU.64 R44, [R1+0x1c40] ;  /* 0x001c4000012c7983 */ /* 0x000f360000300a00 */
[----:B------:R-:W-:Y:S09]  /*2a470*/  @!UPT UIADD3 URZ, URZ, URZ, URZ ;  /* 0x0000003f3f3ff290 */ /* 0x000ff2000fffe03f */
[----:B------:R0:W-:Y:S01]  /*2a480*/  STL.64 [R1+0x1e0], R40 ;  /* 0x0001e02801007387 */ /* 0x0001e20000100a00 */
[----:B------:R1:W-:Y:S03]  /*2a490*/  STL.64 [R1+0x1e8], R42 ;  /* 0x0001e82a01007387 */ /* 0x0003e60000100a00 */
[----:B0-----:R-:W3:Y:S01]  /*2a4a0*/  LDL.LU R40, [R1+0x170] ;  /* 0x0001700001287983 */ /* 0x001ee20000300800 */
[----:B------:R-:W3:Y:S02]  /*2a4b0*/  LDL.LU R41, [R1+0x174] ;  /* 0x0001740001297983 */ /* 0x000ee40000300800 */
[----:B-1----:R-:W3:Y:S02]  /*2a4c0*/  LDL.LU R42, [R1+0x178] ;  /* 0x00017800012a7983 */ /* 0x002ee40000300800 */
[----:B------:R-:W3:Y:S01]  /*2a4d0*/  LDL.LU R43, [R1+0x17c] ;  /* 0x00017c00012b7983 */ /* 0x000ee20000300800 */
[----:B------:R-:W-:Y:S01]  /*2a4e0*/  STL.64 [R1+0x1bb0], R6 ;  /* 0x001bb00601007387 */ /* 0x000fe20000100a00 */
[----:B--2---:R0:W-:Y:S03]  /*2a4f0*/  STL.64 [R1+0x1ba8], R4 ;  /* 0x001ba80401007387 */ /* 0x0041e60000100a00 */
[----:B0-----:R-:W2:Y:S01]  /*2a500*/  LDL.LU R4, [R1+0x180] ;  /* 0x0001800001047983 */ /* 0x001ea20000300800 */
[----:B------:R-:W2:Y:S02]  /*2a510*/  LDL.LU R5, [R1+0x184] ;  /* 0x0001840001057983 */ /* 0x000ea40000300800 */
[----:B------:R-:W2:Y:S02]  /*2a520*/  LDL.LU R6, [R1+0x188] ;  /* 0x0001880001067983 */ /* 0x000ea40000300800 */
[----:B------:R-:W2:Y:S01]  /*2a530*/  LDL.LU R7, [R1+0x18c] ;  /* 0x00018c0001077983 */ /* 0x000ea20000300800 */
[C---:B----4-:R-:W-:Y:S11]  /*2a540*/  HMMA.16816.F32 R32, R44.reuse, R38, R32 ;  /* 0x000000262c20723c */ /* 0x050ff60000001820 */
[----:B------:R-:W-:Y:S11]  /*2a550*/  @!UPT UIADD3 URZ, URZ, URZ, URZ ;  /* 0x0000003f3f3ff290 */ /* 0x000ff6000fffe03f */
[----:B------:R-:W-:Y:S01]  /*2a560*/  @!UPT UIADD3 URZ, URZ, URZ, URZ ;  /* 0x0000003f3f3ff290 */ /* 0x000fe2000fffe03f */
[----:B------:R-:W-:Y:S01]  /*2a570*/  STL.64 [R1+0x1d0], R32 ;  /* 0x0001d02001007387 */ /* 0x000fe20000100a00 */
[----:B------:R0:W-:Y:S03]  /*2a580*/  STL.64 [R1+0x1d8], R34 ;  /* 0x0001d82201007387 */ /* 0x0001e60000100a00 */
[----:B0-----:R-:W4:Y:S01]  /*2a590*/  LDL.LU.64 R34, [R1+0x1c38] ;  /* 0x001c380001227983 */ /* 0x001f220000300a00 */
[----:B------:R-:W3:Y:S02]  /*2a5a0*/  LDL.LU.64 R32, [R1+0x1c30] ;  /* 0x001c300001207983 */ /* 0x000ee40000300a00 */
[----:B------:R0:W-:Y:S02]  /*2a5b0*/  STL.64 [R1+0x1bf8], R38 ;  /* 0x001bf82601007387 */ /* 0x0001e40000100a00 */
[----:B------:R-:W4:Y:S01]  /*2a5c0*/  LDL.LU R36, [R1+0x190] ;  /* 0x0001900001247983 */ /* 0x000f220000300800 */
[----:B------:R-:W4:Y:S04]  /*2a5d0*/  LDL.LU R37, [R1+0x194] ;  /* 0x0001940001257983 */ /* 0x000f280000300800 */
[----:B0-----:R-:W4:Y:S01]  /*2a5e0*/  LDL.LU R38, [R1+0x198] ;  /* 0x0001980001267983 */ /* 0x001f220000300800 */
[----:B------:R-:W4:Y:S01]  /*2a5f0*/  LDL.LU R39, [R1+0x19c] ;  /* 0x00019c0001277983 */ /* 0x000f220000300800 */
[C---:B--2---:R-:W-:Y:S08]  /*2a600*/  HMMA.16816.F32 R4, R44.reuse, R30, R4 ;  /* 0x0000001e2c04723c */ /* 0x044ff00000001804 */
[C---:B----4-:R-:W-:Y:S01]  /*2a610*/  HMMA.16816.F32 R36, R44.reuse, R34, R36 ;  /* 0x000000222c24723c */ /* 0x050fe20000001824 */
[----:B------:R-:W-:Y:S01]  /*2a620*/  STL.64 [R1+0x1bc0], R34 ;  /* 0x001bc02201007387 */ /* 0x000fe20000100a00 */
[----:B---3--:R-:W-:Y:S11]  /*2a630*/  STL.64 [R1+0x1bb8], R32 ;  /* 0x001bb82001007387 */ /* 0x008ff60000100a00 */
[----:B------:R-:W-:Y:S10]  /*2a640*/  @!UPT UIADD3 URZ, URZ, URZ, URZ ;  /* 0x0000003f3f3ff290 */ /* 0x000ff4000fffe03f */
[----:B------:R-:W-:Y:S01]  /*2a650*/  STL.64 [R1+0x1c0], R36 ;  /* 0x0001c02401007387 */ /* 0x000fe20000100a00 */
[----:B------:R-:W-:Y:S02]  /*2a660*/  STL.64 [R1+0x1c8], R38 ;  /* 0x0001c82601007387 */ /* 0x000fe40000100a00 */
[----:B------:R-:W-:Y:S02]  /*2a670*/  STL.64 [R1+0x1bd0], R30 ;  /* 0x001bd01e01007387 */ /* 0x000fe40000100a00 */
[----:B------:R-:W-:Y:S01]  /*2a680*/  STL.64 [R1+0x1bc8], R28 ;  /* 0x001bc81c01007387 */ /* 0x000fe20000100a00 */
[----:B------:R-:W-:Y:S01]  /*2a690*/  STL.64 [R1+0x1b0], R4 ;  /* 0x0001b00401007387 */ /* 0x000fe20000100a00 */
[----:B------:R0:W-:Y:S02]  /*2a6a0*/  STL.64 [R1+0x1b8], R6 ;  /* 0x0001b80601007387 */ /* 0x0001e40000100a00 */
[C---:B0-----:R-:W-:Y:S01]  /*2a6b0*/  HMMA.16816.F32 R4, R44.reuse, R26, R40 ;  /* 0x0000001a2c04723c */ /* 0x041fe20000001828 */
[----:B------:R0:W-:Y:S07]  /*2a6c0*/  STL.64 [R1+0x1bd8], R26 ;  /* 0x001bd81a01007387 */ /* 0x0001ee0000100a00 */
[C---:B0-----:R-:W-:Y:S11]  /*2a6d0*/  HMMA.16816.F32 R24, R44.reuse, R22, R48 ;  /* 0x000000162c18723c */ /* 0x041ff60000001830 */
[----:B------:R-:W-:Y:S04]  /*2a6e0*/  @!UPT UIADD3 URZ, URZ, URZ, URZ ;  /* 0x0000003f3f3ff290 */ /* 0x000fe8000fffe03f */
[----:B------:R-:W-:Y:S01]  /*2a6f0*/  STL.64 [R1+0x1a0], R4 ;  /* 0x0001a00401007387 */ /* 0x000fe20000100a00 */
[----:B------:R0:W-:Y:S02]  /*2a700*/  STL.64 [R1+0x1a8], R6 ;  /* 0x0001a80601007387 */ /* 0x0001e40000100a00 */
[C---:B0-----:R-:W-:Y:S01]  /*2a710*/  HMMA.16816.F32 R4, R44.reuse, R14, R8 ;  /* 0x0000000e2c04723c */ /* 0x041fe20000001808 */
[----:B------:R-:W-:Y:S04]  /*2a720*/  STL.64 [R1+0x1be0], R22 ;  /* 0x001be01601007387 */ /* 0x000fe80000100a00 */
[----:B------:R-:W-:Y:S02]  /*2a730*/  STL.64 [R1+0x190], R24 ;  /* 0x0001901801007387 */ /* 0x000fe40000100a00 */
[----:B------:R-:W-:Y:S02]  /*2a740*/  STL.64 [R1+0x198], R26 ;  /* 0x0001981a01007387 */ /* 0x000fe40000100a00 */
[----:B------:R-:W-:Y:S01]  /*2a750*/  STL.64 [R1+0x1bf0], R14 ;  /* 0x001bf00e01007387 */ /* 0x000fe20000100a00 */
[----:B------:R-:W-:Y:S11]  /*2a760*/  STL.64 [R1+0x1be8], R12 ;  /* 0x001be80c01007387 */ /* 0x000ff60000100a00 */
[----:B------:R-:W-:Y:S02]  /*2a770*/  @!UPT UIADD3 URZ, URZ, URZ, URZ ;  /* 0x0000003f3f3ff290 */ /* 0x000fe4000fffe03f */
[----:B------:R-:W-:Y:S01]  /*2a780*/  STL.64 [R1+0x180], R4 ;  /* 0x0001800401007387 */ /* 0x000fe20000100a00 */
[----:B------:R0:W-:Y:S02]  /*2a790*/  STL.64 [R1+0x188], R6 ;  /* 0x0001880601007387 */ /* 0x0001e40000100a00 */
[C---:B0-----:R-:W-:Y:S01]  /*2a7a0*/  HMMA.16816.F32 R4, R44.reuse, R18, R52 ;  /* 0x000000122c04723c */ /* 0x041fe20000001834 */
[----:B------:R-:W-:Y:S01]  /*2a7b0*/  STL.64 [R1+0x1c08], R18 ;  /* 0x001c081201007387 */ /* 0x000fe20000100a00 */
[----:B------:R-:W-:Y:S11]  /*2a7c0*/  STL.64 [R1+0x1c00], R16 ;  /* 0x001c001001007387 */ /* 0x000ff60000100a00 */
[----:B------:R-:W-:Y:S10]  /*2a7d0*/  @!UPT UIADD3 URZ, URZ, URZ, URZ ;  /* 0x0000003f3f3ff290 */ /* 0x000ff4000fffe03f */
[----:B------:R0:W-:Y:S01]  /*2a7e0*/  STL.64 [R1+0x170], R4 ;  /* 0x0001700401007387 */ /* 0x0001e20000100a00 */
[----:B------:R1:W-:Y:S03]  /*2a7f0*/  STL.64 [R1+0x178], R6 ;  /* 0x0001780601007387 */ /* 0x0003e60000100a00 */
[----:B0-----:R-:W2:Y:S01]  /*2a800*/  LDL.LU R4, [R1+0x50] ;  /* 0x0000500001047983 */ /* 0x001ea20000300800 */
[----:B------:R-:W2:Y:S02]  /*2a810*/  LDL.LU R5, [R1+0x54] ;  /* 0x0000540001057983 */ /* 0x000ea40000300800 */
[----:B-1----:R-:W3:Y:S02]  /*2a820*/  LDL.LU R6, [R1+0x58] ;  /* 0x0000580001067983 */ /* 0x002ee40000300800 */
[----:B------:R-:W3:Y:S01]  /*2a830*/  LDL.LU R7, [R1+0x5c] ;  /* 0x00005c0001077983 */ /* 0x000ee20000300800 */
[----:B------:R-:W4:Y:S01]  /*2a840*/  LDL.LU R40, [R1+0x130] ;  /* 0x0001300001287983 */ /* 0x000f220000300800 */
[----:B------:R-:W4:Y:S02]  /*2a850*/  LDL.LU R41, [R1+0x134] ;  /* 0x0001340001297983 */ /* 0x000f240000300800 */
[----:B------:R-:W4:Y:S02]  /*2a860*/  LDL.LU R42, [R1+0x138] ;  /* 0x00013800012a7983 */ /* 0x000f240000300800 */
[----:B------:R-:W4:Y:S01]  /*2a870*/  LDL.LU R43, [R1+0x13c] ;  /* 0x00013c00012b7983 */ /* 0x000f220000300800 */
[----:B---3--:R-:W-:Y:S01]  /*2a880*/  STL.64 [R1+0x1c18], R6 ;  /* 0x001c180601007387 */ /* 0x008fe20000100a00 */
[----:B--2---:R0:W-:Y:S02]  /*2a890*/  STL.64 [R1+0x1c10], R4 ;  /* 0x001c100401007387 */ /* 0x0041e40000100a00 */
[----:B------:R-:W2:Y:S02]  /*2a8a0*/  LDL.LU R20, [R1+0xf0] ;  /* 0x0000f00001147983 */ /* 0x000ea40000300800 */
[----:B------:R-:W2:Y:S01]  /*2a8b0*/  LDL.LU R21, [R1+0xf4] ;  /* 0x0000f40001157983 */ /* 0x000ea20000300800 */
[----:B------:R-:W3:Y:S01]  /*2a8c0*/  LDL.LU R22, [R1+0xf8] ;  /* 0x0000f80001167983 */ /* 0x000ee20000300800 */
[----:B------:R-:W3:Y:S01]  /*2a8d0*/  LDL.LU R23, [R1+0xfc] ;  /* 0x0000fc0001177983 */ /* 0x000ee20000300800 */
[----:B----4-:R-:W-:Y:S02]  /*2a8e0*/  HMMA.16816.F32 R40, R44, R58, R40 ;  /* 0x0000003a2c28723c */ /* 0x010fe40000001828 */
[----:B---3--:R1:W-:Y:S01]  /*2a8f0*/  STL.64 [R1+0x1c28], R22 ;  /* 0x001c281601007387 */ /* 0x0083e20000100a00 */
[----:B--2---:R-:W-:Y:S02]  /*2a900*/  STL.64 [R1+0x1c20], R20 ;  /* 0x001c201401007387 */ /* 0x004fe40000100a00 */
[----:B0-----:R-:W2:Y:S02]  /*2a910*/  LDL.LU R4, [R1+0x110] ;  /* 0x0001100001047983 */ /* 0x001ea40000300800 */
[----:B------:R-:W2:Y:S01]  /*2a920*/  LDL.LU R5, [R1+0x114] ;  /* 0x0001140001057983 */ /* 0x000ea20000300800 */
[----:B------:R-:W2:Y:S01]  /*2a930*/  LDL.LU R6, [R1+0x118] ;  /* 0x0001180001067983 */ /* 0x000ea20000300800 */
[----:B------:R-:W2:Y:S03]  /*2a940*/  LDL.LU R7, [R1+0x11c] ;  /* 0x00011c0001077983 */ /* 0x000ea60000300800 */
[----:B-1----:R-:W3:Y:S01]  /*2a950*/  LDL.LU.64 R22, [R1+0xc8] ;  /* 0x0000c80001167983 */ /* 0x002ee20000300a00 */
[----:B------:R-:W2:Y:S02]  /*2a960*/  LDL.LU.64 R18, [R1+0xb8] ;  /* 0x0000b80001127983 */ /* 0x000ea40000300a00 */
[----:B------:R-:W4:Y:S02]  /*2a970*/  LDL.LU R36, [R1+0x100] ;  /* 0x0001000001247983 */ /* 0x000f240000300800 */
[----:B------:R-:W4:Y:S01]  /*2a980*/  LDL.LU R37, [R1+0x104] ;  /* 0x0001040001257983 */ /* 0x000f220000300800 */
[----:B------:R-:W4:Y:S01]  /*2a990*/  LDL.LU R38, [R1+0x108] ;  /* 0x0001080001267983 */ /* 0x000f220000300800 */
[----:B------:R-:W4:Y:S02]  /*2a9a0*/  LDL.LU R39, [R1+0x10c] ;  /* 0x00010c0001277983 */ /* 0x000f240000300800 */
[----:B------:R-:W4:Y:S02]  /*2a9b0*/  LDL.LU.64 R14, [R1+0xa8] ;  /* 0x0000a800010e7983 */ /* 0x000f240000300a00 */
[----:B------:R-:W3:Y:S01]  /*2a9c0*/  LDL.LU.64 R26, [R1+0x98] ;  /* 0x00009800011a7983 */ /* 0x000ee20000300a00 */
[----:B------:R-:W3:Y:S01]  /*2a9d0*/  LDL.LU R28, [R1+0xe0] ;  /* 0x0000e000011c7983 */ /* 0x000ee20000300800 */
[----:B------:R-:W3:Y:S02]  /*2a9e0*/  LDL.LU R29, [R1+0xe4] ;  /* 0x0000e400011d7983 */ /* 0x000ee40000300800 */
[----:B------:R-:W3:Y:S02]  /*2a9f0*/  LDL.LU R30, [R1+0xe8] ;  /* 0x0000e800011e7983 */ /* 0x000ee40000300800 */
[----:B------:R-:W3:Y:S01]  /*2aa00*/  LDL.LU R31, [R1+0xec] ;  /* 0x0000ec00011f7983 */ /* 0x000ee20000300800 */
[----:B------:R-:W3:Y:S01]  /*2aa10*/  LDL.64 R34, [R1+0x88] ;  /* 0x0000880001227983 */ /* 0x000ee20000100a00 */
[----:B------:R-:W3:Y:S02]  /*2aa20*/  LDL.LU.64 R50, [R1+0x78] ;  /* 0x0000780001327983 */ /* 0x000ee40000300a00 */
        /* <DEDUP_REMOVED lines=8> */
[----:B------:R0:W-:Y:S02]  /*2aab0*/  STL.64 [R1+0x520], R40 ;  /* 0x0005202801007387 */ /* 0x0001e40000100a00 */
[----:B------:R-:W-:Y:S01]  /*2aac0*/  STL.64 [R1+0x528], R42 ;  /* 0x0005282a01007387 */ /* 0x000fe20000100a00 */
[----:B------:R-:W3:Y:S01]  /*2aad0*/  LDL.LU R56, [R1+0x20] ;  /* 0x0000200001387983 */ /* 0x000ee20000300800 */
[----:B------:R-:W3:Y:S02]  /*2aae0*/  LDL.LU R57, [R1+0x24] ;  /* 0x0000240001397983 */ /* 0x000ee40000300800 */
[----:B0-----:R-:W-:-:S02]  /*2aaf0*/  IMAD.MOV.U32 R40, RZ, RZ, R59 ;  /* 0x000000ffff287224 */ /* 0x001fc400078e003b */
[----:B------:R-:W-:Y:S02]  /*2ab00*/  IMAD.MOV.U32 R41, RZ, RZ, R58 ;  /* 0x000000ffff297224 */ /* 0x000fe400078e003a */
[----:B------:R-:W3:Y:S01]  /*2ab10*/  LDL.LU R58, [R1+0x28] ;  /* 0x00002800013a7983 */ /* 0x000ee20000300800 */
[----:B------:R-:W3:Y:S02]  /*2ab20*/  LDL.LU R59, [R1+0x2c] ;  /* 0x00002c00013b7983 */ /* 0x000ee40000300800 */
[----:B------:R0:W-:Y:S02]  /*2ab30*/  STL [R1+0x1b50], R40 ;  /* 0x001b502801007387 */ /* 0x0001e40000100800 */
[----:B------:R1:W-:Y:S01]  /*2ab40*/  STL [R1+0x1b4c], R41 ;  /* 0x001b4c2901007387 */ /* 0x0003e20000100800 */
[----:B0-----:R-:W3:Y:S01]  /*2ab50*/  LDL.LU R40, [R1+0x120] ;  /* 0x0001200001287983 */ /* 0x001ee20000300800 */
[----:B-1----:R-:W3:Y:S02]  /*2ab60*/  LDL.LU R41, [R1+0x124] ;  /* 0x0001240001297983 */ /* 0x002ee40000300800 */
[----:B------:R-:W3:Y:S02]  /*2ab70*/  LDL.LU R42, [R1+0x128] ;  /* 0x00012800012a7983 */ /* 0x000ee40000300800 */
[----:B------:R-:W3:Y:S01]  /*2ab80*/  LDL.LU R43, [R1+0x12c] ;  /* 0x00012c00012b7983 */ /* 0x000ee20000300800 */
[C---:B--2---:R-:W-:Y:S08]  /*2ab90*/  HMMA.16816.F32 R4, R44.reuse, R18, R4 ;  /* 0x000000122c04723c */ /* 0x044ff00000001804 */
[C---:B---3--:R-:W-:Y:S11]  /*2aba0*/  HMMA.16816.F32 R40, R44.reuse, R22, R40 ;  /* 0x000000162c28723c */ /* 0x048ff60000001828 */
[----:B------:R-:W-:Y:S11]  /*2abb0*/  @!UPT UIADD3 URZ, URZ, URZ, URZ ;  /* 0x0000003f3f3ff290 */ /* 0x000ff6000fffe03f */
[----:B------:R-:W-:Y:S01]  /*2abc0*/  @!UPT UIADD3 URZ, URZ, URZ, URZ ;  /* 0x0000003f3f3ff290 */ /* 0x000fe2000fffe03f */
[----:B------:R-:W-:Y:S01]  /*2abd0*/  STL.64 [R1+0x510], R40 ;  /* 0x0005102801007387 */ /* 0x000fe20000100a00 */
[----:B------:R0:W-:Y:S02]  /*2abe0*/  STL.64 [R1+0x518], R42 ;  /* 0x0005182a01007387 */ /* 0x0001e40000100a00 */
[----:B0-----:R-:W-:Y:S02]  /*2abf0*/  IMAD.MOV.U32 R43, RZ, RZ, R22 ;  /* 0x000000ffff2b7224 */ /* 0x001fe400078e0016 */
[----:B------:R-:W-:Y:S02]  /*2ac00*/  IMAD.MOV.U32 R42, RZ, RZ, R23 ;  /* 0x000000ffff2a7224 */ /* 0x000fe400078e0017 */
[----:B------:R-:W2:Y:S01]  /*2ac10*/  LDL.LU.64 R22, [R1+0x1c28] ;  /* 0x001c280001167983 */ /* 0x000ea20000300a00 */
[----:B------:R-:W2:Y:S02]  /*2ac20*/  LDL.LU.64 R20, [R1+0x1c20] ;  /* 0x001c200001147983 */ /* 0x000ea40000300a00 */
[----:B------:R-:W-:Y:S02]  /*2ac30*/  STL [R1+0x1b54], R43 ;  /* 0x001b542b01007387 */ /* 0x000fe40000100800 */
[----:B------:R-:W-:Y:S01]  /*2ac40*/  STL.64 [R1+0x500], R4 ;  /* 0x0005000401007387 */ /* 0x000fe20000100a00 */
[----:B------:R0:W-:Y:S04]  /*2ac50*/  STL.64 [R1+0x508], R6 ;  /* 0x0005080601007387 */ /* 0x0001e80000100a00 */
[----:B0-----:R-:W3:Y:S01]  /*2ac60*/  LDL.LU.64 R6, [R1+0x1c18] ;  /* 0x001c180001067983 */ /* 0x001ee20000300a00 */
[----:B------:R-:W3:Y:S01]  /*2ac70*/  LDL.LU.64 R4, [R1+0x1c10] ;  /* 0x001c100001047983 */ /* 0x000ee20000300a00 */
[C---:B----4-:R-:W-:Y:S08]  /*2ac80*/  HMMA.16816.F32 R36, R44.reuse, R14, R36 ;  /* 0x0000000e2c24723c */ /* 0x050ff00000001824 */
[----:B------:R-:W-:Y:S01]  /*2ac90*/  HMMA.16816.F32 R28, R44, R34, R28 ;  /* 0x000000222c1c723c */ /* 0x000fe2000000181c */
[----:B------:R-:W-:-:S02]  /*2aca0*/  IMAD.MOV.U32 R2, RZ, RZ, R18 ;  /* 0x000000ffff027224 */ /* 0x000fc400078e0012 */
[----:B------:R-:W-:Y:S02]  /*2acb0*/  IMAD.MOV.U32 R0, RZ, RZ, R19 ;  /* 0x000000ffff007224 */ /* 0x000fe400078e0013 */
[----:B------:R-:W4:Y:S01]  /*2acc0*/  LDL.LU.64 R18, [R1+0x1c08] ;  /* 0x001c080001127983 */ /* 0x000f220000300a00 */
[----:B------:R-:W4:Y:S02]  /*2acd0*/  LDL.LU.64 R16, [R1+0x1c00] ;  /* 0x001c000001107983 */ /* 0x000f240000300a00 */
[----:B------:R-:W-:Y:S02]  /*2ace0*/  IMAD.MOV.U32 R41, RZ, RZ, R26 ;  /* 0x000000ffff297224 */ /* 0x000fe400078e001a */
[----:B------:R-:W-:Y:S02]  /*2acf0*/  IMAD.MOV.U32 R3, RZ, RZ, R27 ;  /* 0x000000ffff037224 */ /* 0x000fe400078e001b */
[----:B------:R-:W-:-:S03]  /*2ad00*/  IMAD.MOV.U32 R61, RZ, RZ, R35 ;  /* 0x000000ffff3d7224 */ /* 0x000fc600078e0023 */
[----:B------:R0:W-:Y:S01]  /*2ad10*/  STL.64 [R1+0x4f0], R36 ;  /* 0x0004f02401007387 */ /* 0x0001e20000100a00 */
[----:B------:R1:W-:Y:S02]  /*2ad20*/  STL.64 [R1+0x4f8], R38 ;  /* 0x0004f82601007387 */ /* 0x0003e40000100a00 */
[----:B0-----:R-:W-:Y:S01]  /*2ad30*/  IMAD.MOV.U32 R37, RZ, RZ, R14 ;  /* 0x000000ffff257224 */ /* 0x001fe200078e000e */
[----:B-1----:R-:W4:Y:S01]  /*2ad40*/  LDL.LU.64 R38, [R1+0x1bf8] ;  /* 0x001bf80001267983 */ /* 0x002f220000300a00 */
[----:B------:R-:W-:Y:S02]  /*2ad50*/  IMAD.MOV.U32 R36, RZ, RZ, R15 ;  /* 0x000000ffff247224 */ /* 0x000fe400078e000f */
[----:B------:R-:W4:Y:S02]  /*2ad60*/  LDL.LU.64 R14, [R1+0x1bf0] ;  /* 0x001bf000010e7983 */ /* 0x000f240000300a00 */
[----:B------:R-:W4:Y:S02]  /*2ad70*/  LDL.LU.64 R12, [R1+0x1be8] ;  /* 0x001be800010c7983 */ /* 0x000f240000300a00 */
[----:B------:R-:W-:-:S02]  /*2ad80*/  IMAD.MOV.U32 R43, RZ, RZ, R50 ;  /* 0x000000ffff2b7224 */ /* 0x000fc400078e0032 */
[----:B------:R-:W-:Y:S01]  /*2ad90*/  IMAD.MOV.U32 R40, RZ, RZ, R51 ;  /* 0x000000ffff287224 */ /* 0x000fe200078e0033 */
[C---:B--2---:R-:W-:Y:S08]  /*2ada0*/  HMMA.16816.F32 R20, R44.reuse, R26, R20 ;  /* 0x0000001a2c14723c */ /* 0x044ff00000001814 */
[C---:B---3--:R-:W-:Y:S11]  /*2adb0*/  HMMA.16816.F32 R4, R44.reuse, R50, R4 ;  /* 0x000000322c04723c */ /* 0x048ff60000001804 */
[----:B------:R-:W-:Y:S04]  /*2adc0*/  @!UPT UIADD3 URZ, URZ, URZ, URZ ;  /* 0x0000003f3f3ff290 */ /* 0x000fe8000fffe03f */
[----:B------:R-:W-:Y:S01]  /*2add0*/  STL.64 [R1+0x4e0], R20 ;  /* 0x0004e01401007387 */ /* 0x000fe20000100a00 */
[----:B------:R0:W-:Y:S03]  /*2ade0*/  STL.64 [R1+0x4e8], R22 ;  /* 0x0004e81601007387 */ /* 0x0001e60000100a00 */
[----:B0-----:R-:W2:Y:S01]  /*2adf0*/  LDL.LU.64 R22, [R1+0x1be0] ;  /* 0x001be00001167983 */ /* 0x001ea20000300a00 */
[----:B------:R-:W3:Y:S02]  /*2ae00*/  LDL.LU.64 R26, [R1+0x1bd8] ;  /* 0x001bd800011a7983 */ /* 0x000ee40000300a00 */
[----:B------:R-:W-:Y:S02]  /*2ae10*/  STL.64 [R1+0x4d0], R28 ;  /* 0x0004d01c01007387 */ /* 0x000fe40000100a00 */
[----:B------:R0:W-:Y:S02]  /*2ae20*/  STL.64 [R1+0x4d8], R30 ;  /* 0x0004d81e01007387 */ /* 0x0001e40000100a00 */
[----:B0-----:R-:W2:Y:S01]  /*2ae30*/  LDL.LU.64 R30, [R1+0x1bd0] ;  /* 0x001bd000011e7983 */ /* 0x001ea20000300a00 */
[----:B------:R-:W2:Y:S02]  /*2ae40*/  LDL.LU.64 R28, [R1+0x1bc8] ;  /* 0x001bc800011c7983 */ /* 0x000ea40000300a00 */
[----:B------:R-:W2:Y:S02]  /*2ae50*/  LDL.LU.64 R34, [R1+0x1bc0] ;  /* 0x001bc00001227983 */ /* 0x000ea40000300a00 */
[----:B------:R-:W2:Y:S01]  /*2ae60*/  LDL.LU.64 R32, [R1+0x1bb8] ;  /* 0x001bb80001207983 */ /* 0x000ea20000300a00 */
[----:B------:R-:W-:Y:S01]  /*2ae70*/  STL.64 [R1+0x4c0], R4 ;  /* 0x0004c00401007387 */ /* 0x000fe20000100a00 */
[----:B------:R0:W-:Y:S03]  /*2ae80*/  STL.64 [R1+0x4c8], R6 ;  /* 0x0004c80601007387 */ /* 0x0001e60000100a00 */
[----:B0-----:R-:W2:Y:S01]  /*2ae90*/  LDL.LU.64 R6, [R1+0x1bb0] ;  /* 0x001bb00001067983 */ /* 0x001ea20000300a00 */
[----:B------:R-:W2:Y:S02]  /*2aea0*/  LDL.LU.64 R4, [R1+0x1ba8] ;  /* 0x001ba80001047983 */ /* 0x000ea40000300a00 */
        /* <DEDUP_REMOVED lines=9> */
[----:B------:R-:W-:Y:S02]  /*2af40*/  IMAD.MOV.U32 R25, RZ, RZ, R50 ;  /* 0x000000ffff197224 */ /* 0x000fe400078e0032 */
[----:B------:R-:W-:Y:S02]  /*2af50*/  IMAD.MOV.U32 R24, RZ, RZ, R51 ;  /* 0x000000ffff187224 */ /* 0x000fe400078e0033 */
[----:B------:R-:W2:Y:S01]  /*2af60*/  LDL.LU.64 R50, [R1+0x1b88] ;  /* 0x001b880001327983 */ /* 0x000ea20000300a00 */
[----:B------:R-:W2:Y:S02]  /*2af70*/  LDL.LU.64 R48, [R1+0x1b80] ;  /* 0x001b800001307983 */ /* 0x000ea40000300a00 */
[----:B------:R-:W2:Y:S02]  /*2af80*/  LDL.LU.64 R54, [R1+0x1b78] ;  /* 0x001b780001367983 */ /* 0x000ea40000300a00 */
[----:B------:R-:W2:Y:S11]  /*2af90*/  LDL.LU.64 R52, [R1+0x1b70] ;  /* 0x001b700001347983 */ /* 0x000eb60000300a00 */
[----:B------:R-:W-:Y:S02]  /*2afa0*/  @!UPT UIADD3 URZ, URZ, URZ, URZ ;  /* 0x0000003f3f3ff290 */ /* 0x000fe4000fffe03f */
[----:B------:R0:W-:Y:S01]  /*2afb0*/  STL.64 [R1+0x150], R44 ;  /* 0x0001502c01007387 */ /* 0x0001e20000100a00 */
[----:B------:R-:W-:Y:S03]  /*2afc0*/  STL.64 [R1+0x158], R46 ;  /* 0x0001582e01007387 */ /* 0x000fe60000100a00 */
[----:B0-----:R-:W2:Y:S01]  /*2afd0*/  LDL.LU R44, [R1] ;  /* 0x00000000012c7983 */ /* 0x001ea20000300800 */
[----:B------:R-:W2:Y:S02]  /*2afe0*/  LDL.LU R45, [R1+0x4] ;  /* 0x00000400012d7983 */ /* 0x000ea40000300800 */
[----:B------:R-:W-:Y:S02]  /*2aff0*/  STL.64 [R1+0x1ab0], R6 ;  /* 0x001ab00601007387 */ /* 0x000fe40000100a00 */
[----:B------:R0:W-:Y:S02]  /*2b000*/  STL.64 [R1+0x1aa8], R4 ;  /* 0x001aa80401007387 */ /* 0x0001e40000100a00 */
[----:B0-----:R-:W2:Y:S01]  /*2b010*/  LDL.LU R4, [R1+0x10] ;  /* 0x0000100001047983 */ /* 0x001ea20000300800 */
[----:B------:R-:W2:Y:S02]  /*2b020*/  LDL.LU R5, [R1+0x14] ;  /* 0x0000140001057983 */ /* 0x000ea40000300800 */
[----:B------:R-:W2:Y:S02]  /*2b030*/  LDL.LU R6, [R1+0x18] ;  /* 0x0000180001067983 */ /* 0x000ea40000300800 */
[----:B------:R-:W-:-:S02]  /*2b040*/  IMAD.MOV.U32 R7, RZ, RZ, R60 ;  /* 0x000000ffff077224 */ /* 0x000fc400078e003c */
[----:B------:R-:W3:Y:S01]  /*2b050*/  LDL.LU R60, [R1+0x1b68] ;  /* 0x001b6800013c7983 */ /* 0x000ee20000300800 */
[C---:B----4-:R-:W-:Y:S11]  /*2b060*/  HMMA.16816.F32 R56, R8.reuse, R38, R56 ;  /* 0x000000260838723c */ /* 0x050ff60000001838 */
[----:B------:R-:W-:Y:S11]  /*2b070*/  @!UPT UIADD3 URZ, URZ, URZ, URZ ;  /* 0x0000003f3f3ff290 */ /* 0x000ff6000fffe03f */
[----:B------:R-:W-:Y:S01]  /*2b080*/  @!UPT UIADD3 URZ, URZ, URZ, URZ ;  /* 0x0000003f3f3ff290 */ /* 0x000fe2000fffe03f */
[----:B------:R-:W-:Y:S01]  /*2b090*/  STL.64 [R1+0x140], R56 ;  /* 0x0001403801007387 */ /* 0x000fe20000100a00 */
[----:B------:R0:W-:Y:S03]  /*2b0a0*/  STL.64 [R1+0x148], R58 ;  /* 0x0001483a01007387 */ /* 0x0001e60000100a00 */
[----:B0-----:R-:W3:Y:S01]  /*2b0b0*/  LDL.LU.64 R58, [R1+0x1b60] ;  /* 0x001b6000013a7983 */ /* 0x001ee20000300a00 */
[----:B------:R-:W3:Y:S01]  /*2b0c0*/  LDL.LU.64 R56, [R1+0x1b58] ;  /* 0x001b580001387983 */ /* 0x000ee20000300a00 */
[C---:B--2---:R-:W-:Y:S01]  /*2b0d0*/  HMMA.16816.F32 R4, R8.reuse, R34, R4 ;  /* 0x000000220804723c */ /* 0x044fe20000001804 */
[----:B------:R-:W-:Y:S01]  /*2b0e0*/  IMAD.MOV.U32 R46, RZ, RZ, R29 ;  /* 0x000000ffff2e7224 */ /* 0x000fe200078e001d */
[----:B------:R-:W-:Y:S11]  /*2b0f0*/  MOV R47, R28 ;  /* 0x0000001c002f7202 */ /* 0x000ff60000000f00 */
[----:B------:R-:W-:Y:S10]  /*2b100*/  @!UPT UIADD3 URZ, URZ, URZ, URZ ;  /* 0x0000003f3f3ff290 */ /* 0x000ff4000fffe03f */
[----:B------:R-:W-:Y:S01]  /*2b110*/  STL.64 [R1+0x130], R4 ;  /* 0x0001300401007387 */ /* 0x000fe20000100a00 */
[----:B------:R0:W-:Y:S02]  /*2b120*/  STL.64 [R1+0x138], R6 ;  /* 0x0001380601007387 */ /* 0x0001e40000100a00 */
[C---:B0-----:R-:W-:Y:S08]  /*2b130*/  HMMA.16816.F32 R4, R8.reuse, R30, R44 ;  /* 0x0000001e0804723c */ /* 0x041ff0000000182c */
[C---:B------:R-:W-:Y:S01]  /*2b140*/  HMMA.16816.F32 R44, R8.reuse, R22, R52 ;  /* 0x00000016082c723c */ /* 0x040fe20000001834 */
[----:B------:R-:W0:Y:S11]  /*2b150*/  S2R R20, SR_TID.X ;  /* 0x0000000000147919 */ /* 0x000e360000002100 */
[----:B------:R-:W-:Y:S03]  /*2b160*/  @!UPT UIADD3 URZ, URZ, URZ, URZ ;  /* 0x0000003f3f3ff290 */ /* 0x000fe6000fffe03f */
[----:B------:R-:W-:Y:S01]  /*2b170*/  STL.64 [R1+0x120], R4 ;  /* 0x0001200401007387 */ /* 0x000fe20000100a00 */
[----:B------:R3:W-:Y:S02]  /*2b180*/  STL.64 [R1+0x128], R6 ;  /* 0x0001280601007387 */ /* 0x0007e40000100a00 */
[C---:B0-----:R-:W-:Y:S02]  /*2b190*/  IMAD.SHL.U32 R21, R20.reuse, 0x2, RZ ;  /* 0x0000000214157824 */ /* 0x041fe400078e00ff */
[----:B------:R-:W-:Y:S02]  /*2b1a0*/  IMAD.MOV.U32 R30, RZ, RZ, R13 ;  /* 0x000000ffff1e7224 */ /* 0x000fe400078e000d */
[----:B------:R-:W-:Y:S02]  /*2b1b0*/  IMAD.MOV.U32 R31, RZ, RZ, R12 ;  /* 0x000000ffff1f7224 */ /* 0x000fe400078e000c */
[----:B------:R-:W-:Y:S02]  /*2b1c0*/  IMAD.MOV.U32 R28, RZ, RZ, R17 ;  /* 0x000000ffff1c7224 */ /* 0x000fe400078e0011 */
[----:B------:R-:W-:Y:S01]  /*2b1d0*/  IMAD.MOV.U32 R29, RZ, RZ, R16 ;  /* 0x000000ffff1d7224 */ /* 0x000fe200078e0010 */
[----:B---3--:R-:W-:Y:S11]  /*2b1e0*/  HMMA.16816.F32 R4, R8, R26, R56 ;  /* 0x0000001a0804723c */ /* 0x008ff60000001838 */
[----:B------:R-:W-:Y:S11]  /*2b1f0*/  @!UPT UIADD3 URZ, URZ, URZ, URZ ;  /* 0x0000003f3f3ff290 */ /* 0x000ff6000fffe03f */
[----:B------:R-:W-:Y:S01]  /*2b200*/  @!UPT UIADD3 URZ, URZ, URZ, URZ ;  /* 0x0000003f3f3ff290 */ /* 0x000fe2000fffe03f */
[----:B------:R-:W-:Y:S01]  /*2b210*/  STL.64 [R1+0x110], R4 ;  /* 0x0001100401007387 */ /* 0x000fe20000100a00 */
[----:B------:R-:W-:Y:S02]  /*2b220*/  STL.64 [R1+0x118], R6 ;  /* 0x0001180601007387 */ /* 0x000fe40000100a00 */
[----:B------:R-:W-:Y:S02]  /*2b230*/  STL.64 [R1+0x100], R44 ;  /* 0x0001002c01007387 */ /* 0x000fe40000100a00 */
[----:B------:R0:W-:Y:S02]  /*2b240*/  STL.64 [R1+0x108], R46 ;  /* 0x0001082e01007387 */ /* 0x0001e40000100a00 */
[----:B0-----:R-:W-:-:S05]  /*2b250*/  LOP3.LUT R47, R20, 0x7, RZ, 0xc0, !PT ;  /* 0x00000007142f7812 */ /* 0x001fca00078ec0ff */
[----:B------:R-:W-:-:S05]  /*2b260*/  IMAD R47, R47, 0x90, RZ ;  /* 0x000000902f2f7824 */ /* 0x000fca00078e02ff */
[----:B------:R-:W-:Y:S01]  /*2b270*/  LOP3.LUT R47, R47, 0x30, R21, 0x78, !PT ;  /* 0x000000302f2f7812 */ /* 0x000fe200078e7815 */
[----:B------:R-:W-:Y:S01]  /*2b280*/  HMMA.16816.F32 R4, R8, R14, R48 ;  /* 0x0000000e0804723c */ /* 0x000fe20000001830 */
[----:B------:R-:W0:Y:S02]  /*2b290*/  LDSM.16.MT88.4 R12, [R60+0x5000] ;  /* 0x005000003c0c783b */ /* 0x000e240000004200 */
[----:B------:R-:W-:-:S05]  /*2b2a0*/  LOP3.LUT R47, R47, 0x40, RZ, 0x3c, !PT ;  /* 0x000000402f2f7812 */ /* 0x000fca00078e3cff */
[----:B------:R-:W1:Y:S04]  /*2b2b0*/  LDSM.16.M88.4 R20, [R47] ;  /* 0x000000002f14783b */ /* 0x000e680000000200 */
[----:B------:R-:W2:Y:S04]  /*2b2c0*/  LDSM.16.M88.4 R52, [R47+0x400] ;  /* 0x000400002f34783b */ /* 0x000ea80000000200 */
[----:B------:R-:W-:Y:S07]  /*2b2d0*/  LDSM.16.M88.4 R56, [R47+0x1800] ;  /* 0x001800002f38783b */ /* 0x000fee0000000200 */
[----:B------:R3:W-:Y:S01]  /*2b2e0*/  STL.64 [R1+0xf0], R4 ;  /* 0x0000f00401007387 */ /* 0x0007e20000100a00 */
[----:B------:R-:W-:Y:S03]  /*2b2f0*/  STL.64 [R1+0xf8], R6 ;  /* 0x0000f80601007387 */ /* 0x000fe60000100a00 */
[----:B0-----:R-:W-:Y:S01]  /*2b300*/  STL.64 [R1+0x1ac0], R14 ;  /* 0x001ac00e01007387 */ /* 0x001fe20000100a00 */
[----:B------:R-:W-:Y:S02]  /*2b310*/  STL.64 [R1+0x1ab8], R12 ;  /* 0x001ab80c01007387 */ /* 0x000fe40000100a00 */
[----:B------:R-:W-:Y:S01]  /*2b320*/  LDSM.16.M88.4 R12, [R47+0xc00] ;  /* 0x000c00002f0c783b */ /* 0x000fe20000000200 */
[----:B-1----:R-:W-:Y:S03]  /*2b330*/  STL.64 [R1+0x50], R20 ;  /* 0x0000501401007387 */ /* 0x002fe60000100a00 */
[----:B------:R-:W-:-:S02]  /*2b340*/  IMAD.MOV.U32 R48, RZ, RZ, R20 ;  /* 0x000000ffff307224 */ /* 0x000fc400078e0014 */
[----:B---3--:R-:W-:Y:S02]  /*2b350*/  IMAD.MOV.U32 R4, RZ, RZ, R21 ;  /* 0x000000ffff047224 */ /* 0x008fe400078e0015 */
[----:B------:R-:W-:Y:S02]  /*2b360*/  STL [R1+0x58], R22 ;  /* 0x0000581601007387 */ /* 0x000fe40000100800 */
[----:B------:R-:W-:Y:S02]  /*2b370*/  IMAD.MOV.U32 R60, RZ, RZ, R23 ;  /* 0x000000ffff3c7224 */ /* 0x000fe400078e0017 */
[----:B------:R-:W0:Y:S04]  /*2b380*/  LDSM.16.M88.4 R20, [R47+0x800] ;  /* 0x000800002f14783b */ /* 0x000e280000000200 */
[----:B------:R-:W-:Y:S01]  /*2b390*/  STL [R1+0x1830], R60 ;  /* 0x0018303c01007387 */ /* 0x000fe20000100800 */
[----:B--2---:R-:W-:Y:S02]  /*2b3a0*/  STL.64 [R1+0x40], R52 ;  /* 0x0000403401007387 */ /* 0x004fe40000100a00 */
[----:B------:R-:W-:Y:S02]  /*2b3b0*/  STL.64 [R1+0x48], R54 ;  /* 0x0000483601007387 */ /* 0x000fe40000100a00 */
[----:B------:R-:W1:Y:S04]  /*2b3c0*/  LDSM.16.M88.4 R52, [R47+0x1000] ;  /* 0x001000002f34783b */ /* 0x000e680000000200 */
[----:B0-----:R-:W-:Y:S01]  /*2b3d0*/  STL.64 [R1+0x30], R20 ;  /* 0x0000301401007387 */ /* 0x001fe20000100a00 */
[----:B------:R-:W-:Y:S02]  /*2b3e0*/  STL.64 [R1+0x38], R22 ;  /* 0x0000381601007387 */ /* 0x000fe40000100a00 */
[----:B------:R-:W0:Y:S04]  /*2b3f0*/  LDSM.16.M88.4 R20, [R47+0x1400] ;  /* 0x001400002f14783b */ /* 0x000e280000000200 */
[----:B------:R-:W-:Y:S01]  /*2b400*/  STL.64 [R1+0x20], R12 ;  /* 0x0000200c01007387 */ /* 0x000fe20000100a00 */
[----:B------:R2:W-:Y:S01]  /*2b410*/  STL.64 [R1+0x28], R14 ;  /* 0x0000280e01007387 */ /* 0x0005e20000100a00 */
[----:B-1----:R-:W-:Y:S02]  /*2b420*/  STL.64 [R1+0x10], R52 ;  /* 0x0000103401007387 */ /* 0x002fe40000100a00 */
[----:B------:R-:W-:Y:S02]  /*2b430*/  STL.64 [R1+0x18], R54 ;  /* 0x0000183601007387 */ /* 0x000fe40000100a00 */
[----:B------:R-:W1:Y:S01]  /*2b440*/  LDSM.16.M88.4 R52, [R47+0x1c00] ;  /* 0x001c00002f34783b */ /* 0x000e620000000200 */
[----:B--2---:R-:W-:Y:S03]  /*2b450*/  HMMA.16816.F32 R12, R8, R18, R28 ;  /* 0x00000012080c723c */ /* 0x004fe6000000181c */
[----:B------:R-:W2:Y:S04]  /*2b460*/  LDSM.16.M88.4 R16, [R47+0x2000] ;  /* 0x002000002f10783b */ /* 0x000ea80000000200 */
[----:B------:R-:W-:Y:S04]  /*2b470*/  LDSM.16.M88.4 R28, [R47+0x2c00] ;  /* 0x002c00002f1c783b */ /* 0x000fe80000000200 */
[----:B0-----:R-:W-:Y:S01]  /*2b480*/  STL.64 [R1], R20 ;  /* 0x0000001401007387 */ /* 0x001fe20000100a00 */
[----:B------:R-:W-:Y:S02]  /*2b490*/  STL.64 [R1+0x8], R22 ;  /* 0x0000081601007387 */ /* 0x000fe40000100a00 */
[----:B------:R-:W-:Y:S09]  /*2b4a0*/  STL [R1+0x180c], R58 ;  /* 0x00180c3a01007387 */ /* 0x000ff20000100800 */
[----:B------:R-:W-:Y:S01]  /*2b4b0*/  STL.64 [R1+0xe0], R12 ;  /* 0x0000e00c01007387 */ /* 0x000fe20000100a00 */
[----:B------:R-:W-:Y:S01]  /*2b4c0*/  STL.64 [R1+0xe8], R14 ;  /* 0x0000e80e01007387 */ /* 0x000fe20000100a00 */
[----:B------:R-:W-:Y:S02]  /*2b4d0*/  STL [R1+0x1808], R59 ;  /* 0x0018083b01007387 */ /* 0x000fe40000100800 */
[----:B------:R-:W-:Y:S02]  /*2b4e0*/  STL.64 [R1+0x1a78], R56 ;  /* 0x001a783801007387 */ /* 0x000fe40000100a00 */
[----:B-1----:R-:W-:Y:S01]  /*2b4f0*/  STL [R1+0x17d0], R54 ;  /* 0x0017d03601007387 */ /* 0x002fe20000100800 */
[----:B------:R0:W-:Y:S04]  /*2b500*/  STL [R1+0x17cc], R55 ;  /* 0x0017cc3701007387 */ /* 0x0001e80000100800 */
[----:B------:R-:W1:Y:S04]  /*2b510*/  LDSM.16.M88.4 R20, [R47+0x2400] ;  /* 0x002400002f14783b */ /* 0x000e680000000200 */
[----:B0-----:R-:W3:Y:S04]  /*2b520*/  LDL R55, [R1+0x754] ;  /* 0x0007540001377983 */ /* 0x001ee80000100800 */
[----:B---3--:R-:W-:Y:S01]  /*2b530*/  STL [R1+0x1a88], R55 ;  /* 0x001a883701007387 */ /* 0x008fe20000100800 */
[----:B------:R-:W-:Y:S02]  /*2b540*/  STL.64 [R1+0x1a80], R52 ;  /* 0x001a803401007387 */ /* 0x000fe40000100a00 */
[----:B--2---:R-:W-:Y:S02]  /*2b550*/  STL [R1+0x17c4], R18 ;  /* 0x0017c41201007387 */ /* 0x004fe40000100800 */
[----:B------:R-:W-:Y:S01]  /*2b560*/  STL [R1+0x17c0], R19 ;  /* 0x0017c01301007387 */ /* 0x000fe20000100800 */
[----:B------:R-:W-:Y:S01]  /*2b570*/  STL.64 [R1+0x1ac8], R16 ;  /* 0x001ac81001007387 */ /* 0x000fe20000100a00 */
[----:B-1----:R0:W-:Y:S02]  /*2b580*/  STL [R1+0x17bc], R22 ;  /* 0x0017bc1601007387 */ /* 0x0021e40000100800 */
[----:B------:R1:W-:Y:S02]  /*2b590*/  STL [R1+0x17b8], R23 ;  /* 0x0017b81701007387 */ /* 0x0003e40000100800 */
[----:B0-----:R-:W-:-:S02]  /*2b5a0*/  IMAD.MOV.U32 R22, RZ, RZ, R25 ;  /* 0x000000ffff167224 */ /* 0x001fc400078e0019 */
[----:B-1----:R-:W-:Y:S02]  /*2b5b0*/  IMAD.MOV.U32 R23, RZ, RZ, R24 ;  /* 0x000000ffff177224 */ /* 0x002fe400078e0018 */
[----:B------:R-:W0:Y:S04]  /*2b5c0*/  LDSM.16.M88.4 R24, [R47+0x2800] ;  /* 0x002800002f18783b */ /* 0x000e280000000200 */
[----:B------:R-:W-:Y:S01]  /*2b5d0*/  STL.64 [R1+0x1a70], R20 ;  /* 0x001a701401007387 */ /* 0x000fe20000100a00 */
[----:B------:R-:W-:Y:S03]  /*2b5e0*/  STL.64 [R1+0x1ad0], R22 ;  /* 0x001ad01601007387 */ /* 0x000fe60000100a00 */
[----:B0-----:R-:W-:Y:S01]  /*2b5f0*/  STL [R1+0x17b4], R26 ;  /* 0x0017b41a01007387 */ /* 0x001fe20000100800 */
[----:B------:R-:W-:Y:S02]  /*2b600*/  STL [R1+0x17b0], R27 ;  /* 0x0017b01b01007387 */ /* 0x000fe40000100800 */
[----:B------:R-:W-:Y:S02]  /*2b610*/  STL.64 [R1+0x1a68], R24 ;  /* 0x001a681801007387 */ /* 0x000fe40000100a00 */
[----:B------:R-:W-:Y:S01]  /*2b620*/  STL [R1+0x1794], R30 ;  /* 0x0017941e01007387 */ /* 0x000fe20000100800 */
[----:B------:R-:W-:Y:S01]  /*2b630*/  STL [R1+0x1790], R31 ;  /* 0x0017901f01007387 */ /* 0x000fe20000100800 */
[----:B------:R0:W-:Y:S03]  /*2b640*/  STL.64 [R1+0x1a90], R28 ;  /* 0x001a901c01007387 */ /* 0x0001e60000100a00 */
[----:B0-----:R-:W2:Y:S01]  /*2b650*/  LDL.LU R28, [R1+0x4a0] ;  /* 0x0004a000011c7983 */ /* 0x001ea20000300800 */
[----:B------:R-:W2:Y:S02]  /*2b660*/  LDL.LU R29, [R1+0x4a4] ;  /* 0x0004a400011d7983 */ /* 0x000ea40000300800 */
[----:B------:R-:W-:-:S02]  /*2b670*/  IMAD.MOV.U32 R30, RZ, RZ, R33 ;  /* 0x000000ffff1e7224 */ /* 0x000fc400078e0021 */
[----:B------:R-:W-:Y:S02]  /*2b680*/  IMAD.MOV.U32 R31, RZ, RZ, R32 ;  /* 0x000000ffff1f7224 */ /* 0x000fe400078e0020 */
[----:B------:R-:W0:Y:S04]  /*2b690*/  LDSM.16.M88.4 R32, [R47+0x3000] ;  /* 0x003000002f20783b */ /* 0x000e280000000200 */
[----:B------:R-:W-:Y:S01]  /*2b6a0*/  STL.64 [R1+0x1ae0], R30 ;  /* 0x001ae01e01007387 */ /* 0x000fe20000100a00 */
[----:B------:R-:W-:Y:S02]  /*2b6b0*/  IMAD.MOV.U32 R6, RZ, RZ, R41 ;  /* 0x000000ffff067224 */ /* 0x000fe400078e0029 */
[----:B------:R-:W-:Y:S01]  /*2b6c0*/  IMAD.MOV.U32 R7, RZ, RZ, R3 ;  /* 0x000000ffff077224 */ /* 0x000fe200078e0003 */
[----:B--2---:R-:W-:Y:S01]  /*2b6d0*/  STL.64 [R1+0x1ad8], R28 ;  /* 0x001ad81c01007387 */ /* 0x004fe20000100a00 */
[----:B0-----:R0:W-:Y:S02]  /*2b6e0*/  STL [R1+0x178c], R34 ;  /* 0x00178c2201007387 */ /* 0x0011e40000100800 */
[----:B------:R1:W-:Y:S02]  /*2b6f0*/  STL [R1+0x1788], R35 ;  /* 0x0017882301007387 */ /* 0x0003e40000100800 */
[----:B------:R-:W-:Y:S02]  /*2b700*/  STL.64 [R1+0x1a60], R32 ;  /* 0x001a602001007387 */ /* 0x000fe40000100a00 */
[----:B0-----:R-:W-:-:S02]  /*2b710*/  IMAD.MOV.U32 R34, RZ, RZ, R43 ;  /* 0x000000ffff227224 */ /* 0x001fc400078e002b */
[----:B-1----:R-:W-:Y:S01]  /*2b720*/  IMAD.MOV.U32 R35, RZ, RZ, R40 ;  /* 0x000000ffff237224 */ /* 0x002fe200078e0028 */
[----:B------:R-:W2:Y:S01]  /*2b730*/  LDL.LU R43, [R1+0x1b54] ;  /* 0x001b5400012b7983 */ /* 0x000ea20000300800 */
[----:B------:R-:W3:Y:S03]  /*2b740*/  LDL.LU R40, [R1+0x1b50] ;  /* 0x001b500001287983 */ /* 0x000ee60000300800 */
[----:B------:R0:W-:Y:S01]  /*2b750*/  STL.64 [R1+0x1ae8], R34 ;  /* 0x001ae82201007387 */ /* 0x0001e20000100a00 */
[----:B------:R-:W4:Y:S02]  /*2b760*/  LDL.LU R41, [R1+0x1b4c] ;  /* 0x001b4c0001297983 */ /* 0x000f240000300800 */
[----:B------:R-:W2:Y:S02]  /*2b770*/  LDL.LU R3, [R1+0x1b48] ;  /* 0x001b480001037983 */ /* 0x000ea40000300800 */
[----:B------:R-:W-:Y:S01]  /*2b780*/  STL.64 [R1+0x1af0], R6 ;  /* 0x001af00601007387 */ /* 0x000fe20000100a00 */
[----:B------:R-:W2:Y:S01]  /*2b790*/  LDL.LU R12, [R1+0x400] ;  /* 0x00040000010c7983 */ /* 0x000ea20000300800 */
[----:B------:R-:W2:Y:S02]  /*2b7a0*/  LDL.LU R13, [R1+0x404] ;  /* 0x00040400010d7983 */ /* 0x000ea40000300800 */
[----:B------:R-:W2:Y:S02]  /*2b7b0*/  LDL.LU R14, [R1+0x408] ;  /* 0x00040800010e7983 */ /* 0x000ea40000300800 */
[----:B------:R-:W2:Y:S02]  /*2b7c0*/  LDL.LU R15, [R1+0x40c] ;  /* 0x00040c00010f7983 */ /* 0x000ea40000300800 */
[----:B------:R-:W-:-:S02]  /*2b7d0*/  IMAD.MOV.U32 R18, RZ, RZ, R37 ;  /* 0x000000ffff127224 */ /* 0x000fc400078e0025 */
[----:B------:R-:W-:Y:S01]  /*2b7e0*/  IMAD.MOV.U32 R19, RZ, RZ, R36 ;  /* 0x000000ffff137224 */ /* 0x000fe200078e0024 */
[----:B--2---:R-:W-:Y:S01]  /*2b7f0*/  STL.64 [R1+0x1b00], R14 ;  /* 0x001b000e01007387 */ /* 0x004fe20000100a00 */
[----:B------:R1:W-:Y:S02]  /*2b800*/  STL.64 [R1+0x1af8], R12 ;  /* 0x001af80c01007387 */ /* 0x0003e40000100a00 */
[----:B------:R-:W0:Y:S02]  /*2b810*/  LDL.LU R37, [R1+0x1b44] ;  /* 0x001b440001257983 */ /* 0x000e240000300800 */
[----:B------:R-:W2:Y:S01]  /*2b820*/  LDL.LU R36, [R1+0x1b40] ;  /* 0x001b400001247983 */ /* 0x000ea20000300800 */
[----:B------:R-:W-:Y:S01]  /*2b830*/  STL.64 [R1+0x1b08], R18 ;  /* 0x001b081201007387 */ /* 0x000fe20000100a00 */
[----:B------:R-:W3:Y:S02]  /*2b840*/  LDL.LU R20, [R1+0x3f0] ;  /* 0x0003f00001147983 */ /* 0x000ee40000300800 */
[----:B------:R-:W3:Y:S02]  /*2b850*/  LDL.LU R21, [R1+0x3f4] ;  /* 0x0003f40001157983 */ /* 0x000ee40000300800 */
[----:B------:R-:W3:Y:S01]  /*2b860*/  LDL.LU R22, [R1+0x3f8] ;  /* 0x0003f80001167983 */ /* 0x000ee20000300800 */
[----:B------:R-:W3:Y:S01]  /*2b870*/  LDL.LU R23, [R1+0x3fc] ;  /* 0x0003fc0001177983 */ /* 0x000ee20000300800 */
[----:B------:R-:W-:-:S02]  /*2b880*/  IMAD.MOV.U32 R30, RZ, RZ, R2 ;  /* 0x000000ffff1e7224 */ /* 0x000fc400078e0002 */
[----:B------:R-:W-:Y:S02]  /*2b890*/  IMAD.MOV.U32 R31, RZ, RZ, R0 ;  /* 0x000000ffff1f7224 */ /* 0x000fe400078e0000 */
[----:B0-----:R-:W-:Y:S02]  /*2b8a0*/  IMAD.MOV.U32 R35, RZ, RZ, R37 ;  /* 0x000000ffff237224 */ /* 0x001fe400078e0025 */
[----:B--2---:R-:W-:Y:S01]  /*2b8b0*/  IMAD.MOV.U32 R34, RZ, RZ, R36 ;  /* 0x000000ffff227224 */ /* 0x004fe200078e0024 */
[----:B---3--:R-:W-:Y:S01]  /*2b8c0*/  STL.64 [R1+0x1b18], R22 ;  /* 0x001b181601007387 */ /* 0x008fe20000100a00 */
[----:B------:R0:W-:Y:S02]  /*2b8d0*/  STL.64 [R1+0x1b10], R20 ;  /* 0x001b101401007387 */ /* 0x0001e40000100a00 */
[----:B------:R-:W2:Y:S02]  /*2b8e0*/  LDL.LU R2, [R1+0x1b3c] ;  /* 0x001b3c0001027983 */ /* 0x000ea40000300800 */
[----:B------:R-:W3:Y:S01]  /*2b8f0*/  LDL.LU R0, [R1+0x1b38] ;  /* 0x001b380001007983 */ /* 0x000ee20000300800 */
[----:B------:R-:W2:Y:S01]  /*2b900*/  LDL.LU R32, [R1+0x3e0] ;  /* 0x0003e00001207983 */ /* 0x000ea20000300800 */
[----:B------:R-:W2:Y:S02]  /*2b910*/  LDL.LU R33, [R1+0x3e4] ;  /* 0x0003e40001217983 */ /* 0x000ea40000300800 */
[----:B------:R-:W2:Y:S02]  /*2b920*/  LDL.LU R36, [R1+0x1b34] ;  /* 0x001b340001247983 */ /* 0x000ea40000300800 */
[----:B------:R-:W3:Y:S01]  /*2b930*/  LDL.LU R37, [R1+0x1b30] ;  /* 0x001b300001257983 */ /* 0x000ee20000300800 */
[----:B-1----:R-:W3:Y:S01]  /*2b940*/  LDL.LU R12, [R1+0x3d0] ;  /* 0x0003d000010c7983 */ /* 0x002ee20000300800 */
[----:B------:R-:W3:Y:S02]  /*2b950*/  LDL.LU R13, [R1+0x3d4] ;  /* 0x0003d400010d7983 */ /* 0x000ee40000300800 */
[----:B------:R-:W3:Y:S02]  /*2b960*/  LDL.LU R14, [R1+0x3d8] ;  /* 0x0003d800010e7983 */ /* 0x000ee40000300800 */
[----:B------:R-:W3:Y:S01]  /*2b970*/  LDL.LU R15, [R1+0x3dc] ;  /* 0x0003dc00010f7983 */ /* 0x000ee20000300800 */
[----:B------:R-:W3:Y:S01]  /*2b980*/  LDL R5, [R1+0x758] ;  /* 0x0007580001057983 */ /* 0x000ee20000100800 */
[----:B0-----:R-:W3:Y:S02]  /*2b990*/  LDL.LU R20, [R1+0x3c0] ;  /* 0x0003c00001147983 */ /* 0x001ee40000300800 */
[----:B------:R-:W3:Y:S02]  /*2b9a0*/  LDL.LU R21, [R1+0x3c4] ;  /* 0x0003c40001157983 */ /* 0x000ee40000300800 */
[----:B------:R-:W-:-:S02]  /*2b9b0*/  IMAD.MOV.U32 R6, RZ, RZ, R43 ;  /* 0x000000ffff067224 */ /* 0x000fc400078e002b */
[----:B------:R-:W-:Y:S02]  /*2b9c0*/  IMAD.MOV.U32 R7, RZ, RZ, R42 ;  /* 0x000000ffff077224 */ /* 0x000fe400078e002a */
[----:B----4-:R-:W-:Y:S02]  /*2b9d0*/  IMAD.MOV.U32 R18, RZ, RZ, R41 ;  /* 0x000000ffff127224 */ /* 0x010fe400078e0029 */
[----:B------:R-:W-:Y:S02]  /*2b9e0*/  IMAD.MOV.U32 R19, RZ, RZ, R40 ;  /* 0x000000ffff137224 */ /* 0x000fe400078e0028 */
[----:B------:R-:W-:Y:S01]  /*2b9f0*/  LDSM.16.M88.4 R40, [R47+0x3800] ;  /* 0x003800002f28783b */ /* 0x000fe20000000200 */
[----:B------:R-:W-:Y:S02]  /*2ba00*/  IMAD.MOV.U32 R56, RZ, RZ, R48 ;  /* 0x000000ffff387224 */ /* 0x000fe400078e0030 */
[----:B------:R-:W-:Y:S02]  /*2ba10*/  IMAD.MOV.U32 R57, RZ, RZ, R4 ;  /* 0x000000ffff397224 */ /* 0x000fe400078e0004 */
[----:B------:R-:W-:-:S02]  /*2ba20*/  IMAD.MOV.U32 R55, RZ, RZ, R3 ;  /* 0x000000ffff377224 */ /* 0x000fc400078e0003 */
[----:B--2---:R-:W-:Y:S02]  /*2ba30*/  IMAD.MOV.U32 R23, RZ, RZ, R36 ;  /* 0x000000ffff177224 */ /* 0x004fe400078e0024 */
[----:B---3--:R-:W-:Y:S02]  /*2ba40*/  IMAD.MOV.U32 R22, RZ, RZ, R37 ;  /* 0x000000ffff167224 */ /* 0x008fe400078e0025 */
[----:B------:R-:W0:Y:S02]  /*2ba50*/  LDSM.16.M88.4 R36, [R47+0x3400] ;  /* 0x003400002f24783b */ /* 0x000e240000000200 */
[----:B------:R-:W1:Y:S02]  /*2ba60*/  LDSM.16.M88.4 R44, [R47+0x3c00] ;  /* 0x003c00002f2c783b */ /* 0x000e640000000200 */
[----:B------:R2:W3:Y:S01]  /*2ba70*/  LDSM.16.MT88.4 R48, [R5+0x5000] ;  /* 0x005000000530783b */ /* 0x0004e20000004200 */
[C---:B------:R-:W-:Y:S08]  /*2ba80*/  HMMA.16816.F32 R16, R8.reuse, R18, R20 ;  /* 0x000000120810723c */ /* 0x040ff00000001814 */
[----:B--2---:R-:W-:Y:S01]  /*2ba90*/  HMMA.16816.F32 R4, R8, R6, R12 ;  /* 0x000000060804723c */ /* 0x004fe2000000180c */
[----:B------:R-:W-:-:S02]  /*2baa0*/  IMAD.MOV.U32 R53, RZ, RZ, R0 ;  /* 0x000000ffff357224 */ /* 0x000fc400078e0000 */
[----:B------:R-:W-:Y:S01]  /*2bab0*/  IMAD.MOV.U32 R54, RZ, RZ, R2 ;  /* 0x000000ffff367224 */ /* 0x000fe200078e0002 */
[----:B0-----:R-:W-:Y:S01]  /*2bac0*/  STL [R1+0x1780], R38 ;  /* 0x0017802601007387 */ /* 0x001fe20000100800 */
[----:B------:R-:W-:Y:S02]  /*2bad0*/  STL [R1+0x177c], R39 ;  /* 0x00177c2701007387 */ /* 0x000fe40000100800 */
[----:B------:R-:W-:Y:S02]  /*2bae0*/  STL [R1+0x1784], R42 ;  /* 0x0017842a01007387 */ /* 0x000fe40000100800 */
[----:B------:R-:W-:Y:S01]  /*2baf0*/  STL [R1+0x1778], R43 ;  /* 0x0017782b01007387 */ /* 0x000fe20000100800 */
[----:B------:R0:W-:Y:S04]  /*2bb00*/  STL.64 [R1+0x1a58], R40 ;  /* 0x001a582801007387 */ /* 0x0001e80000100a00 */
        /* <DEDUP_REMOVED lines=12> */
[----:B-1----:R0:W-:Y:S01]  /*2bbd0*/  STL [R1+0x1774], R46 ;  /* 0x0017742e01007387 */ /* 0x0021e20000100800 */
[----:B------:R1:W-:Y:S02]  /*2bbe0*/  STL [R1+0x1770], R47 ;  /* 0x0017702f01007387 */ /* 0x0003e40000100800 */
[----:B------:R-:W-:Y:S01]  /*2bbf0*/  STL.64 [R1+0x1a50], R44 ;  /* 0x001a502c01007387 */ /* 0x000fe20000100a00 */
[----:B0-----:R-:W2:Y:S01]  /*2bc00*/  LDL.LU R46, [R1+0x88] ;  /* 0x00008800012e7983 */ /* 0x001ea20000300800 */
[----:B-1----:R-:W-:-:S02]  /*2bc10*/  IMAD.MOV.U32 R47, RZ, RZ, R61 ;  /* 0x000000ffff2f7224 */ /* 0x002fc400078e003d */
[----:B------:R-:W2:Y:S02]  /*2bc20*/  LDL.LU R61, [R1+0x1b20] ;  /* 0x001b2000013d7983 */ /* 0x000ea40000300800 */
[----:B---3--:R-:W-:Y:S01]  /*2bc30*/  STL.64 [R1+0x1aa0], R50 ;  /* 0x001aa03201007387 */ /* 0x008fe20000100a00 */
[----:B------:R0:W-:Y:S04]  /*2bc40*/  STL.64 [R1+0x1a98], R48 ;  /* 0x001a983001007387 */ /* 0x0001e80000100a00 */
[----:B0-----:R-:W3:Y:S01]  /*2bc50*/  LDL.LU R48, [R1+0x410] ;  /* 0x0004100001307983 */ /* 0x001ee20000300800 */
[----:B------:R-:W2:Y:S02]  /*2bc60*/  LDL.LU.64 R22, [R1+0x1b18] ;  /* 0x001b180001167983 */ /* 0x000ea40000300a00 */
[----:B------:R-:W2:Y:S02]  /*2bc70*/  LDL.LU.64 R20, [R1+0x1b10] ;  /* 0x001b100001147983 */ /* 0x000ea40000300a00 */
[----:B------:R-:W-:Y:S01]  /*2bc80*/  STL.64 [R1+0xd0], R16 ;  /* 0x0000d01001007387 */ /* 0x000fe20000100a00 */
[----:B------:R0:W-:Y:S04]  /*2bc90*/  STL.64 [R1+0xd8], R18 ;  /* 0x0000d81201007387 */ /* 0x0001e80000100a00 */
[----:B0-----:R-:W2:Y:S01]  /*2bca0*/  LDL.LU.64 R18, [R1+0x1b08] ;  /* 0x001b080001127983 */ /* 0x001ea20000300a00 */
[----:B------:R-:W3:Y:S02]  /*2bcb0*/  LDL.LU.64 R14, [R1+0x1b00] ;  /* 0x001b0000010e7983 */ /* 0x000ee40000300a00 */
[----:B------:R-:W3:Y:S02]  /*2bcc0*/  LDL.LU.64 R12, [R1+0x1af8] ;  /* 0x001af800010c7983 */ /* 0x000ee40000300a00 */
[----:B------:R-:W-:Y:S01]  /*2bcd0*/  STL.64 [R1+0xc0], R4 ;  /* 0x0000c00401007387 */ /* 0x000fe20000100a00 */
[----:B------:R0:W-:Y:S04]  /*2bce0*/  STL.64 [R1+0xc8], R6 ;  /* 0x0000c80601007387 */ /* 0x0001e80000100a00 */
[----:B0-----:R-:W3:Y:S01]  /*2bcf0*/  LDL.LU.64 R6, [R1+0x1af0] ;  /* 0x001af00001067983 */ /* 0x001ee20000300a00 */
[C---:B------:R-:W-:Y:S01]  /*2bd00*/  HMMA.16816.F32 R28, R8.reuse, R30, R32 ;  /* 0x0000001e081c723c */ /* 0x040fe20000001820 */
[----:B------:R-:W4:Y:S11]  /*2bd10*/  LDL.LU.64 R34, [R1+0x1ae8] ;  /* 0x001ae80001227983 */ /* 0x000f360000300a00 */
[----:B------:R-:W-:Y:S11]  /*2bd20*/  @!UPT UIADD3 URZ, URZ, URZ, URZ ;  /* 0x0000003f3f3ff290 */ /* 0x000ff6000fffe03f */
[----:B------:R-:W-:Y:S01]  /*2bd30*/  STL.64 [R1+0xb0], R28 ;  /* 0x0000b01c01007387 */ /* 0x000fe20000100a00 */
[----:B------:R0:W-:Y:S03]  /*2bd40*/  STL.64 [R1+0xb8], R30 ;  /* 0x0000b81e01007387 */ /* 0x0001e60000100a00 */
[----:B0-----:R-:W4:Y:S01]  /*2bd50*/  LDL.LU.64 R30, [R1+0x1ae0] ;  /* 0x001ae000011e7983 */ /* 0x001f220000300a00 */
[----:B------:R-:W4:Y:S01]  /*2bd60*/  LDL.LU.64 R28, [R1+0x1ad8] ;  /* 0x001ad800011c7983 */ /* 0x000f220000300a00 */
[C---:B--2---:R-:W-:Y:S02]  /*2bd70*/  HMMA.16816.F32 R16, R8.reuse, R18, R20 ;  /* 0x000000120810723c */ /* 0x044fe40000001814 */
[----:B------:R-:W2:Y:S06]  /*2bd80*/  LDL.LU.64 R22, [R1+0x1ad0] ;  /* 0x001ad00001167983 */ /* 0x000eac0000300a00 */
[----:B---3--:R-:W-:Y:S11]  /*2bd90*/  HMMA.16816.F32 R4, R8, R6, R12 ;  /* 0x000000060804723c */ /* 0x008ff6000000180c */
[----:B------:R-:W-:Y:S04]  /*2bda0*/  @!UPT UIADD3 URZ, URZ, URZ, URZ ;  /* 0x0000003f3f3ff290 */ /* 0x000fe8000fffe03f */
[----:B------:R0:W-:Y:S01]  /*2bdb0*/  STL.64 [R1+0xa0], R16 ;  /* 0x0000a01001007387 */ /* 0x0001e20000100a00 */
[----:B------:R-:W-:Y:S03]  /*2bdc0*/  STL.64 [R1+0xa8], R18 ;  /* 0x0000a81201007387 */ /* 0x000fe60000100a00 */
[----:B0-----:R-:W3:Y:S01]  /*2bdd0*/  LDL.LU.64 R16, [R1+0x1ac8] ;  /* 0x001ac80001107983 */ /* 0x001ee20000300a00 */
[----:B------:R-:W3:Y:S02]  /*2bde0*/  LDL.LU.64 R14, [R1+0x1ac0] ;  /* 0x001ac000010e7983 */ /* 0x000ee40000300a00 */
[----:B------:R-:W3:Y:S01]  /*2bdf0*/  LDL.LU.64 R12, [R1+0x1ab8] ;  /* 0x001ab800010c7983 */ /* 0x000ee20000300a00 */
[----:B------:R-:W-:Y:S01]  /*2be00*/  STL.64 [R1+0x90], R4 ;  /* 0x0000900401007387 */ /* 0x000fe20000100a00 */
[----:B------:R0:W-:Y:S03]  /*2be10*/  STL.64 [R1+0x98], R6 ;  /* 0x0000980601007387 */ /* 0x0001e60000100a00 */
[----:B0-----:R-:W3:Y:S01]  /*2be20*/  LDL.LU.64 R6, [R1+0x1ab0] ;  /* 0x001ab00001067983 */ /* 0x001ee20000300a00 */
[----:B------:R-:W-:-:S02]  /*2be30*/  IMAD.MOV.U32 R49, RZ, RZ, R3 ;  /* 0x000000ffff317224 */ /* 0x000fc400078e0003 */
[----:B------:R-:W-:Y:S02]  /*2be40*/  IMAD.MOV.U32 R50, RZ, RZ, R2 ;  /* 0x000000ffff327224 */ /* 0x000fe400078e0002 */
[----:B------:R-:W-:Y:S01]  /*2be50*/  IMAD.MOV.U32 R51, RZ, RZ, R0 ;  /* 0x000000ffff337224 */ /* 0x000fe200078e0000 */
[C---:B----4-:R-:W-:Y:S08]  /*2be60*/  HMMA.16816.F32 R32, R8.reuse, R34, R40 ;  /* 0x000000220820723c */ /* 0x050ff00000001828 */
[C---:B------:R-:W-:Y:S01]  /*2be70*/  HMMA.16816.F32 R44, R8.reuse, R46, R48 ;  /* 0x0000002e082c723c */ /* 0x040fe20000001830 */
[----:B------:R-:W4:Y:S11]  /*2be80*/  LDL.LU.64 R4, [R1+0x1aa8] ;  /* 0x001aa80001047983 */ /* 0x000f360000300a00 */
[----:B------:R-:W-:Y:S11]  /*2be90*/  @!UPT UIADD3 URZ, URZ, URZ, URZ ;  /* 0x0000003f3f3ff290 */ /* 0x000ff6000fffe03f */
[----:B------:R0:W-:Y:S01]  /*2bea0*/  STL.64 [R1+0x80], R44 ;  /* 0x0000802c01007387 */ /* 0x0001e20000100a00 */
[----:B------:R-:W-:Y:S02]  /*2beb0*/  STL.64 [R1+0x88], R46 ;  /* 0x0000882e01007387 */ /* 0x000fe40000100a00 */
[----:B------:R-:W-:Y:S02]  /*2bec0*/  STL.64 [R1+0x70], R32 ;  /* 0x0000702001007387 */ /* 0x000fe40000100a00 */
[----:B------:R-:W-:Y:S01]  /*2bed0*/  STL.64 [R1+0x78], R34 ;  /* 0x0000782201007387 */ /* 0x000fe20000100a00 */
[----:B0-----:R-:W4:Y:S01]  /*2bee0*/  LDL.64 R44, [R1+0x40] ;  /* 0x00004000012c7983 */ /* 0x001f220000100a00 */
[C---:B--2---:R-:W-:Y:S11]  /*2bef0*/  HMMA.16816.F32 R20, R8.reuse, R22, R28 ;  /* 0x000000160814723c */ /* 0x044ff6000000181c */
[----:B------:R-:W-:Y:S11]  /*2bf00*/  @!UPT UIADD3 URZ, URZ, URZ, URZ ;  /* 0x0000003f3f3ff290 */ /* 0x000ff6000fffe03f */
[----:B------:R-:W-:Y:S02]  /*2bf10*/  @!UPT UIADD3 URZ, URZ, URZ, URZ ;  /* 0x0000003f3f3ff290 */ /* 0x000fe4000fffe03f */
[----:B------:R-:W-:Y:S02]  /*2bf20*/  IMAD.MOV.U32 R60, RZ, RZ, R20 ;  /* 0x000000ffff3c7224 */ /* 0x000fe400078e0014 */
[----:B------:R-:W-:Y:S02]  /*2bf30*/  IMAD.MOV.U32 R3, RZ, RZ, R21 ;  /* 0x000000ffff037224 */ /* 0x000fe400078e0015 */
[----:B------:R-:W-:Y:S01]  /*2bf40*/  IMAD.MOV.U32 R0, RZ, RZ, R23 ;  /* 0x000000ffff007224 */ /* 0x000fe200078e0017 */
[----:B------:R-:W2:Y:S01]  /*2bf50*/  LDL.LU R20, [R1+0x460] ;  /* 0x0004600001147983 */ /* 0x000ea20000300800 */
[----:B------:R-:W-:Y:S02]  /*2bf60*/  IMAD.MOV.U32 R2, RZ, RZ, R22 ;  /* 0x000000ffff027224 */ /* 0x000fe400078e0016 */
[----:B------:R-:W2:Y:S02]  /*2bf70*/  LDL.LU R21, [R1+0x464] ;  /* 0x0004640001157983 */ /* 0x000ea40000300800 */
[----:B------:R-:W2:Y:S01]  /*2bf80*/  LDL.LU R22, [R1+0x468] ;  /* 0x0004680001167983 */ /* 0x000ea20000300800 */
[----:B------:R-:W2:Y:S01]  /*2bf90*/  LDL.LU R23, [R1+0x46c] ;  /* 0x00046c0001177983 */ /* 0x000ea20000300800 */
[----:B------:R-:W2:Y:S02]  /*2bfa0*/  LDL.64 R40, [R1+0x30] ;  /* 0x0000300001287983 */ /* 0x000ea40000100a00 */
[----:B------:R-:W-:Y:S01]  /*2bfb0*/  STL [R1+0x1840], R0 ;  /* 0x0018400001007387 */ /* 0x000fe20000100800 */
[----:B---3--:R-:W-:Y:S01]  /*2bfc0*/  HMMA.16816.F32 R24, R8, R6, R24 ;  /* 0x000000060818723c */ /* 0x008fe20000001818 */
[----:B------:R-:W-:Y:S01]  /*2bfd0*/  STL [R1+0x183c], R60 ;  /* 0x00183c3c01007387 */ /* 0x000fe20000100800 */
[----:B------:R-:W-:Y:S02]  /*2bfe0*/  STL [R1+0x1838], R3 ;  /* 0x0018380301007387 */ /* 0x000fe40000100800 */
[----:B------:R-:W-:Y:S02]  /*2bff0*/  STL [R1+0x1834], R2 ;  /* 0x0018340201007387 */ /* 0x000fe40000100800 */
[----:B------:R-:W3:Y:S11]  /*2c000*/  LDL.LU R8, [R1+0x470] ;  /* 0x0004700001087983 */ /* 0x000ef60000300800 */
[----:B------:R-:W-:Y:S06]  /*2c010*/  @!UPT UIADD3 URZ, URZ, URZ, URZ ;  /* 0x0000003f3f3ff290 */ /* 0x000fec000fffe03f */
[----:B------:R-:W-:Y:S01]  /*2c020*/  STL.64 [R1+0x160], R24 ;  /* 0x0001601801007387 */ /* 0x000fe20000100a00 */
[----:B------:R0:W-:Y:S02]  /*2c030*/  STL.64 [R1+0x168], R26 ;  /* 0x0001681a01007387 */ /* 0x0001e40000100a00 */
[----:B------:R-:W3:Y:S02]  /*2c040*/  LDL.LU R9, [R1+0x474] ;  /* 0x0004740001097983 */ /* 0x000ee40000300800 */
[----:B------:R-:W3:Y:S01]  /*2c050*/  LDL.LU R10, [R1+0x478] ;  /* 0x00047800010a7983 */ /* 0x000ee20000300800 */
[----:B------:R-:W3:Y:S01]  /*2c060*/  LDL.LU R11, [R1+0x47c] ;  /* 0x00047c00010b7983 */ /* 0x000ee20000300800 */
[----:B0-----:R-:W-:Y:S11]  /*2c070*/  HMMA.16816.F32 R24, R12, R56, R52 ;  /* 0x000000380c18723c */ /* 0x001ff60000001834 */
[----:B------:R-:W-:Y:S11]  /*2c080*/  @!UPT UIADD3 URZ, URZ, URZ, URZ ;  /* 0x0000003f3f3ff290 */ /* 0x000ff6000fffe03f */
[----:B------:R-:W-:Y:S01]  /*2c090*/  @!UPT UIADD3 URZ, URZ, URZ, URZ ;  /* 0x0000003f3f3ff290 */ /* 0x000fe2000fffe03f */
[----:B------:R0:W-:Y:S01]  /*2c0a0*/  STL.64 [R1+0x2e0], R24 ;  /* 0x0002e01801007387 */ /* 0x0001e20000100a00 */
        /* <DEDUP_REMOVED lines=8> */
[----:B------:R-:W3:Y:S02]  /*2c130*/  LDL.64 R28, [R1+0x20] ;  /* 0x00002000011c7983 */ /* 0x000ee40000100a00 */
[----:B------:R-:W3:Y:S02]  /*2c140*/  LDL.64 R56, [R1+0x10] ;  /* 0x0000100001387983 */ /* 0x000ee40000100a00 */
[----:B------:R-:W-:-:S02]  /*2c150*/  IMAD.MOV.U32 R60, RZ, RZ, R27 ;  /* 0x000000ffff3c7224 */ /* 0x000fc400078e001b */
[----:B------:R-:W-:Y:S01]  /*2c160*/  IMAD.MOV.U32 R0, RZ, RZ, R26 ;  /* 0x000000ffff007224 */ /* 0x000fe200078e001a */
[----:B------:R-:W3:Y:S01]  /*2c170*/  LDL.LU R32, [R1+0x430] ;  /* 0x0004300001207983 */ /* 0x000ee20000300800 */
[----:B------:R-:W3:Y:S02]  /*2c180*/  LDL.LU R33, [R1+0x434] ;  /* 0x0004340001217983 */ /* 0x000ee40000300800 */
[----:B------:R-:W3:Y:S02]  /*2c190*/  LDL.LU R34, [R1+0x438] ;  /* 0x0004380001227983 */ /* 0x000ee40000300800 */
[----:B0-----:R-:W3:Y:S01]  /*2c1a0*/  LDL.64 R24, [R1] ;  /* 0x0000000001187983 */ /* 0x001ee20000100a00 */
[----:B------:R-:W-:Y:S01]  /*2c1b0*/  STL [R1+0x1924], R60 ;  /* 0x0019243c01007387 */ /* 0x000fe20000100800 */
[----:B------:R-:W-:Y:S02]  /*2c1c0*/  STL [R1+0x1920], R0 ;  /* 0x0019200001007387 */ /* 0x000fe40000100800 */
[----:B------:R-:W-:-:S02]  /*2c1d0*/  IMAD.MOV.U32 R35, RZ, RZ, R61 ;  /* 0x000000ffff237224 */ /* 0x000fc400078e003d */
[----:B----4-:R-:W-:Y:S02]  /*2c1e0*/  IMAD.MOV.U32 R19, RZ, RZ, R44 ;  /* 0x000000ffff137224 */ /* 0x010fe400078e002c */
[----:B------:R-:W-:Y:S01]  /*2c1f0*/  IMAD.MOV.U32 R18, RZ, RZ, R45 ;  /* 0x000000ffff127224 */ /* 0x000fe200078e002d */
[----:B--2---:R-:W-:Y:S01]  /*2c200*/  HMMA.16816.F32 R20, R12, R40, R20 ;  /* 0x000000280c14723c */ /* 0x004fe20000001814 */
[----:B------:R-:W-:-:S07]  /*2c210*/  IMAD.MOV.U32 R38, RZ, RZ, R40 ;  /* 0x000000ffff267224 */ /* 0x000fce00078e0028 */
[----:B---3--:R-:W-:Y:S11]  /*2c220*/  HMMA.16816.F32 R8, R12, R44, R8 ;  /* 0x0000002c0c08723c */ /* 0x008ff60000001808 */
[----:B------:R-:W-:Y:S05]  /*2c230*/  @!UPT UIADD3 URZ, URZ, URZ, URZ ;  /* 0x0000003f3f3ff290 */ /* 0x000fea000fffe03f */
[----:B------:R-:W-:-:S08]  /*2c240*/  IMAD.MOV.U32 R61, RZ, RZ, R23 ;  /* 0x000000ffff3d7224 */ /* 0x000fd000078e0017 */
[----:B------:R-:W-:Y:S02]  /*2c250*/  IMAD.MOV.U32 R2, RZ, RZ, R9 ;  /* 0x000000ffff027224 */ /* 0x000fe400078e0009 */
[----:B------:R-:W-:Y:S01]  /*2c260*/  IMAD.MOV.U32 R3, RZ, RZ, R8 ;  /* 0x000000ffff037224 */ /* 0x000fe200078e0008 */
[----:B------:R-:W-:Y:S02]  /*2c270*/  STL.64 [R1+0x2d8], R10 ;  /* 0x0002d80a01007387 */ /* 0x000fe40000100a00 */
[----:B------:R-:W-:Y:S02]  /*2c280*/  STL [R1+0x192c], R2 ;  /* 0x00192c0201007387 */ /* 0x000fe40000100800 */
[----:B------:R-:W-:Y:S01]  /*2c290*/  STL [R1+0x1928], R3 ;  /* 0x0019280301007387 */ /* 0x000fe20000100800 */
[----:B------:R0:W-:Y:S01]  /*2c2a0*/  STL.64 [R1+0x2c0], R20 ;  /* 0x0002c01401007387 */ /* 0x0001e20000100a00 */
[C---:B------:R-:W-:Y:S08]  /*2c2b0*/  HMMA.16816.F32 R48, R12.reuse, R28, R48 ;  /* 0x0000001c0c30723c */ /* 0x040ff00000001830 */
[----:B------:R-:W-:Y:S01]  /*2c2c0*/  HMMA.16816.F32 R52, R12, R56, R52 ;  /* 0x000000380c34723c */ /* 0x000fe20000001834 */
[----:B------:R1:W-:Y:S04]  /*2c2d0*/  STL [R1+0x2c8], R22 ;  /* 0x0002c81601007387 */ /* 0x0003e80000100800 */
[----:B0-----:R-:W2:Y:S01]  /*2c2e0*/  LDL.LU R20, [R1+0x570] ;  /* 0x0005700001147983 */ /* 0x001ea20000300800 */
[----:B------:R-:W2:Y:S02]  /*2c2f0*/  LDL.LU R21, [R1+0x574] ;  /* 0x0005740001157983 */ /* 0x000ea40000300800 */
[----:B------:R-:W-:Y:S01]  /*2c300*/  IMAD.MOV.U32 R11, RZ, RZ, R41 ;  /* 0x000000ffff0b7224 */ /* 0x000fe200078e0029 */
[----:B-1----:R-:W2:Y:S01]  /*2c310*/  LDL.LU R22, [R1+0x578] ;  /* 0x0005780001167983 */ /* 0x002ea20000300800 */
[----:B------:R-:W2:Y:S02]  /*2c320*/  LDL.LU R23, [R1+0x57c] ;  /* 0x00057c0001177983 */ /* 0x000ea40000300800 */
[----:B------:R-:W3:Y:S02]  /*2c330*/  LDL.LU R40, [R1+0x560] ;  /* 0x0005600001287983 */ /* 0x000ee40000300800 */
[----:B------:R-:W3:Y:S01]  /*2c340*/  LDL.LU R41, [R1+0x564] ;  /* 0x0005640001297983 */ /* 0x000ee20000300800 */
[----:B------:R-:W3:Y:S01]  /*2c350*/  LDL.LU R42, [R1+0x568] ;  /* 0x00056800012a7983 */ /* 0x000ee20000300800 */
[----:B------:R-:W3:Y:S02]  /*2c360*/  LDL.LU R43, [R1+0x56c] ;  /* 0x00056c00012b7983 */ /* 0x000ee40000300800 */
[----:B------:R-:W4:Y:S02]  /*2c370*/  LDL.LU R44, [R1+0x550] ;  /* 0x00055000012c7983 */ /* 0x000f240000300800 */
[----:B------:R-:W4:Y:S01]  /*2c380*/  LDL.LU R45, [R1+0x554] ;  /* 0x00055400012d7983 */ /* 0x000f220000300800 */
[----:B------:R-:W4:Y:S01]  /*2c390*/  LDL.LU R46, [R1+0x558] ;  /* 0x00055800012e7983 */ /* 0x000f220000300800 */
[----:B------:R-:W4:Y:S02]  /*2c3a0*/  LDL.LU R47, [R1+0x55c] ;  /* 0x00055c00012f7983 */ /* 0x000f240000300800 */
[----:B------:R-:W-:Y:S02]  /*2c3b0*/  STL.64 [R1+0x2b0], R48 ;  /* 0x0002b03001007387 */ /* 0x000fe40000100a00 */
[----:B------:R0:W-:Y:S02]  /*2c3c0*/  STL.64 [R1+0x2b8], R50 ;  /* 0x0002b83201007387 */ /* 0x0001e40000100a00 */
[----:B------:R-:W-:-:S02]  /*2c3d0*/  IMAD.MOV.U32 R2, RZ, RZ, R28 ;  /* 0x000000ffff027224 */ /* 0x000fc400078e001c */
[----:B------:R-:W-:Y:S01]  /*2c3e0*/  IMAD.MOV.U32 R0, RZ, RZ, R29 ;  /* 0x000000ffff007224 */ /* 0x000fe200078e001d */
[----:B0-----:R-:W2:Y:S01]  /*2c3f0*/  LDL.LU.64 R50, [R1+0x1aa0] ;  /* 0x001aa00001327983 */ /* 0x001ea20000300a00 */
[----:B------:R-:W2:Y:S02]  /*2c400*/  LDL.LU.64 R48, [R1+0x1a98] ;  /* 0x001a980001307983 */ /* 0x000ea40000300a00 */
[----:B------:R-:W2:Y:S02]  /*2c410*/  LDL.LU.64 R28, [R1+0x1a90] ;  /* 0x001a9000011c7983 */ /* 0x000ea40000300a00 */
[----:B------:R-:W-:Y:S01]  /*2c420*/  STL.64 [R1+0x2a0], R52 ;  /* 0x0002a03401007387 */ /* 0x000fe20000100a00 */
[----:B------:R0:W-:Y:S04]  /*2c430*/  STL.64 [R1+0x2a8], R54 ;  /* 0x0002a83601007387 */ /* 0x0001e80000100a00 */
[----:B0-----:R-:W2:Y:S01]  /*2c440*/  LDL.LU R55, [R1+0x1a88] ;  /* 0x001a880001377983 */ /* 0x001ea20000300800 */
[----:B------:R-:W3:Y:S02]  /*2c450*/  LDL.LU.64 R52, [R1+0x1a80] ;  /* 0x001a800001347983 */ /* 0x000ee40000300a00 */
[----:B------:R-:W-:-:S02]  /*2c460*/  IMAD.MOV.U32 R8, RZ, RZ, R56 ;  /* 0x000000ffff087224 */ /* 0x000fc400078e0038 */
[----:B------:R-:W-:Y:S02]  /*2c470*/  IMAD.MOV.U32 R3, RZ, RZ, R57 ;  /* 0x000000ffff037224 */ /* 0x000fe400078e0039 */
[----:B------:R-:W3:Y:S01]  /*2c480*/  LDL.LU.64 R56, [R1+0x1a78] ;  /* 0x001a780001387983 */ /* 0x000ee20000300a00 */
[C---:B------:R-:W-:Y:S11]  /*2c490*/  HMMA.16816.F32 R32, R12.reuse, R24, R32 ;  /* 0x000000180c20723c */ /* 0x040ff60000001820 */
[----:B------:R-:W-:Y:S11]  /*2c4a0*/  @!UPT UIADD3 URZ, URZ, URZ, URZ ;  /* 0x0000003f3f3ff290 */ /* 0x000ff6000fffe03f */
[----:B------:R-:W-:Y:S01]  /*2c4b0*/  @!UPT UIADD3 URZ, URZ, URZ, URZ ;  /* 0x0000003f3f3ff290 */ /* 0x000fe2000fffe03f */
[----:B------:R-:W-:Y:S01]  /*2c4c0*/  STL.64 [R1+0x290], R32 ;  /* 0x0002902001007387 */ /* 0x000fe20000100a00 */
[----:B------:R0:W-:Y:S02]  /*2c4d0*/  STL.64 [R1+0x298], R34 ;  /* 0x0002982201007387 */ /* 0x0001e40000100a00 */
[----:B0-----:R-:W-:Y:S02]  /*2c4e0*/  IMAD.MOV.U32 R34, RZ, RZ, R5 ;  /* 0x000000ffff227224 */ /* 0x001fe400078e0005 */
[----:B------:R-:W-:Y:S02]  /*2c4f0*/  IMAD.MOV.U32 R35, RZ, RZ, R4 ;  /* 0x000000ffff237224 */ /* 0x000fe400078e0004 */
[----:B------:R-:W-:Y:S02]  /*2c500*/  IMAD.MOV.U32 R10, RZ, RZ, R24 ;  /* 0x000000ffff0a7224 */ /* 0x000fe400078e0018 */
[----:B------:R-:W-:Y:S01]  /*2c510*/  IMAD.MOV.U32 R9, RZ, RZ, R25 ;  /* 0x000000ffff097224 */ /* 0x000fe200078e0019 */
[----:B------:R-:W4:Y:S01]  /*2c520*/  LDL.LU R24, [R1+0x540] ;  /* 0x0005400001187983 */ /* 0x000f220000300800 */
[----:B------:R-:W4:Y:S02]  /*2c530*/  LDL.LU R25, [R1+0x544] ;  /* 0x0005440001197983 */ /* 0x000f240000300800 */
[----:B------:R-:W4:Y:S02]  /*2c540*/  LDL.LU R26, [R1+0x548] ;  /* 0x00054800011a7983 */ /* 0x000f240000300800 */
[----:B------:R-:W4:Y:S01]  /*2c550*/  LDL.LU R27, [R1+0x54c] ;  /* 0x00054c00011b7983 */ /* 0x000f220000300800 */
[----:B------:R-:W4:Y:S01]  /*2c560*/  LDL.LU R32, [R1+0x3a0] ;  /* 0x0003a00001207983 */ /* 0x000f220000300800 */
[----:B------:R-:W4:Y:S03]  /*2c570*/  LDL.LU R33, [R1+0x3a4] ;  /* 0x0003a40001217983 */ /* 0x000f260000300800 */
[----:B--2---:R-:W0:Y:S01]  /*2c580*/  LDSM.16.MT88.4 R4, [R55+0x5000] ;  /* 0x005000003704783b */ /* 0x004e220000004200 */
[C---:B---3--:R-:W-:Y:S03]  /*2c590*/  HMMA.16816.F32 R20, R12.reuse, R56, R20 ;  /* 0x000000380c14723c */ /* 0x048fe60000001814 */
[----:B0-----:R-:W-:Y:S01]  /*2c5a0*/  STL.64 [R1+0x19c8], R6 ;  /* 0x0019c80601007387 */ /* 0x001fe20000100a00 */
[----:B------:R0:W-:Y:S03]  /*2c5b0*/  STL.64 [R1+0x19c0], R4 ;  /* 0x0019c00401007387 */ /* 0x0001e60000100a00 */
[----:B0-----:R-:W2:Y:S01]  /*2c5c0*/  LDL.LU R4, [R1+0x530] ;  /* 0x0005300001047983 */ /* 0x001ea20000300800 */
[----:B------:R-:W2:Y:S02]  /*2c5d0*/  LDL.LU R5, [R1+0x534] ;  /* 0x0005340001057983 */ /* 0x000ea40000300800 */
[----:B------:R-:W2:Y:S02]  /*2c5e0*/  LDL.LU R6, [R1+0x538] ;  /* 0x0005380001067983 */ /* 0x000ea40000300800 */
[----:B------:R-:W2:Y:S01]  /*2c5f0*/  LDL.LU R7, [R1+0x53c] ;  /* 0x00053c0001077983 */ /* 0x000ea20000300800 */
[----:B------:R-:W-:Y:S10]  /*2c600*/  STL [R1+0x1810], R55 ;  /* 0x0018103701007387 */ /* 0x000ff40000100800 */
[----:B------:R0:W-:Y:S02]  /*2c610*/  STL.64 [R1+0x280], R20 ;  /* 0x0002801401007387 */ /* 0x0001e40000100a00 */
[----:B------:R-:W-:Y:S01]  /*2c620*/  STL.64 [R1+0x288], R22 ;  /* 0x0002881601007387 */ /* 0x000fe20000100a00 */
[----:B0-----:R-:W3:Y:S01]  /*2c630*/  LDL.LU.64 R20, [R1+0x1a70] ;  /* 0x001a700001147983 */ /* 0x001ee20000300a00 */
[C---:B------:R-:W-:Y:S08]  /*2c640*/  HMMA.16816.F32 R40, R12.reuse, R52, R40 ;  /* 0x000000340c28723c */ /* 0x040ff00000001828 */
[----:B----4-:R-:W-:Y:S11]  /*2c650*/  HMMA.16816.F32 R44, R12, R16, R44 ;  /* 0x000000100c2c723c */ /* 0x010ff6000000182c */
[----:B------:R-:W-:Y:S04]  /*2c660*/  @!UPT UIADD3 URZ, URZ, URZ, URZ ;  /* 0x0000003f3f3ff290 */ /* 0x000fe8000fffe03f */
[----:B------:R0:W-:Y:S01]  /*2c670*/  STL.64 [R1+0x450], R40 ;  /* 0x0004502801007387 */ /* 0x0001e20000100a00 */
[----:B------:R1:W-:Y:S08]  /*2c680*/  STL.64 [R1+0x458], R42 ;  /* 0x0004582a01007387 */ /* 0x0003f00000100a00 */
[----:B------:R-:W-:Y:S02]  /*2c690*/  IMAD.MOV.U32 R58, RZ, RZ, R46 ;  /* 0x000000ffff3a7224 */ /* 0x000fe400078e002e */
[----:B------:R-:W-:-:S02]  /*2c6a0*/  IMAD.MOV.U32 R59, RZ, RZ, R47 ;  /* 0x000000ffff3b7224 */ /* 0x000fc400078e002f */
[----:B------:R-:W-:Y:S01]  /*2c6b0*/  IMAD.MOV.U32 R55, RZ, RZ, R45 ;  /* 0x000000ffff377224 */ /* 0x000fe200078e002d */
[----:B0-----:R-:W4:Y:S01]  /*2c6c0*/  LDL.LU R40, [R1+0x380] ;  /* 0x0003800001287983 */ /* 0x001f220000300800 */
[----:B------:R-:W4:Y:S02]  /*2c6d0*/  LDL.LU R41, [R1+0x384] ;  /* 0x0003840001297983 */ /* 0x000f240000300800 */
[----:B-1----:R-:W4:Y:S02]  /*2c6e0*/  LDL.LU R42, [R1+0x388] ;  /* 0x00038800012a7983 */ /* 0x002f240000300800 */
[----:B------:R-:W4:Y:S01]  /*2c6f0*/  LDL.LU R43, [R1+0x38c] ;  /* 0x00038c00012b7983 */ /* 0x000f220000300800 */
[----:B------:R0:W-:Y:S04]  /*2c700*/  STL [R1+0x440], R44 ;  /* 0x0004402c01007387 */ /* 0x0001e80000100800 */
[----:B0-----:R-:W2:Y:S01]  /*2c710*/  LDL.LU R44, [R1+0x370] ;  /* 0x00037000012c7983 */ /* 0x001ea20000300800 */
[----:B------:R-:W2:Y:S02]  /*2c720*/  LDL.LU R45, [R1+0x374] ;  /* 0x00037400012d7983 */ /* 0x000ea40000300800 */
[----:B------:R-:W2:Y:S02]  /*2c730*/  LDL.LU R46, [R1+0x378] ;  /* 0x00037800012e7983 */ /* 0x000ea40000300800 */
[----:B------:R-:W2:Y:S01]  /*2c740*/  LDL.LU R47, [R1+0x37c] ;  /* 0x00037c00012f7983 */ /* 0x000ea20000300800 */
[----:B------:R-:W-:Y:S01]  /*2c750*/  STL.64 [R1+0x1a18], R58 ;  /* 0x001a183a01007387 */ /* 0x000fe20000100a00 */
[----:B------:R0:W-:Y:S03]  /*2c760*/  STL.64 [R1+0x1a10], R56 ;  /* 0x001a103801007387 */ /* 0x0001e60000100a00 */
[----:B0-----:R-:W2:Y:S01]  /*2c770*/  LDL.LU R56, [R1+0x390] ;  /* 0x0003900001387983 */ /* 0x001ea20000300800 */
[----:B------:R-:W2:Y:S02]  /*2c780*/  LDL.LU R57, [R1+0x394] ;  /* 0x0003940001397983 */ /* 0x000ea40000300800 */
[----:B------:R-:W2:Y:S02]  /*2c790*/  LDL.LU R58, [R1+0x398] ;  /* 0x00039800013a7983 */ /* 0x000ea40000300800 */
[----:B------:R-:W2:Y:S01]  /*2c7a0*/  LDL.LU R59, [R1+0x39c] ;  /* 0x00039c00013b7983 */ /* 0x000ea20000300800 */
[C---:B---3--:R-:W-:Y:S11]  /*2c7b0*/  HMMA.16816.F32 R24, R12.reuse, R20, R24 ;  /* 0x000000140c18723c */ /* 0x048ff60000001818 */
[----:B------:R-:W-:Y:S11]  /*2c7c0*/  @!UPT UIADD3 URZ, URZ, URZ, URZ ;  /* 0x0000003f3f3ff290 */ /* 0x000ff6000fffe03f */
[----:B------:R-:W-:Y:S01]  /*2c7d0*/  @!UPT UIADD3 URZ, URZ, URZ, URZ ;  /* 0x0000003f3f3ff290 */ /* 0x000fe2000fffe03f */
[----:B------:R0:W-:Y:S01]  /*2c7e0*/  STL.64 [R1+0x430], R24 ;  /* 0x0004301801007387 */ /* 0x0001e20000100a00 */
[----:B------:R1:W-:Y:S03]  /*2c7f0*/  STL.64 [R1+0x438], R26 ;  /* 0x0004381a01007387 */ /* 0x0003e60000100a00 */
[----:B0-----:R-:W2:Y:S01]  /*2c800*/  LDL.LU.64 R24, [R1+0x1a68] ;  /* 0x001a680001187983 */ /* 0x001ea20000300a00 */
[C---:B------:R-:W-:Y:S08]  /*2c810*/  HMMA.16816.F32 R32, R12.reuse, R28, R32 ;  /* 0x0000001c0c20723c */ /* 0x040ff00000001820 */
[----:B--2---:R-:W-:Y:S11]  /*2c820*/  HMMA.16816.F32 R4, R12, R24, R4 ;  /* 0x000000180c04723c */ /* 0x004ff60000001804 */
[----:B------:R-:W-:Y:S11]  /*2c830*/  @!UPT UIADD3 URZ, URZ, URZ, URZ ;  /* 0x0000003f3f3ff290 */ /* 0x000ff6000fffe03f */
[----:B------:R-:W-:Y:S01]  /*2c840*/  @!UPT UIADD3 URZ, URZ, URZ, URZ ;  /* 0x0000003f3f3ff290 */ /* 0x000fe2000fffe03f */
[----:B------:R0:W-:Y:S01]  /*2c850*/  STL [R1+0x424], R5 ;  /* 0x0004240501007387 */ /* 0x0001e20000100800 */
[----:B------:R-:W-:Y:S02]  /*2c860*/  IMAD.MOV.U32 R23, RZ, RZ, R4 ;  /* 0x000000ffff177224 */ /* 0x000fe400078e0004 */
[----:B-1----:R-:W-:Y:S02]  /*2c870*/  IMAD.MOV.U32 R26, RZ, RZ, R6 ;  /* 0x000000ffff1a7224 */ /* 0x002fe400078e0006 */
[----:B------:R-:W2:Y:S02]  /*2c880*/  LDL.LU R4, [R1+0x330] ;  /* 0x0003300001047983 */ /* 0x000ea40000300800 */
[----:B------:R-:W-:Y:S01]  /*2c890*/  IMAD.MOV.U32 R27, RZ, RZ, R7 ;  /* 0x000000ffff1b7224 */ /* 0x000fe200078e0007 */
[----:B0-----:R-:W2:Y:S01]  /*2c8a0*/  LDL.LU R5, [R1+0x334] ;  /* 0x0003340001057983 */ /* 0x001ea20000300800 */
[----:B------:R-:W2:Y:S02]  /*2c8b0*/  LDL.LU R6, [R1+0x338] ;  /* 0x0003380001067983 */ /* 0x000ea40000300800 */
[----:B------:R-:W2:Y:S02]  /*2c8c0*/  LDL.LU R7, [R1+0x33c] ;  /* 0x00033c0001077983 */ /* 0x000ea40000300800 */
[----:B------:R-:W-:Y:S01]  /*2c8d0*/  STL [R1+0x17c8], R26 ;  /* 0x0017c81a01007387 */ /* 0x000fe20000100800 */
[----:B------:R0:W-:Y:S01]  /*2c8e0*/  STL.64 [R1+0x410], R32 ;  /* 0x0004102001007387 */ /* 0x0001e20000100a00 */
[----:B------:R-:W-:Y:S03]  /*2c8f0*/  STL [R1+0x418], R34 ;  /* 0x0004182201007387 */ /* 0x000fe60000100800 */
[----:B0-----:R-:W3:Y:S01]  /*2c900*/  LDL.LU.64 R32, [R1+0x1a60] ;  /* 0x001a600001207983 */ /* 0x001ee20000300a00 */
[----:B------:R-:W-:-:S05]  /*2c910*/  MOV R54, R35 ;  /* 0x0000002300367202 */ /* 0x000fca0000000f00 */
[----:B------:R-:W-:Y:S01]  /*2c920*/  STL.64 [R1+0x1a08], R54 ;  /* 0x001a083601007387 */ /* 0x000fe20000100a00 */
[----:B------:R3:W-:Y:S01]  /*2c930*/  STL.64 [R1+0x1a00], R52 ;  /* 0x001a003401007387 */ /* 0x0007e20000100a00 */
[C---:B----4-:R-:W-:Y:S08]  /*2c940*/  HMMA.16816.F32 R40, R12.reuse, R36, R40 ;  /* 0x000000240c28723c */ /* 0x050ff00000001828 */
[----:B---3--:R-:W-:Y:S11]  /*2c950*/  HMMA.16816.F32 R52, R12, R32, R56 ;  /* 0x000000200c34723c */ /* 0x008ff60000001838 */
[----:B------:R-:W-:Y:S11]  /*2c960*/  @!UPT UIADD3 URZ, URZ, URZ, URZ ;  /* 0x0000003f3f3ff290 */ /* 0x000ff6000fffe03f */
[----:B------:R-:W-:Y:S01]  /*2c970*/  @!UPT UIADD3 URZ, URZ, URZ, URZ ;  /* 0x0000003f3f3ff290 */ /* 0x000fe2000fffe03f */
[----:B------:R0:W-:Y:S01]  /*2c980*/  STL.64 [R1+0x400], R52 ;  /* 0x0004003401007387 */ /* 0x0001e20000100a00 */
[----:B------:R1:W-:Y:S03]  /*2c990*/  STL.64 [R1+0x408], R54 ;  /* 0x0004083601007387 */ /* 0x0003e60000100a00 */
[----:B0-----:R-:W3:Y:S01]  /*2c9a0*/  LDL.LU R52, [R1+0x230] ;  /* 0x0002300001347983 */ /* 0x001ee20000300800 */
[----:B------:R-:W3:Y:S02]  /*2c9b0*/  LDL.LU R53, [R1+0x234] ;  /* 0x0002340001357983 */ /* 0x000ee40000300800 */
[----:B-1----:R-:W3:Y:S02]  /*2c9c0*/  LDL.LU R54, [R1+0x238] ;  /* 0x0002380001367983 */ /* 0x002ee40000300800 */
[----:B------:R-:W3:Y:S01]  /*2c9d0*/  LDL.LU R55, [R1+0x23c] ;  /* 0x00023c0001377983 */ /* 0x000ee20000300800 */
[----:B------:R0:W-:Y:S04]  /*2c9e0*/  STL.64 [R1+0x3f0], R40 ;  /* 0x0003f02801007387 */ /* 0x0001e80000100a00 */
[----:B0-----:R-:W4:Y:S01]  /*2c9f0*/  LDL.LU.64 R40, [R1+0x1a58] ;  /* 0x001a580001287983 */ /* 0x001f220000300a00 */
[----:B------:R-:W-:-:S02]  /*2ca00*/  IMAD.MOV.U32 R30, RZ, RZ, R42 ;  /* 0x000000ffff1e7224 */ /* 0x000fc400078e002a */
[----:B------:R-:W-:Y:S02]  /*2ca10*/  IMAD.MOV.U32 R31, RZ, RZ, R43 ;  /* 0x000000ffff1f7224 */ /* 0x000fe400078e002b */
[----:B------:R-:W-:-:S03]  /*2ca20*/  IMAD.MOV.U32 R57, RZ, RZ, R18 ;  /* 0x000000ffff397224 */ /* 0x000fc600078e0012 */
[----:B------:R-:W-:Y:S01]  /*2ca30*/  STL.64 [R1+0x19d8], R30 ;  /* 0x0019d81e01007387 */ /* 0x000fe20000100a00 */
[----:B------:R0:W-:Y:S03]  /*2ca40*/  STL.64 [R1+0x19d0], R28 ;  /* 0x0019d01c01007387 */ /* 0x0001e60000100a00 */
[----:B0-----:R-:W2:Y:S01]  /*2ca50*/  LDL.LU R28, [R1+0x320] ;  /* 0x00032000011c7983 */ /* 0x001ea20000300800 */
[----:B------:R-:W2:Y:S02]  /*2ca60*/  LDL.LU R29, [R1+0x324] ;  /* 0x00032400011d7983 */ /* 0x000ea40000300800 */
[----:B------:R-:W2:Y:S02]  /*2ca70*/  LDL.LU R30, [R1+0x328] ;  /* 0x00032800011e7983 */ /* 0x000ea40000300800 */
[----:B------:R-:W2:Y:S01]  /*2ca80*/  LDL.LU R31, [R1+0x32c] ;  /* 0x00032c00011f7983 */ /* 0x000ea20000300800 */
[C---:B----4-:R-:W-:Y:S11]  /*2ca90*/  HMMA.16816.F32 R44, R12.reuse, R40, R44 ;  /* 0x000000280c2c723c */ /* 0x050ff6000000182c */
[----:B------:R-:W-:Y:S11]  /*2caa0*/  @!UPT UIADD3 URZ, URZ, URZ, URZ ;  /* 0x0000003f3f3ff290 */ /* 0x000ff6000fffe03f */
[----:B------:R-:W-:Y:S02]  /*2cab0*/  @!UPT UIADD3 URZ, URZ, URZ, URZ ;  /* 0x0000003f3f3ff290 */ /* 0x000fe4000fffe03f */
[----:B------:R-:W-:Y:S02]  /*2cac0*/  IMAD.MOV.U32 R26, RZ, RZ, R44 ;  /* 0x000000ffff1a7224 */ /* 0x000fe400078e002c */
[----:B------:R-:W-:Y:S02]  /*2cad0*/  IMAD.MOV.U32 R18, RZ, RZ, R45 ;  /* 0x000000ffff127224 */ /* 0x000fe400078e002d */
[----:B------:R-:W2:Y:S01]  /*2cae0*/  LDL.LU.64 R44, [R1+0x1a50] ;  /* 0x001a5000012c7983 */ /* 0x000ea20000300a00 */
[----:B------:R-:W-:Y:S02]  /*2caf0*/  IMAD.MOV.U32 R22, RZ, RZ, R47 ;  /* 0x000000ffff167224 */ /* 0x000fe400078e002f */
[----:B------:R-:W-:Y:S02]  /*2cb00*/  IMAD.MOV.U32 R56, RZ, RZ, R19 ;  /* 0x000000ffff387224 */ /* 0x000fe400078e0013 */
[----:B------:R-:W-:Y:S01]  /*2cb10*/  IMAD.MOV.U32 R19, RZ, RZ, R46 ;  /* 0x000000ffff137224 */ /* 0x000fe200078e002e */
[----:B------:R-:W-:Y:S01]  /*2cb20*/  STL.64 [R1+0x1a28], R22 ;  /* 0x001a281601007387 */ /* 0x000fe20000100a00 */
[----:B------:R-:W-:Y:S03]  /*2cb30*/  STL.64 [R1+0x1a20], R20 ;  /* 0x001a201401007387 */ /* 0x000fe60000100a00 */
[----:B------:R-:W-:Y:S02]  /*2cb40*/  STL.64 [R1+0x19f8], R18 ;  /* 0x0019f81201007387 */ /* 0x000fe40000100a00 */
[----:B------:R0:W-:Y:S01]  /*2cb50*/  STL.64 [R1+0x19f0], R16 ;  /* 0x0019f01001007387 */ /* 0x0001e20000100a00 */
[----:B------:R-:W-:Y:S01]  /*2cb60*/  STL.64 [R1+0x19e8], R26 ;  /* 0x0019e81a01007387 */ /* 0x000fe20000100a00 */
[----:B------:R-:W-:Y:S01]  /*2cb70*/  STL.64 [R1+0x19e0], R24 ;  /* 0x0019e01801007387 */ /* 0x000fe20000100a00 */
[----:B--2---:R-:W-:Y:S11]  /*2cb80*/  HMMA.16816.F32 R4, R12, R44, R4 ;  /* 0x0000002c0c04723c */ /* 0x004ff60000001804 */
[----:B------:R-:W-:Y:S11]  /*2cb90*/  @!UPT UIADD3 URZ, URZ, URZ, URZ ;  /* 0x0000003f3f3ff290 */ /* 0x000ff6000fffe03f */
[----:B------:R-:W-:Y:S01]  /*2cba0*/  @!UPT UIADD3 URZ, URZ, URZ, URZ ;  /* 0x0000003f3f3ff290 */ /* 0x000fe2000fffe03f */
[----:B------:R-:W-:Y:S01]  /*2cbb0*/  STL.64 [R1+0x270], R4 ;  /* 0x0002700401007387 */ /* 0x000fe20000100a00 */
[----:B------:R-:W-:Y:S02]  /*2cbc0*/  IMAD.MOV.U32 R34, RZ, RZ, R6 ;  /* 0x000000ffff227224 */ /* 0x000fe400078e0006 */
[----:B------:R-:W-:Y:S02]  /*2cbd0*/  IMAD.MOV.U32 R35, RZ, RZ, R7 ;  /* 0x000000ffff237224 */ /* 0x000fe400078e0007 */
[----:B0-----:R-:W2:Y:S01]  /*2cbe0*/  LDL.LU R16, [R1+0x220] ;  /* 0x0002200001107983 */ /* 0x001ea20000300800 */
[----:B------:R-:W2:Y:S01]  /*2cbf0*/  LDL.LU R17, [R1+0x224] ;  /* 0x0002240001117983 */ /* 0x000ea20000300800 */
[----:B------:R-:W2:Y:S02]  /*2cc00*/  LDL.LU R18, [R1+0x228] ;  /* 0x0002280001127983 */ /* 0x000ea40000300800 */
[----:B------:R-:W2:Y:S02]  /*2cc10*/  LDL.LU R19, [R1+0x22c] ;  /* 0x00022c0001137983 */ /* 0x000ea40000300800 */
[----:B------:R-:W-:Y:S01]  /*2cc20*/  STL.64 [R1+0x1a48], R44 ;  /* 0x001a482c01007387 */ /* 0x000fe20000100a00 */
[----:B------:R-:W-:Y:S01]  /*2cc30*/  STL.64 [R1+0x1a38], R34 ;  /* 0x001a382201007387 */ /* 0x000fe20000100a00 */
[----:B------:R-:W-:Y:S02]  /*2cc40*/  STL.64 [R1+0x1a30], R32 ;  /* 0x001a302001007387 */ /* 0x000fe40000100a00 */
[----:B------:R-:W4:Y:S02]  /*2cc50*/  LDL.LU.64 R12, [R1+0x50] ;  /* 0x00005000010c7983 */ /* 0x000f240000300a00 */
[C---:B----4-:R-:W-:Y:S01]  /*2cc60*/  HMMA.16816.F32 R20, R48.reuse, R12, R28 ;  /* 0x0000000c3014723c */ /* 0x050fe2000000181c */
[----:B------:R3:W-:Y:S07]  /*2cc70*/  STL.64 [R1+0x1a40], R12 ;  /* 0x001a400c01007387 */ /* 0x0007ee0000100a00 */
[----:B---3--:R-:W-:Y:S11]  /*2cc80*/  HMMA.16816.F32 R12, R48, R56, R52 ;  /* 0x00000038300c723c */ /* 0x008ff60000001834 */
[----:B------:R-:W-:Y:S04]  /*2cc90*/  @!UPT UIADD3 URZ, URZ, URZ, URZ ;  /* 0x0000003f3f3ff290 */ /* 0x000fe8000fffe03f */
[----:B------:R-:W-:Y:S01]  /*2cca0*/  STL.64 [R1+0x3d0], R20 ;  /* 0x0003d01401007387 */ /* 0x000fe20000100a00 */
[----:B------:R-:W-:Y:S07]  /*2ccb0*/  STL.64 [R1+0x3d8], R22 ;  /* 0x0003d81601007387 */ /* 0x000fee0000100a00 */
[----:B------:R0:W-:Y:S01]  /*2ccc0*/  STL.64 [R1+0x3c0], R12 ;  /* 0x0003c00c01007387 */ /* 0x0001e20000100a00 */
[----:B------:R1:W-:Y:S02]  /*2ccd0*/  STL.64 [R1+0x3c8], R14 ;  /* 0x0003c80e01007387 */ /* 0x0003e40000100a00 */
[----:B------:R-:W3:Y:S02]  /*2cce0*/  LDL.LU R44, [R1+0x210] ;  /* 0x00021000012c7983 */ /* 0x000ee40000300800 */
[----:B------:R-:W3:Y:S01]  /*2ccf0*/  LDL.LU R45, [R1+0x214] ;  /* 0x00021400012d7983 */ /* 0x000ee20000300800 */
[----:B------:R-:W3:Y:S01]  /*2cd00*/  LDL.LU R46, [R1+0x218] ;  /* 0x00021800012e7983 */ /* 0x000ee20000300800 */
[----:B------:R-:W3:Y:S03]  /*2cd10*/  LDL.LU R47, [R1+0x21c] ;  /* 0x00021c00012f7983 */ /* 0x000ee60000300800 */
[----:B0-----:R-:W4:Y:S01]  /*2cd20*/  LDL.LU R12, [R1+0x200] ;  /* 0x00020000010c7983 */ /* 0x001f220000300800 */
[----:B------:R-:W4:Y:S02]  /*2cd30*/  LDL.LU R13, [R1+0x204] ;  /* 0x00020400010d7983 */ /* 0x000f240000300800 */
[----:B-1----:R-:W4:Y:S02]  /*2cd40*/  LDL.LU R14, [R1+0x208] ;  /* 0x00020800010e7983 */ /* 0x002f240000300800 */
[----:B------:R-:W4:Y:S01]  /*2cd50*/  LDL.LU R15, [R1+0x20c] ;  /* 0x00020c00010f7983 */ /* 0x000f220000300800 */
[----:B------:R-:W4:Y:S01]  /*2cd60*/  LDL.LU R20, [R1+0x1f0] ;  /* 0x0001f00001147983 */ /* 0x000f220000300800 */
[----:B------:R-:W4:Y:S02]  /*2cd70*/  LDL.LU R21, [R1+0x1f4] ;  /* 0x0001f40001157983 */ /* 0x000f240000300800 */
[----:B------:R-:W4:Y:S02]  /*2cd80*/  LDL.LU R22, [R1+0x1f8] ;  /* 0x0001f80001167983 */ /* 0x000f240000300800 */
[----:B------:R-:W4:Y:S02]  /*2cd90*/  LDL.LU R23, [R1+0x1fc] ;  /* 0x0001fc0001177983 */ /* 0x000f240000300800 */
[----:B------:R-:W-:-:S02]  /*2cda0*/  IMAD.MOV.U32 R4, RZ, RZ, R38 ;  /* 0x000000ffff047224 */ /* 0x000fc400078e0026 */
[----:B------:R-:W-:Y:S02]  /*2cdb0*/  IMAD.MOV.U32 R5, RZ, RZ, R11 ;  /* 0x000000ffff057224 */ /* 0x000fe400078e000b */
[----:B------:R-:W-:Y:S02]  /*2cdc0*/  IMAD.MOV.U32 R28, RZ, RZ, R2 ;  /* 0x000000ffff1c7224 */ /* 0x000fe400078e0002 */
[----:B------:R-:W-:Y:S02]  /*2cdd0*/  IMAD.MOV.U32 R29, RZ, RZ, R0 ;  /* 0x000000ffff1d7224 */ /* 0x000fe400078e0000 */
[----:B------:R-:W-:Y:S02]  /*2cde0*/  IMAD.MOV.U32 R32, RZ, RZ, R8 ;  /* 0x000000ffff207224 */ /* 0x000fe400078e0008 */
[----:B------:R-:W-:Y:S02]  /*2cdf0*/  IMAD.MOV.U32 R33, RZ, RZ, R3 ;  /* 0x000000ffff217224 */ /* 0x000fe400078e0003 */
[----:B------:R-:W-:-:S02]  /*2ce00*/  IMAD.MOV.U32 R56, RZ, RZ, R10 ;  /* 0x000000ffff387224 */ /* 0x000fc400078e000a */
[----:B------:R-:W-:Y:S01]  /*2ce10*/  IMAD.MOV.U32 R57, RZ, RZ, R9 ;  /* 0x000000ffff397224 */ /* 0x000fe200078e0009 */
[----:B--2---:R-:W-:Y:S01]  /*2ce20*/  HMMA.16816.F32 R4, R48, R4, R16 ;  /* 0x000000043004723c */ /* 0x004fe20000001810 */
[----:B------:R-:W2:Y:S01]  /*2ce30*/  LDL R11, [R1+0x750] ;  /* 0x00075000010b7983 */ /* 0x000ea20000100800 */
[----:B------:R-:W2:Y:S02]  /*2ce40*/  LDL.LU R52, [R1+0x360] ;  /* 0x0003600001347983 */ /* 0x000ea40000300800 */
[----:B------:R-:W2:Y:S02]  /*2ce50*/  LDL.LU R53, [R1+0x364] ;  /* 0x0003640001357983 */ /* 0x000ea40000300800 */
[----:B------:R-:W2:Y:S01]  /*2ce60*/  LDL.LU R54, [R1+0x368] ;  /* 0x0003680001367983 */ /* 0x000ea20000300800 */
[----:B------:R-:W2:Y:S01]  /*2ce70*/  LDL.LU R55, [R1+0x36c] ;  /* 0x00036c0001377983 */ /* 0x000ea20000300800 */
[----:B------:R-:W2:Y:S02]  /*2ce80*/  LDL.LU R16, [R1+0x350] ;  /* 0x0003500001107983 */ /* 0x000ea40000300800 */
[----:B------:R-:W2:Y:S02]  /*2ce90*/  LDL.LU R17, [R1+0x354] ;  /* 0x0003540001117983 */ /* 0x000ea40000300800 */
[----:B------:R-:W2:Y:S01]  /*2cea0*/  LDL.LU R18, [R1+0x358] ;  /* 0x0003580001127983 */ /* 0x000ea20000300800 */
[----:B------:R-:W2:Y:S11]  /*2ceb0*/  LDL.LU R19, [R1+0x35c] ;  /* 0x00035c0001137983 */ /* 0x000eb60000300800 */
[----:B------:R-:W-:-:S02]  /*2cec0*/  IMAD.MOV.U32 R42, RZ, RZ, R4 ;  /* 0x000000ffff2a7224 */ /* 0x000fc400078e0004 */
[----:B------:R-:W-:Y:S01]  /*2ced0*/  IMAD.MOV.U32 R38, RZ, RZ, R5 ;  /* 0x000000ffff267224 */ /* 0x000fe200078e0005 */
[----:B------:R-:W2:Y:S01]  /*2cee0*/  LDL.LU R4, [R1+0x240] ;  /* 0x0002400001047983 */ /* 0x000ea20000300800 */
[----:B------:R-:W-:Y:S02]  /*2cef0*/  IMAD.MOV.U32 R39, RZ, RZ, R6 ;  /* 0x000000ffff277224 */ /* 0x000fe400078e0006 */
[----:B------:R-:W2:Y:S02]  /*2cf00*/  LDL.LU R5, [R1+0x244] ;  /* 0x0002440001057983 */ /* 0x000ea40000300800 */
[----:B------:R-:W-:Y:S01]  /*2cf10*/  IMAD.MOV.U32 R43, RZ, RZ, R7 ;  /* 0x000000ffff2b7224 */ /* 0x000fe200078e0007 */
[----:B------:R-:W2:Y:S01]  /*2cf20*/  LDL.LU R6, [R1+0x248] ;  /* 0x0002480001067983 */ /* 0x000ea20000300800 */
[----:B------:R-:W2:Y:S02]  /*2cf30*/  LDL.LU R7, [R1+0x24c] ;  /* 0x00024c0001077983 */ /* 0x000ea40000300800 */
[----:B------:R-:W2:Y:S02]  /*2cf40*/  LDL.LU R24, [R1+0x340] ;  /* 0x0003400001187983 */ /* 0x000ea40000300800 */
[----:B------:R-:W2:Y:S01]  /*2cf50*/  LDL.LU R25, [R1+0x344] ;  /* 0x0003440001197983 */ /* 0x000ea20000300800 */
[----:B------:R-:W2:Y:S01]  /*2cf60*/  LDL.LU R26, [R1+0x348] ;  /* 0x00034800011a7983 */ /* 0x000ea20000300800 */
[----:B------:R-:W2:Y:S01]  /*2cf70*/  LDL.LU R27, [R1+0x34c] ;  /* 0x00034c00011b7983 */ /* 0x000ea20000300800 */
[C---:B---3--:R-:W-:Y:S02]  /*2cf80*/  HMMA.16816.F32 R28, R48.reuse, R28, R44 ;  /* 0x0000001c301c723c */ /* 0x048fe4000000182c */
[----:B------:R-:W3:Y:S06]  /*2cf90*/  LDL.LU.64 R44, [R1+0x1a48] ;  /* 0x001a4800012c7983 */ /* 0x000eec0000300a00 */
[C---:B----4-:R-:W-:Y:S08]  /*2cfa0*/  HMMA.16816.F32 R32, R48.reuse, R32, R12 ;  /* 0x000000203020723c */ /* 0x050ff0000000180c */
[----:B------:R-:W-:Y:S07]  /*2cfb0*/  HMMA.16816.F32 R56, R48, R56, R20 ;  /* 0x000000383038723c */ /* 0x000fee0000001814 */
[----:B------:R0:W-:Y:S01]  /*2cfc0*/  STL.64 [R1+0x3a0], R28 ;  /* 0x0003a01c01007387 */ /* 0x0001e20000100a00 */
[----:B------:R-:W-:-:S02]  /*2cfd0*/  IMAD.MOV.U32 R46, RZ, RZ, R30 ;  /* 0x000000ffff2e7224 */ /* 0x000fc400078e001e */
[----:B------:R-:W-:Y:S01]  /*2cfe0*/  IMAD.MOV.U32 R47, RZ, RZ, R31 ;  /* 0x000000ffff2f7224 */ /* 0x000fe200078e001f */
[----:B--2---:R-:W1:Y:S04]  /*2cff0*/  LDSM.16.MT88.4 R8, [R11+0x5000] ;  /* 0x005000000b08783b */ /* 0x004e680000004200 */
[----:B0-----:R-:W2:Y:S01]  /*2d000*/  LDL.LU R28, [R1+0x310] ;  /* 0x00031000011c7983 */ /* 0x001ea20000300800 */
[----:B------:R-:W2:Y:S02]  /*2d010*/  LDL.LU R29, [R1+0x314] ;  /* 0x00031400011d7983 */ /* 0x000ea40000300800 */
[----:B------:R-:W2:Y:S02]  /*2d020*/  LDL.LU R30, [R1+0x318] ;  /* 0x00031800011e7983 */ /* 0x000ea40000300800 */
[----:B------:R-:W2:Y:S01]  /*2d030*/  LDL.LU R31, [R1+0x31c] ;  /* 0x00031c00011f7983 */ /* 0x000ea20000300800 */
[----:B------:R-:W4:Y:S01]  /*2d040*/  LDL.LU.64 R12, [R1+0x1a40] ;  /* 0x001a4000010c7983 */ /* 0x000f220000300a00 */
        /* <DEDUP_REMOVED lines=9> */
[----:B------:R-:W2:Y:S03]  /*2d0e0*/  LDL.LU.64 R56, [R1+0x1a10] ;  /* 0x001a100001387983 */ /* 0x000ea60000300a00 */
[----:B-1----:R-:W-:Y:S01]  /*2d0f0*/  STL.64 [R1+0x1908], R10 ;  /* 0x0019080a01007387 */ /* 0x002fe20000100a00 */
[----:B------:R0:W-:Y:S03]  /*2d100*/  STL.64 [R1+0x1900], R8 ;  /* 0x0019000801007387 */ /* 0x0001e60000100a00 */
[----:B0-----:R-:W3:Y:S01]  /*2d110*/  LDL.LU R8, [R1+0x250] ;  /* 0x0002500001087983 */ /* 0x001ee20000300800 */
[----:B------:R-:W3:Y:S02]  /*2d120*/  LDL.LU R9, [R1+0x254] ;  /* 0x0002540001097983 */ /* 0x000ee40000300800 */
[----:B------:R-:W3:Y:S02]  /*2d130*/  LDL.LU R10, [R1+0x258] ;  /* 0x00025800010a7983 */ /* 0x000ee40000300800 */
[----:B------:R-:W3:Y:S01]  /*2d140*/  LDL.LU R11, [R1+0x25c] ;  /* 0x00025c00010b7983 */ /* 0x000ee20000300800 */
[C---:B--2---:R-:W-:Y:S11]  /*2d150*/  HMMA.16816.F32 R52, R48.reuse, R56, R52 ;  /* 0x000000383034723c */ /* 0x044ff60000001834 */
[----:B------:R-:W-:Y:S11]  /*2d160*/  @!UPT UIADD3 URZ, URZ, URZ, URZ ;  /* 0x0000003f3f3ff290 */ /* 0x000ff6000fffe03f */
[----:B------:R-:W-:Y:S01]  /*2d170*/  @!UPT UIADD3 URZ, URZ, URZ, URZ ;  /* 0x0000003f3f3ff290 */ /* 0x000fe2000fffe03f */
[----:B------:R-:W-:Y:S01]  /*2d180*/  STL.64 [R1+0x370], R52 ;  /* 0x0003703401007387 */ /* 0x000fe20000100a00 */
[----:B------:R0:W-:Y:S03]  /*2d190*/  STL.64 [R1+0x378], R54 ;  /* 0x0003783601007387 */ /* 0x0001e60000100a00 */
[----:B0-----:R-:W2:Y:S01]  /*2d1a0*/  LDL.LU.64 R54, [R1+0x1a08] ;  /* 0x001a080001367983 */ /* 0x001ea20000300a00 */
[----:B------:R-:W2:Y:S02]  /*2d1b0*/  LDL.LU.64 R52, [R1+0x1a00] ;  /* 0x001a000001347983 */ /* 0x000ea40000300a00 */
[----:B------:R-:W-:Y:S02]  /*2d1c0*/  STL.64 [R1+0x1958], R58 ;  /* 0x0019583a01007387 */ /* 0x000fe40000100a00 */
[----:B------:R0:W-:Y:S02]  /*2d1d0*/  STL.64 [R1+0x1950], R56 ;  /* 0x0019503801007387 */ /* 0x0001e40000100a00 */
        /* <DEDUP_REMOVED lines=17> */
[C---:B------:R-:W-:Y:S08]  /*2d2f0*/  HMMA.16816.F32 R28, R48.reuse, R20, R28 ;  /* 0x00000014301c723c */ /* 0x040ff0000000181c */
        /* <DEDUP_REMOVED lines=9> */
[----:B0-----:R-:W2:Y:S01]  /*2d390*/  LDL.LU R16, [R1+0x300] ;  /* 0x0003000001107983 */ /* 0x001ea20000300800 */
[----:B------:R-:W2:Y:S02]  /*2d3a0*/  LDL.LU R17, [R1+0x304] ;  /* 0x0003040001117983 */ /* 0x000ea40000300800 */
[----:B------:R-:W2:Y:S02]  /*2d3b0*/  LDL.LU R18, [R1+0x308] ;  /* 0x0003080001127983 */ /* 0x000ea40000300800 */
[----:B------:R-:W2:Y:S01]  /*2d3c0*/  LDL.LU R19, [R1+0x30c] ;  /* 0x00030c0001137983 */ /* 0x000ea20000300800 */
[----:B------:R-:W-:Y:S01]  /*2d3d0*/  STL.64 [R1+0x340], R28 ;  /* 0x0003401c01007387 */ /* 0x000fe20000100a00 */
[----:B------:R0:W-:Y:S03]  /*2d3e0*/  STL.64 [R1+0x348], R30 ;  /* 0x0003481e01007387 */ /* 0x0001e60000100a00 */
[----:B0-----:R-:W4:Y:S01]  /*2d3f0*/  LDL.LU.64 R30, [R1+0x19d8] ;  /* 0x0019d800011e7983 */ /* 0x001f220000300a00 */
[----:B------:R-:W4:Y:S02]  /*2d400*/  LDL.LU.64 R28, [R1+0x19d0] ;  /* 0x0019d000011c7983 */ /* 0x000f240000300a00 */
[----:B------:R-:W-:Y:S02]  /*2d410*/  STL.64 [R1+0x1968], R22 ;  /* 0x0019681601007387 */ /* 0x000fe40000100a00 */
[----:B------:R-:W-:Y:S01]  /*2d420*/  STL.64 [R1+0x1960], R20 ;  /* 0x0019601401007387 */ /* 0x000fe20000100a00 */
[C---:B---3--:R-:W-:Y:S08]  /*2d430*/  HMMA.16816.F32 R8, R48.reuse, R36, R8 ;  /* 0x000000243008723c */ /* 0x048ff00000001808 */
[C---:B--2---:R-:W-:Y:S01]  /*2d440*/  HMMA.16816.F32 R16, R48.reuse, R24, R16 ;  /* 0x000000183010723c */ /* 0x044fe20000001810 */
[----:B------:R-:W-:Y:S01]  /*2d450*/  STL.64 [R1+0x1978], R26 ;  /* 0x0019781a01007387 */ /* 0x000fe20000100a00 */
[----:B------:R-:W-:Y:S11]  /*2d460*/  STL.64 [R1+0x1970], R24 ;  /* 0x0019701801007387 */ /* 0x000ff60000100a00 */
[----:B------:R-:W-:Y:S10]  /*2d470*/  @!UPT UIADD3 URZ, URZ, URZ, URZ ;  /* 0x0000003f3f3ff290 */ /* 0x000ff4000fffe03f */
[----:B------:R-:W-:Y:S01]  /*2d480*/  STL.64 [R1+0x330], R16 ;  /* 0x0003301001007387 */ /* 0x000fe20000100a00 */
[----:B------:R4:W-:Y:S02]  /*2d490*/  STL.64 [R1+0x338], R18 ;  /* 0x0003381201007387 */ /* 0x0009e40000100a00 */
[C---:B----4-:R-:W-:Y:S01]  /*2d4a0*/  HMMA.16816.F32 R16, R48.reuse, R28, R52 ;  /* 0x0000001c3010723c */ /* 0x050fe20000001834 */
[----:B------:R-:W-:Y:S01]  /*2d4b0*/  STL.64 [R1+0x1988], R30 ;  /* 0x0019881e01007387 */ /* 0x000fe20000100a00 */
[----:B------:R-:W-:Y:S11]  /*2d4c0*/  STL.64 [R1+0x1980], R28 ;  /* 0x0019801c01007387 */ /* 0x000ff60000100a00 */
[----:B------:R-:W-:Y:S10]  /*2d4d0*/  @!UPT UIADD3 URZ, URZ, URZ, URZ ;  /* 0x0000003f3f3ff290 */ /* 0x000ff4000fffe03f */
[----:B------:R-:W-:Y:S01]  /*2d4e0*/  STL.64 [R1+0x320], R16 ;  /* 0x0003201001007387 */ /* 0x000fe20000100a00 */
[----:B------:R0:W-:Y:S02]  /*2d4f0*/  STL.64 [R1+0x328], R18 ;  /* 0x0003281201007387 */ /* 0x0001e40000100a00 */
[C---:B0-----:R-:W-:Y:S01]  /*2d500*/  HMMA.16816.F32 R16, R48.reuse, R32, R56 ;  /* 0x000000203010723c */ /* 0x041fe20000001838 */
[----:B------:R-:W-:Y:S01]  /*2d510*/  STL.64 [R1+0x1998], R34 ;  /* 0x0019982201007387 */ /* 0x000fe20000100a00 */
[----:B------:R-:W-:Y:S11]  /*2d520*/  STL.64 [R1+0x1990], R32 ;  /* 0x0019902001007387 */ /* 0x000ff60000100a00 */
        /* <DEDUP_REMOVED lines=8> */
[----:B------:R-:W2:Y:S11]  /*2d5b0*/  LDL.LU R4, [R1+0x1e0] ;  /* 0x0001e00001047983 */ /* 0x000eb60000300800 */
[----:B------:R-:W-:Y:S11]  /*2d5c0*/  @!UPT UIADD3 URZ, URZ, URZ, URZ ;  /* 0x0000003f3f3ff290 */ /* 0x000ff6000fffe03f */
[----:B------:R0:W-:Y:S01]  /*2d5d0*/  STL.64 [R1+0x2f0], R8 ;  /* 0x0002f00801007387 */ /* 0x0001e20000100a00 */
[----:B------:R1:W-:Y:S02]  /*2d5e0*/  STL.64 [R1+0x2f8], R10 ;  /* 0x0002f80a01007387 */ /* 0x0003e40000100a00 */
[----:B------:R-:W2:Y:S02]  /*2d5f0*/  LDL.LU R5, [R1+0x1e4] ;  /* 0x0001e40001057983 */ /* 0x000ea40000300800 */
[----:B------:R-:W2:Y:S01]  /*2d600*/  LDL.LU R6, [R1+0x1e8] ;  /* 0x0001e80001067983 */ /* 0x000ea20000300800 */
[----:B------:R-:W2:Y:S04]  /*2d610*/  LDL.LU R7, [R1+0x1ec] ;  /* 0x0001ec0001077983 */ /* 0x000ea80000300800 */
[----:B0-----:R-:W3:Y:S01]  /*2d620*/  LDL.LU R8, [R1+0x1c0] ;  /* 0x0001c00001087983 */ /* 0x001ee20000300800 */
[----:B------:R-:W3:Y:S02]  /*2d630*/  LDL.LU R9, [R1+0x1c4] ;  /* 0x0001c40001097983 */ /* 0x000ee40000300800 */
[----:B-1----:R-:W3:Y:S02]  /*2d640*/  LDL.LU R10, [R1+0x1c8] ;  /* 0x0001c800010a7983 */ /* 0x002ee40000300800 */
[----:B------:R-:W3:Y:S01]  /*2d650*/  LDL.LU R11, [R1+0x1cc] ;  /* 0x0001cc00010b7983 */ /* 0x000ee20000300800 */
[----:B------:R-:W3:Y:S01]  /*2d660*/  LDL.LU.64 R16, [R1+0x40] ;  /* 0x0000400001107983 */ /* 0x000ee20000300a00 */
[----:B------:R-:W4:Y:S02]  /*2d670*/  LDL.LU R28, [R1+0x190] ;  /* 0x00019000011c7983 */ /* 0x000f240000300800 */
[----:B------:R-:W4:Y:S02]  /*2d680*/  LDL.LU R29, [R1+0x194] ;  /* 0x00019400011d7983 */ /* 0x000f240000300800 */
[----:B------:R-:W3:Y:S01]  /*2d690*/  LDL.LU R30, [R1+0x198] ;  /* 0x00019800011e7983 */ /* 0x000ee20000300800 */
[----:B------:R-:W3:Y:S01]  /*2d6a0*/  LDL.LU R31, [R1+0x19c] ;  /* 0x00019c00011f7983 */ /* 0x000ee20000300800 */
[----:B--2---:R-:W-:Y:S03]  /*2d6b0*/  HMMA.16816.F32 R48, R48, R44, R4 ;  /* 0x0000002c3030723c */ /* 0x004fe60000001804 */
[----:B---3--:R-:W-:Y:S01]  /*2d6c0*/  STL.64 [R1+0x19b8], R30 ;  /* 0x0019b81e01007387 */ /* 0x008fe20000100a00 */
[----:B----4-:R0:W-:Y:S03]  /*2d6d0*/  STL.64 [R1+0x19b0], R28 ;  /* 0x0019b01c01007387 */ /* 0x0101e60000100a00 */
[----:B0-----:R-:W2:Y:S01]  /*2d6e0*/  LDL.LU R28, [R1+0x1b0] ;  /* 0x0001b000011c7983 */ /* 0x001ea20000300800 */
[----:B------:R-:W2:Y:S02]  /*2d6f0*/  LDL.LU R29, [R1+0x1b4] ;  /* 0x0001b400011d7983 */ /* 0x000ea40000300800 */
[----:B------:R-:W2:Y:S02]  /*2d700*/  LDL.LU R30, [R1+0x1b8] ;  /* 0x0001b800011e7983 */ /* 0x000ea40000300800 */
[----:B------:R-:W2:Y:S01]  /*2d710*/  LDL.LU R31, [R1+0x1bc] ;  /* 0x0001bc00011f7983 */ /* 0x000ea20000300800 */
[----:B------:R-:W2:Y:S01]  /*2d720*/  LDL.LU.64 R36, [R1+0x30] ;  /* 0x0000300001247983 */ /* 0x000ea20000300a00 */
[----:B------:R-:W3:Y:S02]  /*2d730*/  LDL.LU.64 R32, [R1+0x20] ;  /* 0x0000200001207983 */ /* 0x000ee40000300a00 */
[----:B------:R-:W4:Y:S02]  /*2d740*/  LDL.LU.64 R24, [R1+0x10] ;  /* 0x0000100001187983 */ /* 0x000f240000300a00 */
[----:B------:R-:W2:Y:S01]  /*2d750*/  LDL.LU R20, [R1+0x180] ;  /* 0x0001800001147983 */ /* 0x000ea20000300800 */
[----:B------:R-:W2:Y:S01]  /*2d760*/  LDL.LU R21, [R1+0x184] ;  /* 0x0001840001157983 */ /* 0x000ea20000300800 */
[----:B------:R-:W2:Y:S02]  /*2d770*/  LDL.LU R22, [R1+0x188] ;  /* 0x0001880001167983 */ /* 0x000ea40000300800 */
[----:B------:R-:W2:Y:S02]  /*2d780*/  LDL.LU R23, [R1+0x18c] ;  /* 0x00018c0001177983 */ /* 0x000ea40000300800 */
[----:B------:R-:W2:Y:S01]  /*2d790*/  LDL.LU.64 R56, [R1] ;  /* 0x0000000001387983 */ /* 0x000ea20000300a00 */
[----:B------:R-:W2:Y:S01]  /*2d7a0*/  LDL.LU R52, [R1+0x170] ;  /* 0x0001700001347983 */ /* 0x000ea20000300800 */
[----:B------:R-:W2:Y:S02]  /*2d7b0*/  LDL.LU R53, [R1+0x174] ;  /* 0x0001740001357983 */ /* 0x000ea40000300800 */
[----:B------:R-:W2:Y:S02]  /*2d7c0*/  LDL.LU R54, [R1+0x178] ;  /* 0x0001780001367983 */ /* 0x000ea40000300800 */
[----:B------:R-:W2:Y:S01]  /*2d7d0*/  LDL.LU R55, [R1+0x17c] ;  /* 0x00017c0001377983 */ /* 0x000ea20000300800 */
[----:B------:R-:W-:Y:S01]  /*2d7e0*/  STL.64 [R1+0x1918], R42 ;  /* 0x0019182a01007387 */ /* 0x000fe20000100a00 */
[----:B------:R0:W-:Y:S03]  /*2d7f0*/  STL.64 [R1+0x1910], R40 ;  /* 0x0019102801007387 */ /* 0x0001e60000100a00 */
[----:B0-----:R-:W3:Y:S01]  /*2d800*/  LDL.LU R40, [R1+0x1a0] ;  /* 0x0001a00001287983 */ /* 0x001ee20000300800 */
[----:B------:R-:W3:Y:S02]  /*2d810*/  LDL.LU R41, [R1+0x1a4] ;  /* 0x0001a40001297983 */ /* 0x000ee40000300800 */
[----:B------:R-:W3:Y:S02]  /*2d820*/  LDL.LU R42, [R1+0x1a8] ;  /* 0x0001a800012a7983 */ /* 0x000ee40000300800 */
[----:B------:R-:W3:Y:S01]  /*2d830*/  LDL.LU R43, [R1+0x1ac] ;  /* 0x0001ac00012b7983 */ /* 0x000ee20000300800 */
[----:B------:R-:W2:Y:S01]  /*2d840*/  LDL.LU.64 R6, [R1+0x19c8] ;  /* 0x0019c80001067983 */ /* 0x000ea20000300a00 */
[----:B------:R-:W2:Y:S02]  /*2d850*/  LDL.LU.64 R4, [R1+0x19c0] ;  /* 0x0019c00001047983 */ /* 0x000ea40000300a00 */
[----:B------:R0:W-:Y:S02]  /*2d860*/  STL.64 [R1+0x260], R48 ;  /* 0x0002603001007387 */ /* 0x0001e40000100a00 */
[----:B------:R1:W-:Y:S01]  /*2d870*/  STL.64 [R1+0x268], R50 ;  /* 0x0002683201007387 */ /* 0x0003e20000100a00 */
[----:B0-----:R-:W2:Y:S01]  /*2d880*/  LDL.LU R48, [R1+0x1d0] ;  /* 0x0001d00001307983 */ /* 0x001ea20000300800 */
[----:B------:R-:W2:Y:S02]  /*2d890*/  LDL.LU R49, [R1+0x1d4] ;  /* 0x0001d40001317983 */ /* 0x000ea40000300800 */
[----:B-1----:R-:W2:Y:S02]  /*2d8a0*/  LDL.LU R50, [R1+0x1d8] ;  /* 0x0001d80001327983 */ /* 0x002ea40000300800 */
[----:B------:R-:W2:Y:S02]  /*2d8b0*/  LDL.LU R51, [R1+0x1dc] ;  /* 0x0001dc0001337983 */ /* 0x000ea40000300800 */
[C---:B--2---:R-:W-:Y:S08]  /*2d8c0*/  HMMA.16816.F32 R48, R4.reuse, R12, R48 ;  /* 0x0000000c0430723c */ /* 0x044ff00000001830 */
[C---:B------:R-:W-:Y:S11]  /*2d8d0*/  HMMA.16816.F32 R28, R4.reuse, R36, R28 ;  /* 0x00000024041c723c */ /* 0x040ff6000000181c */
[----:B------:R-:W-:Y:S04]  /*2d8e0*/  @!UPT UIADD3 URZ, URZ, URZ, URZ ;  /* 0x0000003f3f3ff290 */ /* 0x000fe8000fffe03f */
[----:B------:R-:W-:Y:S01]  /*2d8f0*/  STL.64 [R1+0x250], R48 ;  /* 0x0002503001007387 */ /* 0x000fe20000100a00 */
[----:B------:R0:W-:Y:S02]  /*2d900*/  STL.64 [R1+0x258], R50 ;  /* 0x0002583201007387 */ /* 0x0001e40000100a00 */
[----:B------:R-:W2:Y:S01]  /*2d910*/  LDL R15, [R1+0x748] ;  /* 0x00074800010f7983 */ /* 0x000ea20000100800 */
[----:B0-----:R-:W-:Y:S07]  /*2d920*/  HMMA.16816.F32 R48, R4, R16, R8 ;  /* 0x000000100430723c */ /* 0x001fee0000001808 */
[----:B------:R-:W-:-:S02]  /*2d930*/  IMAD.MOV.U32 R9, RZ, RZ, R16 ;  /* 0x000000ffff097224 */ /* 0x000fc400078e0010 */
[----:B------:R-:W-:Y:S11]  /*2d940*/  IMAD.MOV.U32 R8, RZ, RZ, R17 ;  /* 0x000000ffff087224 */ /* 0x000ff600078e0011 */
[----:B------:R-:W-:Y:S03]  /*2d950*/  @!UPT UIADD3 URZ, URZ, URZ, URZ ;  /* 0x0000003f3f3ff290 */ /* 0x000fe6000fffe03f */
[----:B------:R0:W-:Y:S01]  /*2d960*/  STL.64 [R1+0x240], R48 ;  /* 0x0002403001007387 */ /* 0x0001e20000100a00 */
[----:B------:R1:W-:Y:S02]  /*2d970*/  STL.64 [R1+0x248], R50 ;  /* 0x0002483201007387 */ /* 0x0003e40000100a00 */
[----:B------:R-:W2:Y:S02]  /*2d980*/  LDL.LU R16, [R1+0x520] ;  /* 0x0005200001107983 */ /* 0x000ea40000300800 */
[----:B------:R-:W2:Y:S01]  /*2d990*/  LDL.LU R17, [R1+0x524] ;  /* 0x0005240001117983 */ /* 0x000ea20000300800 */
[----:B------:R-:W2:Y:S01]  /*2d9a0*/  LDL.LU R18, [R1+0x528] ;  /* 0x0005280001127983 */ /* 0x000ea20000300800 */
[----:B------:R-:W2:Y:S03]  /*2d9b0*/  LDL.LU R19, [R1+0x52c] ;  /* 0x00052c0001137983 */ /* 0x000ea60000300800 */
[----:B0-----:R-:W2:Y:S01]  /*2d9c0*/  LDL.LU R48, [R1+0x4f0] ;  /* 0x0004f00001307983 */ /* 0x001ea20000300800 */
[----:B------:R-:W2:Y:S02]  /*2d9d0*/  LDL.LU R49, [R1+0x4f4] ;  /* 0x0004f40001317983 */ /* 0x000ea40000300800 */
[----:B-1----:R-:W2:Y:S02]  /*2d9e0*/  LDL.LU R50, [R1+0x4f8] ;  /* 0x0004f80001327983 */ /* 0x002ea40000300800 */
[----:B------:R-:W2:Y:S01]  /*2d9f0*/  LDL.LU R51, [R1+0x4fc] ;  /* 0x0004fc0001337983 */ /* 0x000ea20000300800 */
[----:B------:R-:W-:Y:S01]  /*2da00*/  STL.64 [R1+0x230], R28 ;  /* 0x0002301c01007387 */ /* 0x000fe20000100a00 */
[----:B------:R0:W-:Y:S03]  /*2da10*/  STL.64 [R1+0x238], R30 ;  /* 0x0002381e01007387 */ /* 0x0001e60000100a00 */
[----:B0-----:R-:W2:Y:S01]  /*2da20*/  LDL.LU.64 R30, [R1+0x19b8] ;  /* 0x0019b800011e7983 */ /* 0x001ea20000300a00 */
[----:B------:R-:W2:Y:S01]  /*2da30*/  LDL.LU.64 R28, [R1+0x19b0] ;  /* 0x0019b000011c7983 */ /* 0x000ea20000300a00 */
[C---:B---3--:R-:W-:Y:S08]  /*2da40*/  HMMA.16816.F32 R40, R4.reuse, R32, R40 ;  /* 0x000000200428723c */ /* 0x048ff00000001828 */
[----:B------:R-:W-:Y:S01]  /*2da50*/  HMMA.16816.F32 R20, R4, R56, R20 ;  /* 0x000000380414723c */ /* 0x000fe20000001814 */
[----:B------:R-:W-:-:S02]  /*2da60*/  IMAD.MOV.U32 R11, RZ, RZ, R36 ;  /* 0x000000ffff0b7224 */ /* 0x000fc400078e0024 */
[----:B------:R-:W-:Y:S01]  /*2da70*/  IMAD.MOV.U32 R10, RZ, RZ, R37 ;  /* 0x000000ffff0a7224 */ /* 0x000fe200078e0025 */
[----:B------:R-:W3:Y:S01]  /*2da80*/  LDL.LU.64 R38, [R1+0x19a8] ;  /* 0x0019a80001267983 */ /* 0x000ee20000300a00 */
[----:B------:R-:W3:Y:S02]  /*2da90*/  LDL.LU.64 R36, [R1+0x19a0] ;  /* 0x0019a00001247983 */ /* 0x000ee40000300a00 */
[----:B------:R-:W-:Y:S02]  /*2daa0*/  IMAD.MOV.U32 R2, RZ, RZ, R56 ;  /* 0x000000ffff027224 */ /* 0x000fe400078e0038 */
[----:B------:R-:W-:-:S06]  /*2dab0*/  IMAD.MOV.U32 R3, RZ, RZ, R57 ;  /* 0x000000ffff037224 */ /* 0x000fcc00078e0039 */
[----:B------:R0:W-:Y:S01]  /*2dac0*/  STL.64 [R1+0x220], R40 ;  /* 0x0002202801007387 */ /* 0x0001e20000100a00 */
[----:B------:R4:W-:Y:S02]  /*2dad0*/  STL.64 [R1+0x228], R42 ;  /* 0x0002282a01007387 */ /* 0x0009e40000100a00 */
[----:B------:R-:W3:Y:S02]  /*2dae0*/  LDL.LU.64 R34, [R1+0x1998] ;  /* 0x0019980001227983 */ /* 0x000ee40000300a00 */
[----:B0-----:R-:W-:Y:S02]  /*2daf0*/  IMAD.MOV.U32 R41, RZ, RZ, R32 ;  /* 0x000000ffff297224 */ /* 0x001fe400078e0020 */
[----:B------:R-:W-:Y:S02]  /*2db00*/  IMAD.MOV.U32 R40, RZ, RZ, R33 ;  /* 0x000000ffff287224 */ /* 0x000fe400078e0021 */
[----:B------:R-:W3:Y:S01]  /*2db10*/  LDL.LU.64 R32, [R1+0x1990] ;  /* 0x0019900001207983 */ /* 0x000ee20000300a00 */
[----:B----4-:R-:W-:-:S02]  /*2db20*/  IMAD.MOV.U32 R43, RZ, RZ, R24 ;  /* 0x000000ffff2b7224 */ /* 0x010fc400078e0018 */
[----:B------:R-:W-:Y:S01]  /*2db30*/  IMAD.MOV.U32 R42, RZ, RZ, R25 ;  /* 0x000000ffff2a7224 */ /* 0x000fe200078e0019 */
[C---:B--2---:R-:W-:Y:S11]  /*2db40*/  HMMA.16816.F32 R28, R4.reuse, R24, R28 ;  /* 0x00000018041c723c */ /* 0x044ff6000000181c */
[----:B------:R-:W-:Y:S11]  /*2db50*/  @!UPT UIADD3 URZ, URZ, URZ, URZ ;  /* 0x0000003f3f3ff290 */ /* 0x000ff6000fffe03f */
[----:B------:R-:W-:Y:S01]  /*2db60*/  @!UPT UIADD3 URZ, URZ, URZ, URZ ;  /* 0x0000003f3f3ff290 */ /* 0x000fe2000fffe03f */
[----:B------:R-:W-:Y:S01]  /*2db70*/  STL.64 [R1+0x210], R28 ;  /* 0x0002101c01007387 */ /* 0x000fe20000100a00 */
[----:B------:R0:W-:Y:S03]  /*2db80*/  STL.64 [R1+0x218], R30 ;  /* 0x0002181e01007387 */ /* 0x0001e60000100a00 */
[----:B0-----:R-:W2:Y:S01]  /*2db90*/  LDL.LU.64 R30, [R1+0x1988] ;  /* 0x00198800011e7983 */ /* 0x001ea20000300a00 */
[----:B------:R-:W4:Y:S02]  /*2dba0*/  LDL.LU.64 R28, [R1+0x1980] ;  /* 0x00198000011c7983 */ /* 0x000f240000300a00 */
[----:B------:R-:W2:Y:S02]  /*2dbb0*/  LDL.LU.64 R26, [R1+0x1978] ;  /* 0x00197800011a7983 */ /* 0x000ea40000300a00 */
[----:B------:R-:W2:Y:S01]  /*2dbc0*/  LDL.LU.64 R24, [R1+0x1970] ;  /* 0x0019700001187983 */ /* 0x000ea20000300a00 */
[----:B------:R-:W-:Y:S01]  /*2dbd0*/  STL.64 [R1+0x200], R20 ;  /* 0x0002001401007387 */ /* 0x000fe20000100a00 */
[----:B------:R0:W-:Y:S03]  /*2dbe0*/  STL.64 [R1+0x208], R22 ;  /* 0x0002081601007387 */ /* 0x0001e60000100a00 */
[----:B0-----:R-:W2:Y:S01]  /*2dbf0*/  LDL.LU.64 R22, [R1+0x1968] ;  /* 0x0019680001167983 */ /* 0x001ea20000300a00 */
[----:B------:R-:W2:Y:S02]  /*2dc00*/  LDL.LU.64 R20, [R1+0x1960] ;  /* 0x0019600001147983 */ /* 0x000ea40000300a00 */
[----:B------:R-:W2:Y:S02]  /*2dc10*/  LDL.LU.64 R58, [R1+0x1958] ;  /* 0x00195800013a7983 */ /* 0x000ea40000300a00 */
[----:B------:R-:W2:Y:S02]  /*2dc20*/  LDL.LU.64 R56, [R1+0x1950] ;  /* 0x0019500001387983 */ /* 0x000ea40000300a00 */
[C---:B--2---:R-:W-:Y:S11]  /*2dc30*/  HMMA.16816.F32 R52, R4.reuse, R56, R52 ;  /* 0x000000380434723c */ /* 0x044ff60000001834 */
[----:B------:R-:W-:Y:S11]  /*2dc40*/  @!UPT UIADD3 URZ, URZ, URZ, URZ ;  /* 0x0000003f3f3ff290 */ /* 0x000ff6000fffe03f */
[----:B------:R-:W-:Y:S01]  /*2dc50*/  @!UPT UIADD3 URZ, URZ, URZ, URZ ;  /* 0x0000003f3f3ff290 */ /* 0x000fe2000fffe03f */
[----:B------:R-:W-:Y:S01]  /*2dc60*/  STL.64 [R1+0x1f0], R52 ;  /* 0x0001f03401007387 */ /* 0x000fe20000100a00 */
[----:B------:R0:W-:Y:S03]  /*2dc70*/  STL.64 [R1+0x1f8], R54 ;  /* 0x0001f83601007387 */ /* 0x0001e60000100a00 */
[----:B0-----:R-:W2:Y:S01]  /*2dc80*/  LDL.LU.64 R54, [R1+0x1948] ;  /* 0x0019480001367983 */ /* 0x001ea20000300a00 */
[----:B------:R-:W2:Y:S02]  /*2dc90*/  LDL.LU.64 R52, [R1+0x1940] ;  /* 0x0019400001347983 */ /* 0x000ea40000300a00 */
[----:B------:R-:W-:Y:S02]  /*2dca0*/  IMAD.MOV.U32 R60, RZ, RZ, R12 ;  /* 0x000000ffff3c7224 */ /* 0x000fe400078e000c */
[----:B------:R-:W-:Y:S02]  /*2dcb0*/  IMAD.MOV.U32 R0, RZ, RZ, R13 ;  /* 0x000000ffff007224 */ /* 0x000fe400078e000d */
[----:B------:R-:W0:Y:S04]  /*2dcc0*/  LDSM.16.MT88.4 R12, [R15+0x5800] ;  /* 0x005800000f0c783b */ /* 0x000e280000004200 */
[----:B------:R-:W-:Y:S01]  /*2dcd0*/  STL.64 [R1+0x1890], R58 ;  /* 0x0018903a01007387 */ /* 0x000fe20000100a00 */
[----:B------:R1:W-:Y:S03]  /*2dce0*/  STL.64 [R1+0x1888], R56 ;  /* 0x0018883801007387 */ /* 0x0003e60000100a00 */
[----:B-1----:R-:W4:Y:S01]  /*2dcf0*/  LDL.LU R56, [R1+0x4e0] ;  /* 0x0004e00001387983 */ /* 0x002f220000300800 */
[----:B------:R-:W4:Y:S02]  /*2dd00*/  LDL.LU R57, [R1+0x4e4] ;  /* 0x0004e40001397983 */ /* 0x000f240000300800 */
[----:B------:R-:W4:Y:S02]  /*2dd10*/  LDL.LU R58, [R1+0x4e8] ;  /* 0x0004e800013a7983 */ /* 0x000f240000300800 */
[----:B------:R-:W4:Y:S01]  /*2dd20*/  LDL.LU R59, [R1+0x4ec] ;  /* 0x0004ec00013b7983 */ /* 0x000f220000300800 */
[----:B0-----:R-:W-:Y:S01]  /*2dd30*/  STL.64 [R1+0x1828], R14 ;  /* 0x0018280e01007387 */ /* 0x001fe20000100a00 */
        /* <DEDUP_REMOVED lines=18> */
[C---:B---3--:R-:W-:Y:S08]  /*2de60*/  HMMA.16816.F32 R12, R4.reuse, R20, R12 ;  /* 0x00000014040c723c */ /* 0x048ff0000000180c */
[C---:B--2---:R-:W-:Y:S01]  /*2de70*/  HMMA.16816.F32 R52, R4.reuse, R16, R52 ;  /* 0x000000100434723c */ /* 0x044fe20000001834 */
        /* <DEDUP_REMOVED lines=13> */
[----:B------:R-:W-:Y:S02]  /*2df50*/  STL.64 [R1+0x1b8], R14 ;  /* 0x0001b80e01007387 */ /* 0x000fe40000100a00 */
[----:B------:R-:W2:Y:S02]  /*2df60*/  LDL.LU R49, [R1+0xe4] ;  /* 0x0000e40001317983 */ /* 0x000ea40000300800 */
[----:B------:R-:W3:Y:S01]  /*2df70*/  LDL.LU R50, [R1+0xe8] ;  /* 0x0000e80001327983 */ /* 0x000ee20000300800 */
[----:B------:R-:W3:Y:S01]  /*2df80*/  LDL.LU R51, [R1+0xec] ;  /* 0x0000ec0001337983 */ /* 0x000ee20000300800 */
[----:B0-----:R-:W-:Y:S02]  /*2df90*/  IMAD.MOV.U32 R12, RZ, RZ, R2 ;  /* 0x000000ffff0c7224 */ /* 0x001fe400078e0002 */
[----:B------:R-:W-:Y:S01]  /*2dfa0*/  IMAD.MOV.U32 R13, RZ, RZ, R3 ;  /* 0x000000ffff0d7224 */ /* 0x000fe200078e0003 */
[----:B---3--:R-:W-:Y:S01]  /*2dfb0*/  STL.64 [R1+0x18b0], R50 ;  /* 0x0018b03201007387 */ /* 0x008fe20000100a00 */
[----:B--2---:R-:W-:Y:S02]  /*2dfc0*/  STL.64 [R1+0x18a8], R48 ;  /* 0x0018a83001007387 */ /* 0x004fe40000100a00 */
[----:B------:R-:W2:Y:S02]  /*2dfd0*/  LDL.LU R2, [R1+0x192c] ;  /* 0x00192c0001027983 */ /* 0x000ea40000300800 */
[----:B------:R-:W3:Y:S01]  /*2dfe0*/  LDL.LU R3, [R1+0x1928] ;  /* 0x0019280001037983 */ /* 0x000ee20000300800 */
[----:B------:R4:W-:Y:S02]  /*2dff0*/  STL.64 [R1+0x18b8], R12 ;  /* 0x0018b80c01007387 */ /* 0x0009e40000100a00 */
[----:B----4-:R-:W-:Y:S02]  /*2e000*/  HMMA.16816.F32 R12, R4, R28, R56 ;  /* 0x0000001c040c723c */ /* 0x010fe40000001838 */
[----:B------:R-:W-:Y:S01]  /*2e010*/  STL.64 [R1+0x1860], R26 ;  /* 0x0018601a01007387 */ /* 0x000fe20000100a00 */
[----:B------:R-:W-:-:S02]  /*2e020*/  IMAD.MOV.U32 R48, RZ, RZ, R41 ;  /* 0x000000ffff307224 */ /* 0x000fc400078e0029 */
[----:B------:R-:W-:Y:S02]  /*2e030*/  IMAD.MOV.U32 R49, RZ, RZ, R40 ;  /* 0x000000ffff317224 */ /* 0x000fe400078e0028 */
[----:B------:R-:W-:Y:S02]  /*2e040*/  STL.64 [R1+0x1858], R24 ;  /* 0x0018581801007387 */ /* 0x000fe40000100a00 */
[----:B------:R-:W-:Y:S02]  /*2e050*/  IMAD.MOV.U32 R56, RZ, RZ, R43 ;  /* 0x000000ffff387224 */ /* 0x000fe400078e002b */
[----:B------:R-:W-:Y:S11]  /*2e060*/  IMAD.MOV.U32 R57, RZ, RZ, R42 ;  /* 0x000000ffff397224 */ /* 0x000ff600078e002a */
[----:B------:R-:W-:Y:S01]  /*2e070*/  @!UPT UIADD3 URZ, URZ, URZ, URZ ;  /* 0x0000003f3f3ff290 */ /* 0x000fe2000fffe03f */
[----:B------:R0:W-:Y:S01]  /*2e080*/  STL.64 [R1+0x1a0], R12 ;  /* 0x0001a00c01007387 */ /* 0x0001e20000100a00 */
[----:B------:R1:W-:Y:S02]  /*2e090*/  STL.64 [R1+0x1a8], R14 ;  /* 0x0001a80e01007387 */ /* 0x0003e40000100a00 */
[----:B------:R4:W-:Y:S02]  /*2e0a0*/  STL.64 [R1+0x18c0], R56 ;  /* 0x0018c03801007387 */ /* 0x0009e40000100a00 */
[----:B------:R2:W-:Y:S01]  /*2e0b0*/  STL.64 [R1+0x18c8], R48 ;  /* 0x0018c83001007387 */ /* 0x0005e20000100a00 */
[----:B0-----:R-:W2:Y:S01]  /*2e0c0*/  LDL.LU R12, [R1+0x110] ;  /* 0x00011000010c7983 */ /* 0x001ea20000300800 */
[----:B------:R-:W2:Y:S02]  /*2e0d0*/  LDL.LU R13, [R1+0x114] ;  /* 0x00011400010d7983 */ /* 0x000ea40000300800 */
[----:B-1----:R-:W2:Y:S02]  /*2e0e0*/  LDL.LU R14, [R1+0x118] ;  /* 0x00011800010e7983 */ /* 0x002ea40000300800 */
[----:B------:R-:W2:Y:S02]  /*2e0f0*/  LDL.LU R15, [R1+0x11c] ;  /* 0x00011c00010f7983 */ /* 0x000ea40000300800 */
[----:B----4-:R-:W-:-:S02]  /*2e100*/  IMAD.MOV.U32 R56, RZ, RZ, R11 ;  /* 0x000000ffff387224 */ /* 0x010fc400078e000b */
[----:B------:R-:W-:Y:S01]  /*2e110*/  IMAD.MOV.U32 R57, RZ, RZ, R10 ;  /* 0x000000ffff397224 */ /* 0x000fe200078e000a */
[----:B--2---:R-:W-:Y:S01]  /*2e120*/  STL.64 [R1+0x18d8], R14 ;  /* 0x0018d80e01007387 */ /* 0x004fe20000100a00 */
[----:B------:R0:W-:Y:S03]  /*2e130*/  STL.64 [R1+0x18d0], R12 ;  /* 0x0018d00c01007387 */ /* 0x0001e60000100a00 */
[----:B------:R1:W-:Y:S02]  /*2e140*/  STL.64 [R1+0x18e0], R56 ;  /* 0x0018e03801007387 */ /* 0x0003e40000100a00 */
[----:B------:R-:W2:Y:S01]  /*2e150*/  LDL.LU R48, [R1+0x120] ;  /* 0x0001200001307983 */ /* 0x000ea20000300800 */
[----:B------:R-:W2:Y:S01]  /*2e160*/  LDL.LU R49, [R1+0x124] ;  /* 0x0001240001317983 */ /* 0x000ea20000300800 */
[----:B------:R-:W4:Y:S02]  /*2e170*/  LDL.LU R50, [R1+0x128] ;  /* 0x0001280001327983 */ /* 0x000f240000300800 */
[----:B------:R-:W4:Y:S02]  /*2e180*/  LDL.LU R51, [R1+0x12c] ;  /* 0x00012c0001337983 */ /* 0x000f240000300800 */
[----:B0-----:R-:W-:-:S02]  /*2e190*/  IMAD.MOV.U32 R12, RZ, RZ, R9 ;  /* 0x000000ffff0c7224 */ /* 0x001fc400078e0009 */
[----:B------:R-:W-:Y:S01]  /*2e1a0*/  IMAD.MOV.U32 R13, RZ, RZ, R8 ;  /* 0x000000ffff0d7224 */ /* 0x000fe200078e0008 */
[----:B----4-:R-:W-:Y:S01]  /*2e1b0*/  STL.64 [R1+0x18f0], R50 ;  /* 0x0018f03201007387 */ /* 0x010fe20000100a00 */
[----:B--2---:R0:W-:Y:S03]  /*2e1c0*/  STL.64 [R1+0x18e8], R48 ;  /* 0x0018e83001007387 */ /* 0x0041e60000100a00 */
[----:B------:R2:W-:Y:S02]  /*2e1d0*/  STL.64 [R1+0x18f8], R12 ;  /* 0x0018f80c01007387 */ /* 0x0005e40000100a00 */
[----:B-1----:R-:W4:Y:S01]  /*2e1e0*/  LDL.LU R56, [R1+0x130] ;  /* 0x0001300001387983 */ /* 0x002f220000300800 */
[----:B------:R-:W4:Y:S01]  /*2e1f0*/  LDL.LU R57, [R1+0x134] ;  /* 0x0001340001397983 */ /* 0x000f220000300800 */
[----:B------:R-:W4:Y:S02]  /*2e200*/  LDL.LU R58, [R1+0x138] ;  /* 0x00013800013a7983 */ /* 0x000f240000300800 */
[----:B------:R-:W4:Y:S02]  /*2e210*/  LDL.LU R59, [R1+0x13c] ;  /* 0x00013c00013b7983 */ /* 0x000f240000300800 */
[----:B------:R-:W3:Y:S01]  /*2e220*/  LDL.LU R24, [R1+0x4d0] ;  /* 0x0004d00001187983 */ /* 0x000ee20000300800 */
[----:B------:R-:W3:Y:S01]  /*2e230*/  LDL.LU R25, [R1+0x4d4] ;  /* 0x0004d40001197983 */ /* 0x000ee20000300800 */
[----:B------:R-:W3:Y:S02]  /*2e240*/  LDL.LU R26, [R1+0x4d8] ;  /* 0x0004d800011a7983 */ /* 0x000ee40000300800 */
[----:B------:R-:W3:Y:S02]  /*2e250*/  LDL.LU R27, [R1+0x4dc] ;  /* 0x0004dc00011b7983 */ /* 0x000ee40000300800 */
        /* <DEDUP_REMOVED lines=8> */
[----:B0-----:R-:W-:-:S02]  /*2e2e0*/  IMAD.MOV.U32 R48, RZ, RZ, R60 ;  /* 0x000000ffff307224 */ /* 0x001fc400078e003c */
[----:B------:R-:W-:Y:S01]  /*2e2f0*/  IMAD.MOV.U32 R49, RZ, RZ, R0 ;  /* 0x000000ffff317224 */ /* 0x000fe200078e0000 */
[----:B------:R-:W4:Y:S01]  /*2e300*/  LDL.LU R60, [R1+0x1924] ;  /* 0x00192400013c7983 */ /* 0x000f220000300800 */
[----:B------:R-:W4:Y:S02]  /*2e310*/  LDL.LU R0, [R1+0x1920] ;  /* 0x0019200001007983 */ /* 0x000f240000300800 */
[----:B--2---:R-:W2:Y:S02]  /*2e320*/  LDL.LU R12, [R1+0x140] ;  /* 0x00014000010c7983 */ /* 0x004ea40000300800 */
        /* <DEDUP_REMOVED lines=15> */
[----:B------:R-:W-:Y:S02]  /*2e420*/  STL.64 [R1+0x1850], R30 ;  /* 0x0018501e01007387 */ /* 0x000fe40000100a00 */
[----:B------:R0:W-:Y:S02]  /*2e430*/  STL.64 [R1+0x1848], R28 ;  /* 0x0018481c01007387 */ /* 0x0001e40000100a00 */
[----:B0-----:R-:W2:Y:S01]  /*2e440*/  LDL.LU R28, [R1+0x4b0] ;  /* 0x0004b000011c7983 */ /* 0x001ea20000300800 */
[----:B------:R-:W2:Y:S02]  /*2e450*/  LDL.LU R29, [R1+0x4b4] ;  /* 0x0004b400011d7983 */ /* 0x000ea40000300800 */
[----:B------:R-:W2:Y:S02]  /*2e460*/  LDL.LU R30, [R1+0x4b8] ;  /* 0x0004b800011e7983 */ /* 0x000ea40000300800 */
[----:B------:R-:W2:Y:S01]  /*2e470*/  LDL.LU R31, [R1+0x4bc] ;  /* 0x0004bc00011f7983 */ /* 0x000ea20000300800 */
[C---:B---3--:R-:W-:Y:S08]  /*2e480*/  HMMA.16816.F32 R24, R4.reuse, R32, R24 ;  /* 0x000000200418723c */ /* 0x048ff00000001818 */
[C---:B----4-:R-:W-:Y:S11]  /*2e490*/  HMMA.16816.F32 R40, R4.reuse, R36, R40 ;  /* 0x000000240428723c */ /* 0x050ff60000001828 */
[----:B------:R-:W-:Y:S04]  /*2e4a0*/  @!UPT UIADD3 URZ, URZ, URZ, URZ ;  /* 0x0000003f3f3ff290 */ /* 0x000fe8000fffe03f */
[----:B------:R0:W-:Y:S01]  /*2e4b0*/  STL.64 [R1+0x190], R24 ;  /* 0x0001901801007387 */ /* 0x0001e20000100a00 */
[----:B------:R1:W-:Y:S03]  /*2e4c0*/  STL.64 [R1+0x198], R26 ;  /* 0x0001981a01007387 */ /* 0x0003e60000100a00 */
[----:B0-----:R-:W3:Y:S01]  /*2e4d0*/  LDL.LU R24, [R1+0xb0] ;  /* 0x0000b00001187983 */ /* 0x001ee20000300800 */
[----:B------:R-:W3:Y:S02]  /*2e4e0*/  LDL.LU R25, [R1+0xb4] ;  /* 0x0000b40001197983 */ /* 0x000ee40000300800 */
[----:B-1----:R-:W3:Y:S02]  /*2e4f0*/  LDL.LU R26, [R1+0xb8] ;  /* 0x0000b800011a7983 */ /* 0x002ee40000300800 */
[----:B------:R-:W3:Y:S01]  /*2e500*/  LDL.LU R27, [R1+0xbc] ;  /* 0x0000bc00011b7983 */ /* 0x000ee20000300800 */
[----:B------:R-:W-:Y:S01]  /*2e510*/  STL.64 [R1+0x180], R40 ;  /* 0x0001802801007387 */ /* 0x000fe20000100a00 */
[----:B------:R0:W-:Y:S03]  /*2e520*/  STL.64 [R1+0x188], R42 ;  /* 0x0001882a01007387 */ /* 0x0001e60000100a00 */
[----:B0-----:R-:W4:Y:S01]  /*2e530*/  LDL.LU.64 R42, [R1+0x1918] ;  /* 0x00191800012a7983 */ /* 0x001f220000300a00 */
[----:B------:R-:W2:Y:S02]  /*2e540*/  LDL.LU.64 R40, [R1+0x1910] ;  /* 0x0019100001287983 */ /* 0x000ea40000300a00 */
[C---:B--2---:R-:W-:Y:S08]  /*2e550*/  HMMA.16816.F32 R28, R4.reuse, R40, R28 ;  /* 0x00000028041c723c */ /* 0x044ff0000000181c */
[----:B------:R-:W-:Y:S11]  /*2e560*/  HMMA.16816.F32 R4, R4, R44, R8 ;  /* 0x0000002c0404723c */ /* 0x000ff60000001808 */
[----:B------:R-:W-:Y:S04]  /*2e570*/  @!UPT UIADD3 URZ, URZ, URZ, URZ ;  /* 0x0000003f3f3ff290 */ /* 0x000fe8000fffe03f */
[----:B------:R0:W-:Y:S01]  /*2e580*/  STL.64 [R1+0x170], R28 ;  /* 0x0001701c01007387 */ /* 0x0001e20000100a00 */
[----:B------:R1:W-:Y:S03]  /*2e590*/  STL.64 [R1+0x178], R30 ;  /* 0x0001781e01007387 */ /* 0x0003e60000100a00 */
[----:B0-----:R-:W2:Y:S01]  /*2e5a0*/  LDL.LU R28, [R1+0xa0] ;  /* 0x0000a000011c7983 */ /* 0x001ea20000300800 */
[----:B------:R-:W2:Y:S02]  /*2e5b0*/  LDL.LU R29, [R1+0xa4] ;  /* 0x0000a400011d7983 */ /* 0x000ea40000300800 */
[----:B-1----:R-:W2:Y:S02]  /*2e5c0*/  LDL.LU R30, [R1+0xa8] ;  /* 0x0000a800011e7983 */ /* 0x002ea40000300800 */
[----:B------:R-:W2:Y:S01]  /*2e5d0*/  LDL.LU R31, [R1+0xac] ;  /* 0x0000ac00011f7983 */ /* 0x000ea20000300800 */
[----:B------:R-:W2:Y:S01]  /*2e5e0*/  LDL.LU.64 R10, [R1+0x1908] ;  /* 0x00190800010a7983 */ /* 0x000ea20000300a00 */
[----:B------:R-:W2:Y:S02]  /*2e5f0*/  LDL.LU.64 R8, [R1+0x1900] ;  /* 0x0019000001087983 */ /* 0x000ea40000300a00 */
[----:B------:R0:W-:Y:S02]  /*2e600*/  STL.64 [R1+0x150], R4 ;  /* 0x0001500401007387 */ /* 0x0001e40000100a00 */
[----:B------:R1:W-:Y:S01]  /*2e610*/  STL.64 [R1+0x158], R6 ;  /* 0x0001580601007387 */ /* 0x0003e20000100a00 */
[----:B0-----:R-:W3:Y:S01]  /*2e620*/  LDL.LU R4, [R1+0xf0] ;  /* 0x0000f00001047983 */ /* 0x001ee20000300800 */
[----:B------:R-:W3:Y:S02]  /*2e630*/  LDL.LU R5, [R1+0xf4] ;  /* 0x0000f40001057983 */ /* 0x000ee40000300800 */
[----:B-1----:R-:W3:Y:S02]  /*2e640*/  LDL.LU R6, [R1+0xf8] ;  /* 0x0000f80001067983 */ /* 0x002ee40000300800 */
[----:B------:R-:W3:Y:S01]  /*2e650*/  LDL.LU R7, [R1+0xfc] ;  /* 0x0000fc0001077983 */ /* 0x000ee20000300800 */
[C---:B--2---:R-:W-:Y:S01]  /*2e660*/  HMMA.16816.F32 R48, R8.reuse, R48, R12 ;  /* 0x000000300830723c */ /* 0x044fe2000000180c */
[----:B------:R-:W2:Y:S11]  /*2e670*/  LDL.LU.64 R12, [R1+0x18f8] ;  /* 0x0018f800010c7983 */ /* 0x000eb60000300a00 */
[----:B------:R-:W-:Y:S11]  /*2e680*/  @!UPT UIADD3 URZ, URZ, URZ, URZ ;  /* 0x0000003f3f3ff290 */ /* 0x000ff6000fffe03f */
[----:B------:R-:W-:Y:S01]  /*2e690*/  STL.64 [R1+0x140], R48 ;  /* 0x0001403001007387 */ /* 0x000fe20000100a00 */
[----:B------:R0:W-:Y:S03]  /*2e6a0*/  STL.64 [R1+0x148], R50 ;  /* 0x0001483201007387 */ /* 0x0001e60000100a00 */
[----:B0-----:R-:W3:Y:S01]  /*2e6b0*/  LDL.LU.64 R50, [R1+0x18f0] ;  /* 0x0018f00001327983 */ /* 0x001ee20000300a00 */
[----:B------:R-:W3:Y:S01]  /*2e6c0*/  LDL.LU.64 R48, [R1+0x18e8] ;  /* 0x0018e80001307983 */ /* 0x000ee20000300a00 */
[C---:B--2---:R-:W-:Y:S02]  /*2e6d0*/  HMMA.16816.F32 R12, R8.reuse, R12, R56 ;  /* 0x0000000c080c723c */ /* 0x044fe40000001838 */
[----:B------:R-:W3:Y:S11]  /*2e6e0*/  LDL.LU.64 R56, [R1+0x18e0] ;  /* 0x0018e00001387983 */ /* 0x000ef60000300a00 */
[----:B------:R-:W-:Y:S10]  /*2e6f0*/  @!UPT UIADD3 URZ, URZ, URZ, URZ ;  /* 0x0000003f3f3ff290 */ /* 0x000ff4000fffe03f */
[----:B------:R-:W-:Y:S01]  /*2e700*/  STL.64 [R1+0x130], R12 ;  /* 0x0001300c01007387 */ /* 0x000fe20000100a00 */
[----:B------:R0:W-:Y:S03]  /*2e710*/  STL.64 [R1+0x138], R14 ;  /* 0x0001380e01007387 */ /* 0x0001e60000100a00 */
[----:B0-----:R-:W2:Y:S01]  /*2e720*/  LDL.LU.64 R14, [R1+0x18d8] ;  /* 0x0018d800010e7983 */ /* 0x001ea20000300a00 */
[----:B------:R-:W2:Y:S01]  /*2e730*/  LDL.LU.64 R12, [R1+0x18d0] ;  /* 0x0018d000010c7983 */ /* 0x000ea20000300a00 */
[C---:B---3--:R-:W-:Y:S02]  /*2e740*/  HMMA.16816.F32 R56, R8.reuse, R56, R48 ;  /* 0x000000380838723c */ /* 0x048fe40000001830 */
[----:B------:R-:W2:Y:S11]  /*2e750*/  LDL.LU.64 R48, [R1+0x18c8] ;  /* 0x0018c80001307983 */ /* 0x000eb60000300a00 */
[----:B------:R-:W-:Y:S10]  /*2e760*/  @!UPT UIADD3 URZ, URZ, URZ, URZ ;  /* 0x0000003f3f3ff290 */ /* 0x000ff4000fffe03f */
[----:B------:R0:W-:Y:S01]  /*2e770*/  STL.64 [R1+0x120], R56 ;  /* 0x0001203801007387 */ /* 0x0001e20000100a00 */
[----:B------:R1:W-:Y:S03]  /*2e780*/  STL.64 [R1+0x128], R58 ;  /* 0x0001283a01007387 */ /* 0x0003e60000100a00 */
[----:B0-----:R-:W1:Y:S01]  /*2e790*/  LDL.LU.64 R56, [R1+0x18c0] ;  /* 0x0018c00001387983 */ /* 0x001e620000300a00 */
[C---:B--2---:R-:W-:Y:S03]  /*2e7a0*/  HMMA.16816.F32 R48, R8.reuse, R48, R12 ;  /* 0x000000300830723c */ /* 0x044fe6000000180c */
[----:B------:R-:W2:Y:S05]  /*2e7b0*/  LDL.LU.64 R12, [R1+0x18b8] ;  /* 0x0018b800010c7983 */ /* 0x000eaa0000300a00 */
[C---:B-1----:R-:W-:Y:S11]  /*2e7c0*/  HMMA.16816.F32 R56, R8.reuse, R56, R52 ;  /* 0x000000380838723c */ /* 0x042ff60000001834 */
[----:B------:R-:W-:Y:S04]  /*2e7d0*/  @!UPT UIADD3 URZ, URZ, URZ, URZ ;  /* 0x0000003f3f3ff290 */ /* 0x000fe8000fffe03f */
[----:B------:R-:W-:Y:S01]  /*2e7e0*/  STL.64 [R1+0x110], R48 ;  /* 0x0001103001007387 */ /* 0x000fe20000100a00 */
[----:B------:R0:W-:Y:S03]  /*2e7f0*/  STL.64 [R1+0x118], R50 ;  /* 0x0001183201007387 */ /* 0x0001e60000100a00 */
[----:B0-----:R-:W3:Y:S01]  /*2e800*/  LDL.LU.64 R50, [R1+0x18b0] ;  /* 0x0018b00001327983 */ /* 0x001ee20000300a00 */
[----:B------:R-:W3:Y:S02]  /*2e810*/  LDL.LU.64 R48, [R1+0x18a8] ;  /* 0x0018a80001307983 */ /* 0x000ee40000300a00 */
[----:B------:R-:W3:Y:S02]  /*2e820*/  LDL.LU.64 R54, [R1+0x18a0] ;  /* 0x0018a00001367983 */ /* 0x000ee40000300a00 */
[----:B------:R-:W3:Y:S01]  /*2e830*/  LDL.LU.64 R52, [R1+0x1898] ;  /* 0x0018980001347983 */ /* 0x000ee20000300a00 */
[----:B------:R-:W-:Y:S01]  /*2e840*/  STL.64 [R1+0x100], R56 ;  /* 0x0001003801007387 */ /* 0x000fe20000100a00 */
[----:B------:R0:W-:Y:S03]  /*2e850*/  STL.64 [R1+0x108], R58 ;  /* 0x0001083a01007387 */ /* 0x0001e60000100a00 */
[----:B0-----:R-:W4:Y:S01]  /*2e860*/  LDL.LU.64 R58, [R1+0x1890] ;  /* 0x00189000013a7983 */ /* 0x001f220000300a00 */
[----:B------:R-:W4:Y:S01]  /*2e870*/  LDL.LU.64 R56, [R1+0x1888] ;  /* 0x0018880001387983 */ /* 0x000f220000300a00 */
[C---:B--2---:R-:W-:Y:S11]  /*2e880*/  HMMA.16816.F32 R12, R8.reuse, R12, R4 ;  /* 0x0000000c080c723c */ /* 0x044ff60000001804 */
[----:B------:R-:W-:Y:S11]  /*2e890*/  @!UPT UIADD3 URZ, URZ, URZ, URZ ;  /* 0x0000003f3f3ff290 */ /* 0x000ff6000fffe03f */
[----:B------:R-:W-:Y:S01]  /*2e8a0*/  @!UPT UIADD3 URZ, URZ, URZ, URZ ;  /* 0x0000003f3f3ff290 */ /* 0x000fe2000fffe03f */
[----:B------:R0:W-:Y:S01]  /*2e8b0*/  STL.64 [R1+0xf0], R12 ;  /* 0x0000f00c01007387 */ /* 0x0001e20000100a00 */
[----:B------:R1:W-:Y:S03]  /*2e8c0*/  STL.64 [R1+0xf8], R14 ;  /* 0x0000f80e01007387 */ /* 0x0003e60000100a00 */
[----:B0-----:R-:W2:Y:S01]  /*2e8d0*/  LDL.LU R12, [R1+0x70] ;  /* 0x00007000010c7983 */ /* 0x001ea20000300800 */
[C---:B---3--:R-:W-:Y:S08]  /*2e8e0*/  HMMA.16816.F32 R16, R8.reuse, R52, R16 ;  /* 0x000000340810723c */ /* 0x048ff00000001810 */
[C---:B----4-:R-:W-:Y:S11]  /*2e8f0*/  HMMA.16816.F32 R4, R8.reuse, R56, R48 ;  /* 0x000000380804723c */ /* 0x050ff60000001830 */
[----:B------:R-:W-:Y:S11]  /*2e900*/  @!UPT UIADD3 URZ, URZ, URZ, URZ ;  /* 0x0000003f3f3ff290 */ /* 0x000ff6000fffe03f */
[----:B------:R-:W-:Y:S01]  /*2e910*/  @!UPT UIADD3 URZ, URZ, URZ, URZ ;  /* 0x0000003f3f3ff290 */ /* 0x000fe2000fffe03f */
[----:B------:R-:W-:Y:S01]  /*2e920*/  STL.64 [R1+0xe0], R4 ;  /* 0x0000e00401007387 */ /* 0x000fe20000100a00 */
[----:B------:R0:W-:Y:S02]  /*2e930*/  STL.64 [R1+0xe8], R6 ;  /* 0x0000e80601007387 */ /* 0x0001e40000100a00 */
[----:B------:R-:W2:Y:S02]  /*2e940*/  LDL.LU R13, [R1+0x74] ;  /* 0x00007400010d7983 */ /* 0x000ea40000300800 */
[----:B-1----:R-:W2:Y:S01]  /*2e950*/  LDL.LU R14, [R1+0x78] ;  /* 0x00007800010e7983 */ /* 0x002ea20000300800 */
[----:B------:R-:W2:Y:S04]  /*2e960*/  LDL.LU R15, [R1+0x7c] ;  /* 0x00007c00010f7983 */ /* 0x000ea80000300800 */
[----:B0-----:R-:W3:Y:S01]  /*2e970*/  LDL R7, [R1+0x758] ;  /* 0x0007580001077983 */ /* 0x001ee20000100800 */
[----:B------:R-:W2:Y:S02]  /*2e980*/  LDL.LU R48, [R1+0x160] ;  /* 0x0001600001307983 */ /* 0x000ea40000300800 */
[----:B------:R-:W2:Y:S02]  /*2e990*/  LDL.LU R49, [R1+0x164] ;  /* 0x0001640001317983 */ /* 0x000ea40000300800 */
[----:B------:R-:W2:Y:S01]  /*2e9a0*/  LDL.LU R50, [R1+0x168] ;  /* 0x0001680001327983 */ /* 0x000ea20000300800 */
[----:B------:R-:W2:Y:S01]  /*2e9b0*/  LDL.LU R51, [R1+0x16c] ;  /* 0x00016c0001337983 */ /* 0x000ea20000300800 */
[----:B------:R-:W-:Y:S02]  /*2e9c0*/  STL.64 [R1+0xd0], R16 ;  /* 0x0000d01001007387 */ /* 0x000fe40000100a00 */
[----:B------:R0:W-:Y:S02]  /*2e9d0*/  STL.64 [R1+0xd8], R18 ;  /* 0x0000d81201007387 */ /* 0x0001e40000100a00 */
[----:B0-----:R-:W2:Y:S01]  /*2e9e0*/  LDL.LU.64 R18, [R1+0x1880] ;  /* 0x0018800001127983 */ /* 0x001ea20000300a00 */
[----:B------:R-:W2:Y:S03]  /*2e9f0*/  LDL.LU.64 R16, [R1+0x1878] ;  /* 0x0018780001107983 */ /* 0x000ea60000300a00 */
[----:B---3--:R-:W0:Y:S01]  /*2ea00*/  LDSM.16.MT88.4 R4, [R7+0x5800] ;  /* 0x005800000704783b */ /* 0x008e220000004200 */
[C---:B--2---:R-:W-:Y:S11]  /*2ea10*/  HMMA.16816.F32 R20, R8.reuse, R16, R20 ;  /* 0x000000100814723c */ /* 0x044ff60000001814 */
[----:B------:R-:W-:Y:S11]  /*2ea20*/  @!UPT UIADD3 URZ, URZ, URZ, URZ ;  /* 0x0000003f3f3ff290 */ /* 0x000ff6000fffe03f */
[----:B------:R-:W-:Y:S01]  /*2ea30*/  @!UPT UIADD3 URZ, URZ, URZ, URZ ;  /* 0x0000003f3f3ff290 */ /* 0x000fe2000fffe03f */
[----:B------:R-:W-:Y:S01]  /*2ea40*/  STL.64 [R1+0xc0], R20 ;  /* 0x0000c01401007387 */ /* 0x000fe20000100a00 */
[----:B------:R1:W-:Y:S03]  /*2ea50*/  STL.64 [R1+0xc8], R22 ;  /* 0x0000c81601007387 */ /* 0x0003e60000100a00 */
[----:B-1----:R-:W2:Y:S01]  /*2ea60*/  LDL.LU.64 R22, [R1+0x1870] ;  /* 0x0018700001167983 */ /* 0x002ea20000300a00 */
[----:B------:R-:W3:Y:S02]  /*2ea70*/  LDL.LU.64 R20, [R1+0x1868] ;  /* 0x0018680001147983 */ /* 0x000ee40000300a00 */
[----:B------:R1:W-:Y:S02]  /*2ea80*/  STL.64 [R1+0x17f8], R18 ;  /* 0x0017f81201007387 */ /* 0x0003e40000100a00 */
[----:B------:R-:W2:Y:S01]  /*2ea90*/  LDL.LU R16, [R1+0x80] ;  /* 0x0000800001107983 */ /* 0x000ea20000300800 */
[----:B------:R-:W2:Y:S04]  /*2eaa0*/  LDL.LU R17, [R1+0x84] ;  /* 0x0000840001117983 */ /* 0x000ea80000300800 */
[----:B-1----:R-:W2:Y:S01]  /*2eab0*/  LDL.LU R18, [R1+0x88] ;  /* 0x0000880001127983 */ /* 0x002ea20000300800 */
[----:B------:R-:W2:Y:S01]  /*2eac0*/  LDL.LU R19, [R1+0x8c] ;  /* 0x00008c0001137983 */ /* 0x000ea20000300800 */
[C---:B---3--:R-:W-:Y:S11]  /*2ead0*/  HMMA.16816.F32 R24, R8.reuse, R20, R24 ;  /* 0x000000140818723c */ /* 0x048ff60000001818 */
[----:B------:R-:W-:Y:S11]  /*2eae0*/  @!UPT UIADD3 URZ, URZ, URZ, URZ ;  /* 0x0000003f3f3ff290 */ /* 0x000ff6000fffe03f */
[----:B------:R-:W-:Y:S01]  /*2eaf0*/  @!UPT UIADD3 URZ, URZ, URZ, URZ ;  /* 0x0000003f3f3ff290 */ /* 0x000fe2000fffe03f */
[----:B------:R-:W-:Y:S01]  /*2eb00*/  STL.64 [R1+0xb0], R24 ;  /* 0x0000b01801007387 */ /* 0x000fe20000100a00 */
[----:B------:R1:W-:Y:S03]  /*2eb10*/  STL.64 [R1+0xb8], R26 ;  /* 0x0000b81a01007387 */ /* 0x0003e60000100a00 */
[----:B-1----:R-:W3:Y:S01]  /*2eb20*/  LDL.LU.64 R26, [R1+0x1860] ;  /* 0x00186000011a7983 */ /* 0x002ee20000300a00 */
[----:B------:R-:W3:Y:S02]  /*2eb30*/  LDL.LU.64 R24, [R1+0x1858] ;  /* 0x0018580001187983 */ /* 0x000ee40000300a00 */
[----:B--2---:R1:W-:Y:S02]  /*2eb40*/  STL.64 [R1+0x1800], R22 ;  /* 0x0018001601007387 */ /* 0x0043e40000100a00 */
        /* <DEDUP_REMOVED lines=10> */
[----:B------:R-:W2:Y:S01]  /*2ebf0*/  LDL.LU.64 R28, [R1+0x1848] ;  /* 0x00184800011c7983 */ /* 0x000ea20000300a00 */
[----:B------:R-:W-:Y:S01]  /*2ec00*/  HMMA.16816.F32 R16, R8, R32, R16 ;  /* 0x000000200810723c */ /* 0x000fe20000001810 */
[----:B------:R1:W-:Y:S01]  /*2ec10*/  STL.64 [R1+0x1818], R26 ;  /* 0x0018181a01007387 */ /* 0x0003e20000100a00 */
[----:B------:R-:W3:Y:S01]  /*2ec20*/  LDL.LU R24, [R1+0x2e0] ;  /* 0x0002e00001187983 */ /* 0x000ee20000300800 */
[----:B------:R-:W3:Y:S02]  /*2ec30*/  LDL.LU R25, [R1+0x2e4] ;  /* 0x0002e40001197983 */ /* 0x000ee40000300800 */
[----:B-1----:R-:W-:-:S02]  /*2ec40*/  IMAD.MOV.U32 R26, RZ, RZ, R0 ;  /* 0x000000ffff1a7224 */ /* 0x002fc400078e0000 */
[----:B------:R-:W-:Y:S01]  /*2ec50*/  IMAD.MOV.U32 R27, RZ, RZ, R60 ;  /* 0x000000ffff1b7224 */ /* 0x000fe200078e003c */
[----:B------:R-:W3:Y:S01]  /*2ec60*/  LDL.LU R0, [R1+0x1840] ;  /* 0x0018400001007983 */ /* 0x000ee20000300800 */
[----:B------:R-:W3:Y:S01]  /*2ec70*/  LDL.LU R60, [R1+0x183c] ;  /* 0x00183c00013c7983 */ /* 0x000ee20000300800 */
[----:B--2---:R-:W-:Y:S11]  /*2ec80*/  HMMA.16816.F32 R20, R8, R28, R20 ;  /* 0x0000001c0814723c */ /* 0x004ff60000001814 */
[----:B------:R-:W-:Y:S11]  /*2ec90*/  @!UPT UIADD3 URZ, URZ, URZ, URZ ;  /* 0x0000003f3f3ff290 */ /* 0x000ff6000fffe03f */
[----:B------:R-:W-:Y:S01]  /*2eca0*/  @!UPT UIADD3 URZ, URZ, URZ, URZ ;  /* 0x0000003f3f3ff290 */ /* 0x000fe2000fffe03f */
[----:B------:R1:W-:Y:S01]  /*2ecb0*/  STL.64 [R1+0x90], R20 ;  /* 0x0000901401007387 */ /* 0x0003e20000100a00 */
[----:B------:R2:W-:Y:S02]  /*2ecc0*/  STL.64 [R1+0x98], R22 ;  /* 0x0000981601007387 */ /* 0x0005e40000100a00 */
[----:B------:R-:W-:Y:S02]  /*2ecd0*/  STL.64 [R1+0x80], R16 ;  /* 0x0000801001007387 */ /* 0x000fe40000100a00 */
[----:B-1----:R-:W-:Y:S02]  /*2ece0*/  IMAD.MOV.U32 R20, RZ, RZ, R3 ;  /* 0x000000ffff147224 */ /* 0x002fe400078e0003 */
[----:B------:R-:W-:Y:S01]  /*2ecf0*/  IMAD.MOV.U32 R21, RZ, RZ, R2 ;  /* 0x000000ffff157224 */ /* 0x000fe200078e0002 */
[----:B------:R-:W4:Y:S01]  /*2ed00*/  LDL.LU R3, [R1+0x1838] ;  /* 0x0018380001037983 */ /* 0x000f220000300800 */
[----:B------:R-:W4:Y:S02]  /*2ed10*/  LDL.LU R2, [R1+0x1834] ;  /* 0x0018340001027983 */ /* 0x000f240000300800 */
[----:B------:R-:W-:-:S02]  /*2ed20*/  IMAD.MOV.U32 R33, RZ, RZ, R18 ;  /* 0x000000ffff217224 */ /* 0x000fc400078e0012 */
[----:B--2---:R-:W2:Y:S02]  /*2ed30*/  LDL.LU R22, [R1+0x2d8] ;  /* 0x0002d80001167983 */ /* 0x004ea40000300800 */
[----:B------:R-:W-:Y:S01]  /*2ed40*/  IMAD.MOV.U32 R29, RZ, RZ, R19 ;  /* 0x000000ffff1d7224 */ /* 0x000fe200078e0013 */
[----:B------:R-:W2:Y:S01]  /*2ed50*/  LDL.LU R23, [R1+0x2dc] ;  /* 0x0002dc0001177983 */ /* 0x000ea20000300800 */
[----:B------:R-:W2:Y:S02]  /*2ed60*/  LDL.64 R18, [R1+0x48] ;  /* 0x0000480001127983 */ /* 0x000ea40000100a00 */
[----:B------:R1:W-:Y:S02]  /*2ed70*/  STL.64 [R1+0x17a0], R34 ;  /* 0x0017a02201007387 */ /* 0x0003e40000100a00 */
[----:B------:R4:W-:Y:S02]  /*2ed80*/  STL [R1+0x1798], R33 ;  /* 0x0017982101007387 */ /* 0x0009e40000100800 */
[----:B---3--:R-:W-:Y:S01]  /*2ed90*/  IMAD.MOV.U32 R32, RZ, RZ, R60 ;  /* 0x000000ffff207224 */ /* 0x008fe200078e003c */
[C---:B------:R-:W-:Y:S08]  /*2eda0*/  HMMA.16816.F32 R12, R8.reuse, R36, R12 ;  /* 0x00000024080c723c */ /* 0x040ff0000000180c */
[----:B------:R-:W-:Y:S01]  /*2edb0*/  HMMA.16816.F32 R48, R8, R44, R48 ;  /* 0x0000002c0830723c */ /* 0x000fe20000001830 */
[----:B------:R-:W3:Y:S01]  /*2edc0*/  LDL.LU R60, [R1+0x1830] ;  /* 0x00183000013c7983 */ /* 0x000ee20000300800 */
[----:B-1----:R-:W-:Y:S11]  /*2edd0*/  IMAD.MOV.U32 R35, RZ, RZ, R0 ;  /* 0x000000ffff237224 */ /* 0x002ff600078e0000 */
[----:B------:R-:W-:Y:S02]  /*2ede0*/  @!UPT UIADD3 URZ, URZ, URZ, URZ ;  /* 0x0000003f3f3ff290 */ /* 0x000fe4000fffe03f */
[----:B------:R1:W-:Y:S01]  /*2edf0*/  STL [R1+0x70], R12 ;  /* 0x0000700c01007387 */ /* 0x0003e20000100800 */
[----:B------:R-:W-:Y:S02]  /*2ee00*/  IMAD.MOV.U32 R0, RZ, RZ, R15 ;  /* 0x000000ffff007224 */ /* 0x000fe400078e000f */
[----:B----4-:R-:W-:Y:S02]  /*2ee10*/  IMAD.MOV.U32 R33, RZ, RZ, R3 ;  /* 0x000000ffff217224 */ /* 0x010fe400078e0003 */
[----:B------:R-:W-:-:S07]  /*2ee20*/  IMAD.MOV.U32 R34, RZ, RZ, R2 ;  /* 0x000000ffff227224 */ /* 0x000fce00078e0002 */
[----:B------:R-:W-:Y:S01]  /*2ee30*/  HMMA.16816.F32 R32, R8, R40, R32 ;  /* 0x000000280820723c */ /* 0x000fe20000001820 */
[----:B------:R-:W-:Y:S02]  /*2ee40*/  IMAD.MOV.U32 R2, RZ, RZ, R14 ;  /* 0x000000ffff027224 */ /* 0x000fe400078e000e */
[----:B------:R-:W-:Y:S01]  /*2ee50*/  IMAD.MOV.U32 R3, RZ, RZ, R13 ;  /* 0x000000ffff037224 */ /* 0x000fe200078e000d */
[----:B------:R-:W4:Y:S01]  /*2ee60*/  LDL.LU.64 R14, [R1+0x1828] ;  /* 0x00182800010e7983 */ /* 0x000f220000300a00 */
[----:B-1----:R-:W4:Y:S02]  /*2ee70*/  LDL.LU.64 R12, [R1+0x1820] ;  /* 0x00182000010c7983 */ /* 0x002f240000300a00 */
[----:B0-----:R-:W-:Y:S11]  /*2ee80*/  STL.64 [R1+0x1768], R6 ;  /* 0x0017680601007387 */ /* 0x001ff60000100a00 */
[----:B------:R-:W-:Y:S05]  /*2ee90*/  @!UPT UIADD3 URZ, URZ, URZ, URZ ;  /* 0x0000003f3f3ff290 */ /* 0x000fea000fffe03f */
[----:B------:R-:W-:Y:S01]  /*2eea0*/  STL.64 [R1+0x60], R32 ;  /* 0x0000602001007387 */ /* 0x000fe20000100a00 */
[----:B------:R-:W-:Y:S02]  /*2eeb0*/  STL.64 [R1+0x68], R34 ;  /* 0x0000682201007387 */ /* 0x000fe40000100a00 */
[----:B------:R-:W-:Y:S02]  /*2eec0*/  STL.64 [R1+0x1760], R4 ;  /* 0x0017600401007387 */ /* 0x000fe40000100a00 */
[----:B------:R0:W-:Y:S01]  /*2eed0*/  STL.64 [R1+0x15d8], R50 ;  /* 0x0015d83201007387 */ /* 0x0001e20000100a00 */
[----:B------:R1:W-:Y:S04]  /*2eee0*/  STL.64 [R1+0x15d0], R48 ;  /* 0x0015d03001007387 */ /* 0x0003e80000100a00 */
[----:B0-----:R-:W4:Y:S01]  /*2eef0*/  LDL.LU R50, [R1+0x58] ;  /* 0x0000580001327983 */ /* 0x001f220000300800 */
[----:B---3--:R-:W-:-:S02]  /*2ef00*/  IMAD.MOV.U32 R51, RZ, RZ, R60 ;  /* 0x000000ffff337224 */ /* 0x008fc400078e003c */
[----:B--2---:R-:W-:Y:S02]  /*2ef10*/  IMAD.MOV.U32 R37, RZ, RZ, R18 ;  /* 0x000000ffff257224 */ /* 0x004fe400078e0012 */
[----:B------:R-:W-:Y:S01]  /*2ef20*/  IMAD.MOV.U32 R36, RZ, RZ, R19 ;  /* 0x000000ffff247224 */ /* 0x000fe200078e0013 */
[C---:B----4-:R-:W-:Y:S08]  /*2ef30*/  HMMA.16816.F32 R8, R12.reuse, R18, R20 ;  /* 0x000000120c08723c */ /* 0x050ff00000001814 */
[----:B------:R-:W-:Y:S11]  /*2ef40*/  HMMA.16816.F32 R4, R12, R50, R24 ;  /* 0x000000320c04723c */ /* 0x000ff60000001818 */
[----:B------:R-:W-:Y:S11]  /*2ef50*/  @!UPT UIADD3 URZ, URZ, URZ, URZ ;  /* 0x0000003f3f3ff290 */ /* 0x000ff6000fffe03f */
[----:B------:R-:W-:Y:S01]  /*2ef60*/  @!UPT UIADD3 URZ, URZ, URZ, URZ ;  /* 0x0000003f3f3ff290 */ /* 0x000fe2000fffe03f */
[----:B------:R-:W-:Y:S01]  /*2ef70*/  STL.64 [R1+0x730], R4 ;  /* 0x0007300401007387 */ /* 0x000fe20000100a00 */
[----:B------:R-:W-:Y:S02]  /*2ef80*/  STL.64 [R1+0x738], R6 ;  /* 0x0007380601007387 */ /* 0x000fe40000100a00 */
[----:B------:R-:W2:Y:S02]  /*2ef90*/  LDL.64 R34, [R1+0x28] ;  /* 0x0000280001227983 */ /* 0x000ea40000100a00 */
[----:B------:R0:W-:Y:S01]  /*2efa0*/  STL.64 [R1+0x17a8], R50 ;  /* 0x0017a83201007387 */ /* 0x0001e20000100a00 */
[----:B-1----:R-:W2:Y:S01]  /*2efb0*/  LDL.LU R48, [R1+0x2b0] ;  /* 0x0002b00001307983 */ /* 0x002ea20000300800 */
[----:B------:R-:W2:Y:S02]  /*2efc0*/  LDL.LU R49, [R1+0x2b4] ;  /* 0x0002b40001317983 */ /* 0x000ea40000300800 */
[----:B------:R-:W-:Y:S02]  /*2efd0*/  IMAD.MOV.U32 R56, RZ, RZ, R4 ;  /* 0x000000ffff387224 */ /* 0x000fe400078e0004 */
[----:B------:R-:W-:-:S02]  /*2efe0*/  IMAD.MOV.U32 R60, RZ, RZ, R5 ;  /* 0x000000ffff3c7224 */ /* 0x000fc400078e0005 */
[----:B------:R-:W-:Y:S01]  /*2eff0*/  IMAD.MOV.U32 R52, RZ, RZ, R6 ;  /* 0x000000ffff347224 */ /* 0x000fe200078e0006 */
[----:B0-----:R-:W2:Y:S01]  /*2f000*/  LDL.LU R50, [R1+0x2b8] ;  /* 0x0002b80001327983 */ /* 0x001ea20000300800 */
[----:B------:R-:W2:Y:S02]  /*2f010*/  LDL.LU R51, [R1+0x2bc] ;  /* 0x0002bc0001337983 */ /* 0x000ea40000300800 */
[----:B------:R-:W3:Y:S02]  /*2f020*/  LDL.LU R4, [R1+0x2c0] ;  /* 0x0002c00001047983 */ /* 0x000ee40000300800 */
[----:B------:R-:W3:Y:S01]  /*2f030*/  LDL.LU R5, [R1+0x2c4] ;  /* 0x0002c40001057983 */ /* 0x000ee20000300800 */
[----:B------:R-:W3:Y:S01]  /*2f040*/  LDL.LU R6, [R1+0x2c8] ;  /* 0x0002c80001067983 */ /* 0x000ee20000300800 */
[----:B------:R-:W3:Y:S02]  /*2f050*/  LDL.64 R26, [R1+0x38] ;  /* 0x00003800011a7983 */ /* 0x000ee40000100a00 */
[----:B------:R-:W-:Y:S02]  /*2f060*/  STL [R1+0x156c], R56 ;  /* 0x00156c3801007387 */ /* 0x000fe40000100800 */
[----:B------:R-:W-:Y:S01]  /*2f070*/  STL [R1+0x1568], R60 ;  /* 0x0015683c01007387 */ /* 0x000fe20000100800 */
[----:B------:R-:W-:Y:S01]  /*2f080*/  STL [R1+0x1564], R52 ;  /* 0x0015643401007387 */ /* 0x000fe20000100800 */
[----:B------:R-:W-:Y:S02]  /*2f090*/  STL.64 [R1+0x720], R8 ;  /* 0x0007200801007387 */ /* 0x000fe40000100a00 */
[----:B------:R-:W-:Y:S02]  /*2f0a0*/  STL.64 [R1+0x728], R10 ;  /* 0x0007280a01007387 */ /* 0x000fe40000100a00 */
[----:B------:R-:W4:Y:S01]  /*2f0b0*/  LDL.LU R16, [R1+0x2a0] ;  /* 0x0002a00001107983 */ /* 0x000f220000300800 */
[----:B------:R-:W4:Y:S01]  /*2f0c0*/  LDL.LU R17, [R1+0x2a4] ;  /* 0x0002a40001117983 */ /* 0x000f220000300800 */
[----:B------:R-:W4:Y:S02]  /*2f0d0*/  LDL.LU R18, [R1+0x2a8] ;  /* 0x0002a80001127983 */ /* 0x000f240000300800 */
[----:B------:R-:W4:Y:S02]  /*2f0e0*/  LDL.LU R19, [R1+0x2ac] ;  /* 0x0002ac0001137983 */ /* 0x000f240000300800 */
[----:B------:R-:W4:Y:S01]  /*2f0f0*/  LDL.64 R22, [R1+0x18] ;  /* 0x0000180001167983 */ /* 0x000f220000100a00 */
[----:B------:R-:W-:Y:S01]  /*2f100*/  STL.64 [R1+0x17e0], R38 ;  /* 0x0017e02601007387 */ /* 0x000fe20000100a00 */
[----:B------:R0:W-:Y:S01]  /*2f110*/  STL.64 [R1+0x17d8], R36 ;  /* 0x0017d82401007387 */ /* 0x0001e20000100a00 */
[----:B------:R-:W-:Y:S01]  /*2f120*/  MOV R7, R61 ;  /* 0x0000003d00077202 */ /* 0x000fe20000000f00 */
[----:B------:R-:W-:-:S02]  /*2f130*/  IMAD.MOV.U32 R57, RZ, RZ, R8 ;  /* 0x000000ffff397224 */ /* 0x000fc400078e0008 */
[----:B------:R-:W-:Y:S02]  /*2f140*/  IMAD.MOV.U32 R61, RZ, RZ, R9 ;  /* 0x000000ffff3d7224 */ /* 0x000fe400078e0009 */
[----:B------:R-:W-:Y:S01]  /*2f150*/  IMAD.MOV.U32 R53, RZ, RZ, R10 ;  /* 0x000000ffff357224 */ /* 0x000fe200078e000a */
[----:B0-----:R-:W2:Y:S01]  /*2f160*/  LDL.LU R36, [R1+0x290] ;  /* 0x0002900001247983 */ /* 0x001ea20000300800 */
[----:B------:R-:W2:Y:S02]  /*2f170*/  LDL.LU R37, [R1+0x294] ;  /* 0x0002940001257983 */ /* 0x000ea40000300800 */
[----:B------:R-:W2:Y:S02]  /*2f180*/  LDL.LU R38, [R1+0x298] ;  /* 0x0002980001267983 */ /* 0x000ea40000300800 */
[----:B------:R-:W2:Y:S01]  /*2f190*/  LDL.LU R39, [R1+0x29c] ;  /* 0x00029c0001277983 */ /* 0x000ea20000300800 */
[----:B------:R-:W2:Y:S01]  /*2f1a0*/  LDL.LU R8, [R1+0x280] ;  /* 0x0002800001087983 */ /* 0x000ea20000300800 */
[----:B------:R-:W2:Y:S02]  /*2f1b0*/  LDL.LU R9, [R1+0x284] ;  /* 0x0002840001097983 */ /* 0x000ea40000300800 */
[----:B------:R-:W2:Y:S02]  /*2f1c0*/  LDL.LU R10, [R1+0x288] ;  /* 0x00028800010a7983 */ /* 0x000ea40000300800 */
[----:B------:R-:W2:Y:S02]  /*2f1d0*/  LDL.LU R11, [R1+0x28c] ;  /* 0x00028c00010b7983 */ /* 0x000ea40000300800 */
[----:B--2---:R0:W-:Y:S01]  /*2f1e0*/  STL.64 [R1+0x17f0], R10 ;  /* 0x0017f00a01007387 */ /* 0x0041e20000100a00 */
[----:B------:R-:W-:Y:S03]  /*2f1f0*/  STL.64 [R1+0x17e8], R8 ;  /* 0x0017e80801007387 */ /* 0x000fe60000100a00 */
[----:B0-----:R-:W2:Y:S01]  /*2f200*/  LDL.64 R10, [R1+0x8] ;  /* 0x00000800010a7983 */ /* 0x001ea20000100a00 */
[C---:B---3--:R-:W-:Y:S08]  /*2f210*/  HMMA.16816.F32 R4, R12.reuse, R26, R4 ;  /* 0x0000001a0c04723c */ /* 0x048ff00000001804 */
[C---:B------:R-:W-:Y:S08]  /*2f220*/  HMMA.16816.F32 R48, R12.reuse, R34, R48 ;  /* 0x000000220c30723c */ /* 0x040ff00000001830 */
[----:B----4-:R-:W-:Y:S01]  /*2f230*/  HMMA.16816.F32 R16, R12, R22, R16 ;  /* 0x000000160c10723c */ /* 0x010fe20000001810 */
[----:B------:R-:W-:Y:S01]  /*2f240*/  STL [R1+0x1578], R57 ;  /* 0x0015783901007387 */ /* 0x000fe20000100800 */
[----:B------:R-:W-:Y:S02]  /*2f250*/  STL [R1+0x1574], R61 ;  /* 0x0015743d01007387 */ /* 0x000fe40000100800 */
[----:B------:R-:W-:Y:S02]  /*2f260*/  STL [R1+0x1570], R53 ;  /* 0x0015703501007387 */ /* 0x000fe40000100800 */
[----:B------:R-:W-:-:S02]  /*2f270*/  IMAD.MOV.U32 R44, RZ, RZ, R34 ;  /* 0x000000ffff2c7224 */ /* 0x000fc400078e0022 */
[----:B------:R-:W-:Y:S02]  /*2f280*/  IMAD.MOV.U32 R28, RZ, RZ, R35 ;  /* 0x000000ffff1c7224 */ /* 0x000fe400078e0023 */
[----:B------:R-:W-:Y:S02]  /*2f290*/  IMAD.MOV.U32 R41, RZ, RZ, R22 ;  /* 0x000000ffff297224 */ /* 0x000fe400078e0016 */
[----:B------:R-:W-:Y:S01]  /*2f2a0*/  IMAD.MOV.U32 R40, RZ, RZ, R23 ;  /* 0x000000ffff287224 */ /* 0x000fe200078e0017 */
[----:B------:R0:W-:Y:S01]  /*2f2b0*/  STL.64 [R1+0x710], R4 ;  /* 0x0007100401007387 */ /* 0x0001e20000100a00 */
[----:B------:R-:W-:Y:S02]  /*2f2c0*/  STL.64 [R1+0x718], R6 ;  /* 0x0007180601007387 */ /* 0x000fe40000100a00 */
[----:B0-----:R-:W-:Y:S02]  /*2f2d0*/  IMAD.MOV.U32 R5, RZ, RZ, R26 ;  /* 0x000000ffff057224 */ /* 0x001fe400078e001a */
[----:B------:R-:W-:-:S02]  /*2f2e0*/  IMAD.MOV.U32 R4, RZ, RZ, R27 ;  /* 0x000000ffff047224 */ /* 0x000fc400078e001b */
[----:B------:R-:W3:Y:S01]  /*2f2f0*/  LDL.LU.64 R26, [R1+0x1818] ;  /* 0x00181800011a7983 */ /* 0x000ee20000300a00 */
[----:B------:R0:W-:Y:S02]  /*2f300*/  STL.64 [R1+0x700], R48 ;  /* 0x0007003001007387 */ /* 0x0001e40000100a00 */
[----:B------:R1:W-:Y:S02]  /*2f310*/  STL.64 [R1+0x708], R50 ;  /* 0x0007083201007387 */ /* 0x0003e40000100a00 */
[----:B------:R-:W4:Y:S01]  /*2f320*/  LDL.LU R32, [R1+0x430] ;  /* 0x0004300001207983 */ /* 0x000f220000300800 */
[----:B------:R-:W4:Y:S01]  /*2f330*/  LDL.LU R33, [R1+0x434] ;  /* 0x0004340001217983 */ /* 0x000f220000300800 */
[----:B------:R-:W4:Y:S02]  /*2f340*/  LDL.LU R34, [R1+0x438] ;  /* 0x0004380001227983 */ /* 0x000f240000300800 */
[----:B------:R-:W4:Y:S02]  /*2f350*/  LDL.LU R35, [R1+0x43c] ;  /* 0x00043c0001237983 */ /* 0x000f240000300800 */
[----:B------:R-:W-:-:S02]  /*2f360*/  IMAD.MOV.U32 R24, RZ, RZ, R16 ;  /* 0x000000ffff187224 */ /* 0x000fc400078e0010 */
[----:B------:R-:W-:Y:S01]  /*2f370*/  IMAD.MOV.U32 R20, RZ, RZ, R18 ;  /* 0x000000ffff147224 */ /* 0x000fe200078e0012 */
[----:B0-----:R-:W3:Y:S01]  /*2f380*/  LDL.LU R48, [R1+0x440] ;  /* 0x0004400001307983 */ /* 0x001ee20000300800 */
[----:B------:R-:W-:Y:S02]  /*2f390*/  IMAD.MOV.U32 R49, RZ, RZ, R55 ;  /* 0x000000ffff317224 */ /* 0x000fe400078e0037 */
[----:B------:R-:W3:Y:S02]  /*2f3a0*/  LDL.LU R55, [R1+0x1810] ;  /* 0x0018100001377983 */ /* 0x000ee40000300800 */
[----:B-1----:R-:W-:Y:S02]  /*2f3b0*/  IMAD.MOV.U32 R50, RZ, RZ, R58 ;  /* 0x000000ffff327224 */ /* 0x002fe400078e003a */
[----:B------:R-:W-:Y:S01]  /*2f3c0*/  IMAD.MOV.U32 R51, RZ, RZ, R59 ;  /* 0x000000ffff337224 */ /* 0x000fe200078e003b */
[----:B------:R-:W3:Y:S01]  /*2f3d0*/  LDL.LU R58, [R1+0x180c] ;  /* 0x00180c00013a7983 */ /* 0x000ee20000300800 */
[----:B------:R-:W3:Y:S02]  /*2f3e0*/  LDL.LU R59, [R1+0x1808] ;  /* 0x00180800013b7983 */ /* 0x000ee40000300800 */
[----:B------:R-:W4:Y:S02]  /*2f3f0*/  LDL.LU.64 R22, [R1+0x1800] ;  /* 0x0018000001167983 */ /* 0x000f240000300a00 */
[----:B------:R-:W-:Y:S01]  /*2f400*/  STL.64 [R1+0x660], R16 ;  /* 0x0006601001007387 */ /* 0x000fe20000100a00 */
[----:B------:R0:W-:Y:S04]  /*2f410*/  STL.64 [R1+0x668], R18 ;  /* 0x0006681201007387 */ /* 0x0001e80000100a00 */
[----:B0-----:R-:W4:Y:S01]  /*2f420*/  LDL.LU.64 R18, [R1+0x17f8] ;  /* 0x0017f80001127983 */ /* 0x001f220000300a00 */
[----:B------:R-:W-:Y:S02]  /*2f430*/  STL [R1+0x1580], R24 ;  /* 0x0015801801007387 */ /* 0x000fe40000100800 */
[----:B------:R-:W-:Y:S01]  /*2f440*/  STL [R1+0x157c], R20 ;  /* 0x00157c1401007387 */ /* 0x000fe20000100800 */
[----:B--2---:R-:W-:Y:S01]  /*2f450*/  HMMA.16816.F32 R36, R12, R10, R36 ;  /* 0x0000000a0c24723c */ /* 0x004fe20000001824 */
[----:B------:R-:W-:-:S02]  /*2f460*/  IMAD.MOV.U32 R17, RZ, RZ, R10 ;  /* 0x000000ffff117224 */ /* 0x000fc400078e000a */
[----:B------:R-:W-:Y:S02]  /*2f470*/  IMAD.MOV.U32 R16, RZ, RZ, R11 ;  /* 0x000000ffff107224 */ /* 0x000fe400078e000b */
[----:B------:R-:W2:Y:S01]  /*2f480*/  LDL.LU.64 R10, [R1+0x17f0] ;  /* 0x0017f000010a7983 */ /* 0x000ea20000300a00 */
[----:B------:R-:W2:Y:S11]  /*2f490*/  LDL.LU.64 R8, [R1+0x17e8] ;  /* 0x0017e80001087983 */ /* 0x000eb60000300a00 */
[----:B------:R-:W-:Y:S06]  /*2f4a0*/  @!UPT UIADD3 URZ, URZ, URZ, URZ ;  /* 0x0000003f3f3ff290 */ /* 0x000fec000fffe03f */
[----:B------:R-:W-:Y:S01]  /*2f4b0*/  STL.64 [R1+0x630], R36 ;  /* 0x0006302401007387 */ /* 0x000fe20000100a00 */
[----:B------:R-:W-:Y:S02]  /*2f4c0*/  IMAD.MOV.U32 R25, RZ, RZ, R36 ;  /* 0x000000ffff197224 */ /* 0x000fe400078e0024 */
[----:B------:R-:W-:Y:S02]  /*2f4d0*/  IMAD.MOV.U32 R21, RZ, RZ, R38 ;  /* 0x000000ffff157224 */ /* 0x000fe400078e0026 */
[----:B------:R0:W-:Y:S02]  /*2f4e0*/  STL.64 [R1+0x638], R38 ;  /* 0x0006382601007387 */ /* 0x0001e40000100a00 */
[----:B0-----:R-:W4:Y:S01]  /*2f4f0*/  LDL.LU.64 R38, [R1+0x17e0] ;  /* 0x0017e00001267983 */ /* 0x001f220000300a00 */
[----:B------:R-:W4:Y:S02]  /*2f500*/  LDL.LU.64 R36, [R1+0x17d8] ;  /* 0x0017d80001247983 */ /* 0x000f240000300a00 */
[----:B------:R-:W-:Y:S02]  /*2f510*/  STL [R1+0x1588], R25 ;  /* 0x0015881901007387 */ /* 0x000fe40000100800 */
[----:B------:R-:W-:Y:S01]  /*2f520*/  STL [R1+0x1584], R21 ;  /* 0x0015841501007387 */ /* 0x000fe20000100800 */
[----:B---3--:R0:W-:Y:S01]  /*2f530*/  STL.64 [R1+0x1750], R58 ;  /* 0x0017503a01007387 */ /* 0x0081e20000100a00 */
[----:B------:R-:W3:Y:S01]  /*2f540*/  LDL.LU R56, [R1+0x410] ;  /* 0x0004100001387983 */ /* 0x000ee20000300800 */
[C---:B--2---:R-:W-:Y:S11]  /*2f550*/  HMMA.16816.F32 R8, R12.reuse, R58, R8 ;  /* 0x0000003a0c08723c */ /* 0x044ff60000001808 */
[----:B------:R-:W-:Y:S11]  /*2f560*/  @!UPT UIADD3 URZ, URZ, URZ, URZ ;  /* 0x0000003f3f3ff290 */ /* 0x000ff6000fffe03f */
[----:B------:R-:W-:Y:S01]  /*2f570*/  @!UPT UIADD3 URZ, URZ, URZ, URZ ;  /* 0x0000003f3f3ff290 */ /* 0x000fe2000fffe03f */
[----:B------:R-:W-:Y:S01]  /*2f580*/  STL.64 [R1+0x650], R8 ;  /* 0x0006500801007387 */ /* 0x000fe20000100a00 */
[----:B------:R-:W-:Y:S02]  /*2f590*/  STL.64 [R1+0x658], R10 ;  /* 0x0006580a01007387 */ /* 0x000fe40000100a00 */
[----:B------:R1:W2:Y:S04]  /*2f5a0*/  LDSM.16.MT88.4 R8, [R55+0x5800] ;  /* 0x005800003708783b */ /* 0x0002a80000004200 */
[----:B------:R-:W3:Y:S01]  /*2f5b0*/  LDL.LU R57, [R1+0x414] ;  /* 0x0004140001397983 */ /* 0x000ee20000300800 */
[----:B0-----:R-:W3:Y:S01]  /*2f5c0*/  LDL.LU R58, [R1+0x418] ;  /* 0x00041800013a7983 */ /* 0x001ee20000300800 */
[----:B------:R-:W-:Y:S02]  /*2f5d0*/  IMAD.MOV.U32 R59, RZ, RZ, R54 ;  /* 0x000000ffff3b7224 */ /* 0x000fe400078e0036 */
[----:B------:R-:W3:Y:S01]  /*2f5e0*/  LDL.LU R54, [R1+0x17d0] ;  /* 0x0017d00001367983 */ /* 0x000ee20000300800 */
[----:B-1----:R-:W3:Y:S04]  /*2f5f0*/  LDL.LU R55, [R1+0x17cc] ;  /* 0x0017cc0001377983 */ /* 0x002ee80000300800 */
[----:B--2---:R-:W-:Y:S01]  /*2f600*/  STL.64 [R1+0x1710], R10 ;  /* 0x0017100a01007387 */ /* 0x004fe20000100a00 */
[----:B------:R0:W-:Y:S03]  /*2f610*/  STL.64 [R1+0x1708], R8 ;  /* 0x0017080801007387 */ /* 0x0001e60000100a00 */
[----:B0-----:R-:W3:Y:S01]  /*2f620*/  LDL.LU R8, [R1+0x450] ;  /* 0x0004500001087983 */ /* 0x001ee20000300800 */
[----:B------:R-:W3:Y:S02]  /*2f630*/  LDL.LU R9, [R1+0x454] ;  /* 0x0004540001097983 */ /* 0x000ee40000300800 */
[----:B------:R-:W3:Y:S02]  /*2f640*/  LDL.LU R10, [R1+0x458] ;  /* 0x00045800010a7983 */ /* 0x000ee40000300800 */
[----:B------:R-:W3:Y:S02]  /*2f650*/  LDL.LU R11, [R1+0x45c] ;  /* 0x00045c00010b7983 */ /* 0x000ee40000300800 */
[----:B----4-:R-:W-:Y:S01]  /*2f660*/  IMAD.MOV.U32 R52, RZ, RZ, R23 ;  /* 0x000000ffff347224 */ /* 0x010fe200078e0017 */
[C---:B---3--:R-:W-:Y:S11]  /*2f670*/  HMMA.16816.F32 R8, R12.reuse, R54, R8 ;  /* 0x000000360c08723c */ /* 0x048ff60000001808 */
[----:B------:R-:W-:Y:S11]  /*2f680*/  @!UPT UIADD3 URZ, URZ, URZ, URZ ;  /* 0x0000003f3f3ff290 */ /* 0x000ff6000fffe03f */
[----:B------:R-:W-:Y:S01]  /*2f690*/  @!UPT UIADD3 URZ, URZ, URZ, URZ ;  /* 0x0000003f3f3ff290 */ /* 0x000fe2000fffe03f */
[----:B------:R0:W-:Y:S01]  /*2f6a0*/  STL.64 [R1+0x640], R8 ;  /* 0x0006400801007387 */ /* 0x0001e20000100a00 */
[----:B------:R1:W-:Y:S02]  /*2f6b0*/  STL.64 [R1+0x648], R10 ;  /* 0x0006480a01007387 */ /* 0x0003e40000100a00 */
[----:B0-----:R-:W-:Y:S02]  /*2f6c0*/  IMAD.MOV.U32 R8, RZ, RZ, R26 ;  /* 0x000000ffff087224 */ /* 0x001fe400078e001a */
[----:B------:R-:W-:Y:S01]  /*2f6d0*/  IMAD.MOV.U32 R9, RZ, RZ, R18 ;  /* 0x000000ffff097224 */ /* 0x000fe200078e0012 */
[----:B------:R-:W2:Y:S01]  /*2f6e0*/  LDL.LU R26, [R1+0x17c8] ;  /* 0x0017c800011a7983 */ /* 0x000ea20000300800 */
[----:B------:R-:W3:Y:S02]  /*2f6f0*/  LDL.LU R18, [R1+0x17c4] ;  /* 0x0017c40001127983 */ /* 0x000ee40000300800 */
[----:B-1----:R-:W-:Y:S02]  /*2f700*/  IMAD.MOV.U32 R10, RZ, RZ, R19 ;  /* 0x000000ffff0a7224 */ /* 0x002fe400078e0013 */
[----:B------:R-:W-:Y:S01]  /*2f710*/  IMAD.MOV.U32 R11, RZ, RZ, R22 ;  /* 0x000000ffff0b7224 */ /* 0x000fe200078e0016 */
[----:B------:R-:W3:Y:S01]  /*2f720*/  LDL.LU R19, [R1+0x17c0] ;  /* 0x0017c00001137983 */ /* 0x000ee20000300800 */
[----:B------:R-:W4:Y:S02]  /*2f730*/  LDL.LU R22, [R1+0x17bc] ;  /* 0x0017bc0001167983 */ /* 0x000f240000300800 */
[----:B------:R0:W-:Y:S02]  /*2f740*/  STL.64 [R1+0x1748], R54 ;  /* 0x0017483601007387 */ /* 0x0001e40000100a00 */
[----:B------:R-:W4:Y:S01]  /*2f750*/  LDL.LU R23, [R1+0x17b8] ;  /* 0x0017b80001177983 */ /* 0x000f220000300800 */
[----:B------:R-:W4:Y:S01]  /*2f760*/  LDL.LU R53, [R1+0x424] ;  /* 0x0004240001357983 */ /* 0x000f220000300800 */
[----:B0-----:R-:W-:Y:S01]  /*2f770*/  IMAD.MOV.U32 R55, RZ, RZ, R27 ;  /* 0x000000ffff377224 */ /* 0x001fe200078e001b */
[C---:B---3--:R-:W-:Y:S08]  /*2f780*/  HMMA.16816.F32 R48, R12.reuse, R18, R48 ;  /* 0x000000120c30723c */ /* 0x048ff00000001830 */
[----:B----4-:R-:W-:Y:S01]  /*2f790*/  HMMA.16816.F32 R32, R12, R22, R32 ;  /* 0x000000160c20723c */ /* 0x010fe20000001820 */
[----:B--2---:R-:W-:-:S02]  /*2f7a0*/  IMAD.MOV.U32 R54, RZ, RZ, R26 ;  /* 0x000000ffff367224 */ /* 0x004fc400078e001a */
[----:B------:R-:W2:Y:S01]  /*2f7b0*/  LDL.LU R26, [R1+0x17b4] ;  /* 0x0017b400011a7983 */ /* 0x000ea20000300800 */
[----:B------:R-:W2:Y:S11]  /*2f7c0*/  LDL.LU R27, [R1+0x17b0] ;  /* 0x0017b000011b7983 */ /* 0x000eb60000300800 */
[----:B------:R-:W-:Y:S01]  /*2f7d0*/  STL.64 [R1+0x2e0], R48 ;  /* 0x0002e03001007387 */ /* 0x000fe20000100a00 */
[----:B------:R0:W-:Y:S03]  /*2f7e0*/  STL.64 [R1+0x2e8], R50 ;  /* 0x0002e83201007387 */ /* 0x0001e60000100a00 */
[----:B0-----:R-:W3:Y:S04]  /*2f7f0*/  LDL.LU.64 R50, [R1+0x17a8] ;  /* 0x0017a80001327983 */ /* 0x001ee80000300a00 */
[----:B------:R-:W-:Y:S02]  /*2f800*/  STL.64 [R1+0x2d0], R32 ;  /* 0x0002d02001007387 */ /* 0x000fe40000100a00 */
[----:B------:R0:W-:Y:S02]  /*2f810*/  STL.64 [R1+0x2d8], R34 ;  /* 0x0002d82201007387 */ /* 0x0001e40000100a00 */
[----:B0-----:R-:W4:Y:S01]  /*2f820*/  LDL.LU.64 R34, [R1+0x17a0] ;  /* 0x0017a00001227983 */ /* 0x001f220000300a00 */
[----:B------:R-:W3:Y:S02]  /*2f830*/  LDL.LU R33, [R1+0x1798] ;  /* 0x0017980001217983 */ /* 0x000ee40000300800 */
[----:B------:R0:W-:Y:S02]  /*2f840*/  STL.64 [R1+0x1730], R22 ;  /* 0x0017301601007387 */ /* 0x0001e40000100a00 */
[----:B------:R-:W3:Y:S01]  /*2f850*/  LDL.LU R20, [R1+0x3f0] ;  /* 0x0003f00001147983 */ /* 0x000ee20000300800 */
[----:B------:R-:W3:Y:S01]  /*2f860*/  LDL.LU R21, [R1+0x3f4] ;  /* 0x0003f40001157983 */ /* 0x000ee20000300800 */
[----:B0-----:R-:W-:-:S02]  /*2f870*/  IMAD.MOV.U32 R22, RZ, RZ, R30 ;  /* 0x000000ffff167224 */ /* 0x001fc400078e001e */
[----:B------:R-:W-:Y:S01]  /*2f880*/  IMAD.MOV.U32 R23, RZ, RZ, R31 ;  /* 0x000000ffff177224 */ /* 0x000fe200078e001f */
[----:B------:R-:W3:Y:S01]  /*2f890*/  LDL.LU R30, [R1+0x1794] ;  /* 0x00179400011e7983 */ /* 0x000ee20000300800 */
[----:B------:R-:W3:Y:S01]  /*2f8a0*/  LDL.LU R31, [R1+0x1790] ;  /* 0x00179000011f7983 */ /* 0x000ee20000300800 */
[C---:B--2---:R-:W-:Y:S02]  /*2f8b0*/  HMMA.16816.F32 R52, R12.reuse, R26, R52 ;  /* 0x0000001a0c34723c */ /* 0x044fe40000001834 */
[----:B------:R0:W-:Y:S01]  /*2f8c0*/  STL.64 [R1+0x1728], R26 ;  /* 0x0017281a01007387 */ /* 0x0001e20000100a00 */
[----:B------:R-:W2:Y:S11]  /*2f8d0*/  LDL.LU R24, [R1+0x400] ;  /* 0x0004000001187983 */ /* 0x000eb60000300800 */
[----:B------:R-:W-:Y:S09]  /*2f8e0*/  @!UPT UIADD3 URZ, URZ, URZ, URZ ;  /* 0x0000003f3f3ff290 */ /* 0x000ff2000fffe03f */
[----:B------:R-:W-:Y:S01]  /*2f8f0*/  STL.64 [R1+0x2c0], R52 ;  /* 0x0002c03401007387 */ /* 0x000fe20000100a00 */
[----:B------:R3:W-:Y:S02]  /*2f900*/  STL.64 [R1+0x2c8], R54 ;  /* 0x0002c83601007387 */ /* 0x0007e40000100a00 */
[----:B------:R-:W2:Y:S02]  /*2f910*/  LDL.LU R25, [R1+0x404] ;  /* 0x0004040001197983 */ /* 0x000ea40000300800 */
[----:B0-----:R-:W2:Y:S01]  /*2f920*/  LDL.LU R26, [R1+0x408] ;  /* 0x00040800011a7983 */ /* 0x001ea20000300800 */
[----:B------:R-:W2:Y:S01]  /*2f930*/  LDL.LU R27, [R1+0x40c] ;  /* 0x00040c00011b7983 */ /* 0x000ea20000300800 */
[----:B---3--:R-:W-:Y:S01]  /*2f940*/  HMMA.16816.F32 R52, R12, R30, R56 ;  /* 0x0000001e0c34723c */ /* 0x008fe20000001838 */
[----:B----4-:R-:W-:Y:S02]  /*2f950*/  IMAD.MOV.U32 R6, RZ, RZ, R34 ;  /* 0x000000ffff067224 */ /* 0x010fe400078e0022 */
[----:B------:R-:W-:-:S04]  /*2f960*/  IMAD.MOV.U32 R7, RZ, RZ, R35 ;  /* 0x000000ffff077224 */ /* 0x000fc800078e0023 */
[----:B------:R-:W-:Y:S02]  /*2f970*/  IMAD.MOV.U32 R59, RZ, RZ, R4 ;  /* 0x000000ffff3b7224 */ /* 0x000fe400078e0004 */
[----:B------:R-:W-:Y:S11]  /*2f980*/  IMAD.MOV.U32 R58, RZ, RZ, R5 ;  /* 0x000000ffff3a7224 */ /* 0x000ff600078e0005 */
[----:B------:R-:W-:Y:S03]  /*2f990*/  @!UPT UIADD3 URZ, URZ, URZ, URZ ;  /* 0x0000003f3f3ff290 */ /* 0x000fe6000fffe03f */
[----:B------:R0:W-:Y:S01]  /*2f9a0*/  STL.64 [R1+0x2b0], R52 ;  /* 0x0002b03401007387 */ /* 0x0001e20000100a00 */
[----:B------:R1:W-:Y:S02]  /*2f9b0*/  STL.64 [R1+0x2b8], R54 ;  /* 0x0002b83601007387 */ /* 0x0003e40000100a00 */
[----:B------:R-:W3:Y:S02]  /*2f9c0*/  LDL.LU R4, [R1+0x270] ;  /* 0x0002700001047983 */ /* 0x000ee40000300800 */
[----:B------:R-:W3:Y:S01]  /*2f9d0*/  LDL.LU R5, [R1+0x274] ;  /* 0x0002740001057983 */ /* 0x000ee20000300800 */
[----:B------:R-:W2:Y:S01]  /*2f9e0*/  LDL.LU R34, [R1+0x178c] ;  /* 0x00178c0001227983 */ /* 0x000ea20000300800 */
[----:B------:R-:W2:Y:S02]  /*2f9f0*/  LDL.LU R35, [R1+0x1788] ;  /* 0x0017880001237983 */ /* 0x000ea40000300800 */
[----:B------:R-:W4:Y:S02]  /*2fa00*/  LDL R32, [R1+0x750] ;  /* 0x0007500001207983 */ /* 0x000f240000100800 */
[----:B0-----:R-:W-:-:S02]  /*2fa10*/  IMAD.MOV.U32 R52, RZ, RZ, R42 ;  /* 0x000000ffff347224 */ /* 0x001fc400078e002a */
[----:B------:R-:W-:Y:S01]  /*2fa20*/  IMAD.MOV.U32 R53, RZ, RZ, R38 ;  /* 0x000000ffff357224 */ /* 0x000fe200078e0026 */
[----:B------:R-:W3:Y:S01]  /*2fa30*/  LDL.LU R42, [R1+0x1784] ;  /* 0x00178400012a7983 */ /* 0x000ee20000300800 */
[----:B------:R-:W3:Y:S02]  /*2fa40*/  LDL.LU R38, [R1+0x1780] ;  /* 0x0017800001267983 */ /* 0x000ee40000300800 */
[----:B-1----:R-:W-:Y:S02]  /*2fa50*/  IMAD.MOV.U32 R54, RZ, RZ, R39 ;  /* 0x000000ffff367224 */ /* 0x002fe400078e0027 */
[----:B------:R-:W3:Y:S01]  /*2fa60*/  LDL.LU R39, [R1+0x177c] ;  /* 0x00177c0001277983 */ /* 0x000ee20000300800 */
[----:B------:R-:W-:Y:S02]  /*2fa70*/  IMAD.MOV.U32 R55, RZ, RZ, R43 ;  /* 0x000000ffff377224 */ /* 0x000fe400078e002b */
[----:B------:R-:W4:Y:S02]  /*2fa80*/  LDL.LU R43, [R1+0x1778] ;  /* 0x00177800012b7983 */ /* 0x000f240000300800 */
[----:B------:R0:W-:Y:S01]  /*2fa90*/  STL.64 [R1+0x1720], R30 ;  /* 0x0017201e01007387 */ /* 0x0001e20000100a00 */
[----:B------:R-:W-:Y:S01]  /*2faa0*/  STL [R1+0x1718], R29 ;  /* 0x0017181d01007387 */ /* 0x000fe20000100800 */
[----:B0-----:R-:W-:-:S02]  /*2fab0*/  IMAD.MOV.U32 R30, RZ, RZ, R46 ;  /* 0x000000ffff1e7224 */ /* 0x001fc400078e002e */
[----:B------:R-:W-:Y:S01]  /*2fac0*/  IMAD.MOV.U32 R31, RZ, RZ, R47 ;  /* 0x000000ffff1f7224 */ /* 0x000fe200078e002f */
[C---:B--2---:R-:W-:Y:S08]  /*2fad0*/  HMMA.16816.F32 R24, R12.reuse, R34, R24 ;  /* 0x000000220c18723c */ /* 0x044ff00000001818 */
[C---:B---3--:R-:W-:Y:S08]  /*2fae0*/  HMMA.16816.F32 R20, R12.reuse, R38, R20 ;  /* 0x000000260c14723c */ /* 0x048ff00000001814 */
[----:B----4-:R-:W-:Y:S01]  /*2faf0*/  HMMA.16816.F32 R8, R12, R42, R8 ;  /* 0x0000002a0c08723c */ /* 0x010fe20000001808 */
[----:B------:R0:W-:Y:S01]  /*2fb00*/  STL.64 [R1+0x1740], R34 ;  /* 0x0017402201007387 */ /* 0x0001e20000100a00 */
[----:B------:R-:W-:Y:S05]  /*2fb10*/  STL [R1+0x1738], R33 ;  /* 0x0017382101007387 */ /* 0x000fea0000100800 */
[----:B------:R-:W-:Y:S01]  /*2fb20*/  STL.64 [R1+0x2a0], R24 ;  /* 0x0002a01801007387 */ /* 0x000fe20000100a00 */
[----:B------:R-:W-:Y:S02]  /*2fb30*/  STL.64 [R1+0x2a8], R26 ;  /* 0x0002a81a01007387 */ /* 0x000fe40000100a00 */
[----:B------:R1:W-:Y:S02]  /*2fb40*/  STL.64 [R1+0x1758], R38 ;  /* 0x0017582601007387 */ /* 0x0003e40000100a00 */
[----:B0-----:R-:W-:-:S02]  /*2fb50*/  IMAD.MOV.U32 R35, RZ, RZ, R36 ;  /* 0x000000ffff237224 */ /* 0x001fc400078e0024 */
[----:B------:R-:W2:Y:S01]  /*2fb60*/  LDL.LU R36, [R1+0x3c0] ;  /* 0x0003c00001247983 */ /* 0x000ea20000300800 */
[----:B------:R-:W-:-:S03]  /*2fb70*/  IMAD.MOV.U32 R34, RZ, RZ, R37 ;  /* 0x000000ffff227224 */ /* 0x000fc600078e0025 */
[----:B------:R-:W-:Y:S01]  /*2fb80*/  STL.64 [R1+0x290], R20 ;  /* 0x0002901401007387 */ /* 0x000fe20000100a00 */
[----:B------:R0:W-:Y:S02]  /*2fb90*/  STL.64 [R1+0x298], R22 ;  /* 0x0002981601007387 */ /* 0x0001e40000100a00 */
[----:B------:R-:W2:Y:S02]  /*2fba0*/  LDL.LU R37, [R1+0x3c4] ;  /* 0x0003c40001257983 */ /* 0x000ea40000300800 */
[----:B-1----:R-:W2:Y:S01]  /*2fbb0*/  LDL.LU R38, [R1+0x3c8] ;  /* 0x0003c80001267983 */ /* 0x002ea20000300800 */
[----:B------:R-:W2:Y:S01]  /*2fbc0*/  LDL.LU R39, [R1+0x3cc] ;  /* 0x0003cc0001277983 */ /* 0x000ea20000300800 */
[----:B------:R-:W-:Y:S02]  /*2fbd0*/  STL.64 [R1+0x280], R8 ;  /* 0x0002800801007387 */ /* 0x000fe40000100a00 */
[----:B------:R-:W-:Y:S02]  /*2fbe0*/  STL.64 [R1+0x288], R10 ;  /* 0x0002880a01007387 */ /* 0x000fe40000100a00 */
[----:B0-----:R-:W-:-:S02]  /*2fbf0*/  IMAD.MOV.U32 R23, RZ, RZ, R28 ;  /* 0x000000ffff177224 */ /* 0x001fc400078e001c */
[----:B------:R-:W3:Y:S01]  /*2fc00*/  LDL.LU R28, [R1+0x3a0] ;  /* 0x0003a000011c7983 */ /* 0x000ee20000300800 */
[----:B------:R-:W3:Y:S02]  /*2fc10*/  LDL.LU R29, [R1+0x3a4] ;  /* 0x0003a400011d7983 */ /* 0x000ee40000300800 */
[----:B------:R-:W4:Y:S02]  /*2fc20*/  LDL.LU R46, [R1+0x1774] ;  /* 0x00177400012e7983 */ /* 0x000f240000300800 */
[----:B------:R-:W4:Y:S01]  /*2fc30*/  LDL.LU R47, [R1+0x1770] ;  /* 0x00177000012f7983 */ /* 0x000f220000300800 */
[----:B------:R-:W2:Y:S01]  /*2fc40*/  LDL.LU R24, [R1+0x390] ;  /* 0x0003900001187983 */ /* 0x000ea20000300800 */
[----:B------:R-:W2:Y:S02]  /*2fc50*/  LDL.LU R25, [R1+0x394] ;  /* 0x0003940001197983 */ /* 0x000ea40000300800 */
[----:B------:R-:W2:Y:S02]  /*2fc60*/  LDL.LU R26, [R1+0x398] ;  /* 0x00039800011a7983 */ /* 0x000ea40000300800 */
[----:B------:R-:W2:Y:S01]  /*2fc70*/  LDL.LU R27, [R1+0x39c] ;  /* 0x00039c00011b7983 */ /* 0x000ea20000300800 */
[----:B----4-:R-:W-:Y:S01]  /*2fc80*/  HMMA.16816.F32 R12, R12, R46, R4 ;  /* 0x0000002e0c0c723c */ /* 0x010fe20000001804 */
[----:B------:R-:W4:Y:S01]  /*2fc90*/  LDL.LU.64 R6, [R1+0x1768] ;  /* 0x0017680001067983 */ /* 0x000f220000300a00 */
[----:B------:R-:W4:Y:S11]  /*2fca0*/  LDL.LU.64 R4, [R1+0x1760] ;  /* 0x0017600001047983 */ /* 0x000f360000300a00 */
[----:B------:R-:W-:Y:S10]  /*2fcb0*/  @!UPT UIADD3 URZ, URZ, URZ, URZ ;  /* 0x0000003f3f3ff290 */ /* 0x000ff4000fffe03f */
[----:B------:R-:W-:Y:S01]  /*2fcc0*/  STL.64 [R1+0x270], R12 ;  /* 0x0002700c01007387 */ /* 0x000fe20000100a00 */
[----:B------:R-:W-:Y:S02]  /*2fcd0*/  STL.64 [R1+0x278], R14 ;  /* 0x0002780e01007387 */ /* 0x000fe40000100a00 */
[----:B------:R-:W0:Y:S02]  /*2fce0*/  LDSM.16.MT88.4 R12, [R32+0x5800] ;  /* 0x00580000200c783b */ /* 0x000e240000004200 */
[----:B0-----:R-:W-:Y:S02]  /*2fcf0*/  STL.64 [R1+0x1650], R14 ;  /* 0x0016500e01007387 */ /* 0x001fe40000100a00 */
[----:B------:R0:W-:Y:S02]  /*2fd00*/  STL.64 [R1+0x1648], R12 ;  /* 0x0016480c01007387 */ /* 0x0001e40000100a00 */
[----:B0-----:R-:W4:Y:S01]  /*2fd10*/  LDL.LU R12, [R1+0x3d0] ;  /* 0x0003d000010c7983 */ /* 0x001f220000300800 */
[----:B------:R-:W4:Y:S02]  /*2fd20*/  LDL.LU R13, [R1+0x3d4] ;  /* 0x0003d400010d7983 */ /* 0x000f240000300800 */
[----:B------:R-:W4:Y:S02]  /*2fd30*/  LDL.LU R14, [R1+0x3d8] ;  /* 0x0003d800010e7983 */ /* 0x000f240000300800 */
[----:B------:R-:W4:Y:S02]  /*2fd40*/  LDL.LU R15, [R1+0x3dc] ;  /* 0x0003dc00010f7983 */ /* 0x000f240000300800 */
[----:B------:R-:W-:Y:S01]  /*2fd50*/  IMAD.MOV.U32 R22, RZ, RZ, R44 ;  /* 0x000000ffff167224 */ /* 0x000fe200078e002c */
[C---:B----4-:R-:W-:Y:S11]  /*2fd60*/  HMMA.16816.F32 R12, R4.reuse, R50, R12 ;  /* 0x00000032040c723c */ /* 0x050ff6000000180c */
[----:B------:R-:W-:Y:S11]  /*2fd70*/  @!UPT UIADD3 URZ, URZ, URZ, URZ ;  /* 0x0000003f3f3ff290 */ /* 0x000ff6000fffe03f */
[----:B------:R-:W-:Y:S01]  /*2fd80*/  @!UPT UIADD3 URZ, URZ, URZ, URZ ;  /* 0x0000003f3f3ff290 */ /* 0x000fe2000fffe03f */
[----:B------:R-:W-:Y:S01]  /*2fd90*/  STL.64 [R1+0x6f0], R12 ;  /* 0x0006f00c01007387 */ /* 0x000fe20000100a00 */
[----:B------:R2:W-:Y:S02]  /*2fda0*/  STL.64 [R1+0x6f8], R14 ;  /* 0x0006f80e01007387 */ /* 0x0005e40000100a00 */
[----:B------:R-:W-:Y:S02]  /*2fdb0*/  IMAD.MOV.U32 R44, RZ, RZ, R14 ;  /* 0x000000ffff2c7224 */ /* 0x000fe400078e000e */
[C---:B--2---:R-:W-:Y:S03]  /*2fdc0*/  HMMA.16816.F32 R12, R4.reuse, R34, R36 ;  /* 0x00000022040c723c */ /* 0x044fe60000001824 */
[----:B------:R-:W-:Y:S11]  /*2fdd0*/  STL [R1+0x158c], R44 ;  /* 0x00158c2c01007387 */ /* 0x000ff60000100800 */
[----:B------:R-:W-:Y:S09]  /*2fde0*/  @!UPT UIADD3 URZ, URZ, URZ, URZ ;  /* 0x0000003f3f3ff290 */ /* 0x000ff2000fffe03f */
[----:B------:R-:W-:Y:S01]  /*2fdf0*/  STL.64 [R1+0x6e0], R12 ;  /* 0x0006e00c01007387 */ /* 0x000fe20000100a00 */
[----:B------:R0:W-:Y:S02]  /*2fe00*/  STL.64 [R1+0x6e8], R14 ;  /* 0x0006e80e01007387 */ /* 0x0001e40000100a00 */
[----:B------:R-:W-:Y:S02]  /*2fe10*/  IMAD.MOV.U32 R45, RZ, RZ, R14 ;  /* 0x000000ffff2d7224 */ /* 0x000fe400078e000e */
[C---:B0-----:R-:W-:Y:S03]  /*2fe20*/  HMMA.16816.F32 R12, R4.reuse, R58, R52 ;  /* 0x0000003a040c723c */ /* 0x041fe60000001834 */
[----:B------:R-:W-:Y:S11]  /*2fe30*/  STL [R1+0x1590], R45 ;  /* 0x0015902d01007387 */ /* 0x000ff60000100800 */
[----:B------:R-:W-:Y:S09]  /*2fe40*/  @!UPT UIADD3 URZ, URZ, URZ, URZ ;  /* 0x0000003f3f3ff290 */ /* 0x000ff2000fffe03f */
[----:B------:R-:W-:Y:S01]  /*2fe50*/  STL.64 [R1+0x6d0], R12 ;  /* 0x0006d00c01007387 */ /* 0x000fe20000100a00 */
[----:B------:R3:W-:Y:S02]  /*2fe60*/  STL.64 [R1+0x6d8], R14 ;  /* 0x0006d80e01007387 */ /* 0x0007e40000100a00 */
[----:B------:R-:W2:Y:S02]  /*2fe70*/  LDL.LU R36, [R1+0x380] ;  /* 0x0003800001247983 */ /* 0x000ea40000300800 */
[----:B------:R-:W2:Y:S01]  /*2fe80*/  LDL.LU R37, [R1+0x384] ;  /* 0x0003840001257983 */ /* 0x000ea20000300800 */
[----:B------:R-:W2:Y:S01]  /*2fe90*/  LDL.LU R38, [R1+0x388] ;  /* 0x0003880001267983 */ /* 0x000ea20000300800 */
[----:B------:R-:W2:Y:S02]  /*2fea0*/  LDL.LU R39, [R1+0x38c] ;  /* 0x00038c0001277983 */ /* 0x000ea40000300800 */
[----:B------:R-:W-:Y:S02]  /*2feb0*/  IMAD.MOV.U32 R10, RZ, RZ, R41 ;  /* 0x000000ffff0a7224 */ /* 0x000fe400078e0029 */
[----:B------:R-:W-:Y:S01]  /*2fec0*/  IMAD.MOV.U32 R11, RZ, RZ, R40 ;  /* 0x000000ffff0b7224 */ /* 0x000fe200078e0028 */
[----:B------:R-:W4:Y:S01]  /*2fed0*/  LDL.LU R52, [R1+0x370] ;  /* 0x0003700001347983 */ /* 0x000f220000300800 */
[----:B------:R-:W4:Y:S02]  /*2fee0*/  LDL.LU R53, [R1+0x374] ;  /* 0x0003740001357983 */ /* 0x000f240000300800 */
[----:B------:R-:W4:Y:S02]  /*2fef0*/  LDL.LU R54, [R1+0x378] ;  /* 0x0003780001367983 */ /* 0x000f240000300800 */
[----:B------:R-:W4:Y:S02]  /*2ff00*/  LDL.LU R55, [R1+0x37c] ;  /* 0x00037c0001377983 */ /* 0x000f240000300800 */
[----:B------:R-:W-:Y:S01]  /*2ff10*/  IMAD.MOV.U32 R58, RZ, RZ, R17 ;  /* 0x000000ffff3a7224 */ /* 0x000fe200078e0011 */
[C---:B---3--:R-:W-:Y:S08]  /*2ff20*/  HMMA.16816.F32 R12, R4.reuse, R22, R28 ;  /* 0x00000016040c723c */ /* 0x048ff0000000181c */
[----:B------:R-:W-:Y:S01]  /*2ff30*/  HMMA.16816.F32 R8, R4, R10, R24 ;  /* 0x0000000a0408723c */ /* 0x000fe20000001818 */
[----:B------:R-:W-:Y:S01]  /*2ff40*/  IMAD.MOV.U32 R59, RZ, RZ, R16 ;  /* 0x000000ffff3b7224 */ /* 0x000fe200078e0010 */
[----:B------:R-:W3:Y:S01]  /*2ff50*/  LDL.LU R32, [R1+0x360] ;  /* 0x0003600001207983 */ /* 0x000ee20000300800 */
[----:B------:R-:W3:Y:S02]  /*2ff60*/  LDL.LU R33, [R1+0x364] ;  /* 0x0003640001217983 */ /* 0x000ee40000300800 */
[----:B------:R-:W3:Y:S02]  /*2ff70*/  LDL.LU R34, [R1+0x368] ;  /* 0x0003680001227983 */ /* 0x000ee40000300800 */
[----:B------:R-:W3:Y:S01]  /*2ff80*/  LDL.LU R35, [R1+0x36c] ;  /* 0x00036c0001237983 */ /* 0x000ee20000300800 */
[----:B------:R-:W3:Y:S07]  /*2ff90*/  LDL.LU R20, [R1+0x350] ;  /* 0x0003500001147983 */ /* 0x000eee0000300800 */
[----:B------:R0:W-:Y:S01]  /*2ffa0*/  STL.64 [R1+0x6c0], R12 ;  /* 0x0006c00c01007387 */ /* 0x0001e20000100a00 */
[----:B------:R1:W-:Y:S02]  /*2ffb0*/  STL.64 [R1+0x6c8], R14 ;  /* 0x0006c80e01007387 */ /* 0x0003e40000100a00 */
[----:B------:R-:W3:Y:S02]  /*2ffc0*/  LDL.LU R21, [R1+0x354] ;  /* 0x0003540001157983 */ /* 0x000ee40000300800 */
[----:B------:R-:W3:Y:S01]  /*2ffd0*/  LDL.LU R22, [R1+0x358] ;  /* 0x0003580001167983 */ /* 0x000ee20000300800 */
[----:B------:R-:W3:Y:S02]  /*2ffe0*/  LDL.LU R23, [R1+0x35c] ;  /* 0x00035c0001177983 */ /* 0x000ee40000300800 */
[----:B------:R1:W-:Y:S02]  /*2fff0*/  STL.64 [R1+0x610], R8 ;  /* 0x0006100801007387 */ /* 0x0003e40000100a00 */
[----:B------:R1:W-:Y:S02]  /*30000*/  STL.64 [R1+0x618], R10 ;  /* 0x0006180a01007387 */ /* 0x0003e40000100a00 */
        /* <DEDUP_REMOVED lines=8> */
[----:B0-----:R-:W3:Y:S01]  /*30090*/  LDL.LU R12, [R1+0x240] ;  /* 0x00024000010c7983 */ /* 0x001ee20000300800 */
[----:B------:R-:W3:Y:S01]  /*300a0*/  LDL.LU R13, [R1+0x244] ;  /* 0x00024400010d7983 */ /* 0x000ee20000300800 */
[----:B-1----:R-:W3:Y:S02]  /*300b0*/  LDL.LU R14, [R1+0x248] ;  /* 0x00024800010e7983 */ /* 0x002ee40000300800 */
[----:B------:R-:W-:-:S02]  /*300c0*/  IMAD.MOV.U32 R16, RZ, RZ, R8 ;  /* 0x000000ffff107224 */ /* 0x000fc400078e0008 */
[----:B------:R-:W3:Y:S01]  /*300d0*/  LDL.LU R15, [R1+0x24c] ;  /* 0x00024c00010f7983 */ /* 0x000ee20000300800 */
[----:B------:R-:W3:Y:S01]  /*300e0*/  LDL.LU R8, [R1+0x320] ;  /* 0x0003200001087983 */ /* 0x000ee20000300800 */
[----:B------:R-:W3:Y:S02]  /*300f0*/  LDL.LU R9, [R1+0x324] ;  /* 0x0003240001097983 */ /* 0x000ee40000300800 */
[----:B------:R-:W3:Y:S02]  /*30100*/  LDL.LU R10, [R1+0x328] ;  /* 0x00032800010a7983 */ /* 0x000ee40000300800 */
[----:B------:R-:W3:Y:S01]  /*30110*/  LDL.LU R11, [R1+0x32c] ;  /* 0x00032c00010b7983 */ /* 0x000ee20000300800 */
[----:B------:R-:W-:Y:S01]  /*30120*/  STL [R1+0x1594], R16 ;  /* 0x0015941001007387 */ /* 0x000fe20000100800 */
[----:B--2---:R-:W-:Y:S03]  /*30130*/  HMMA.16816.F32 R56, R4, R58, R36 ;  /* 0x0000003a0438723c */ /* 0x004fe60000001824 */
[----:B------:R-:W2:Y:S11]  /*30140*/  LDL.LU.64 R38, [R1+0x1758] ;  /* 0x0017580001267983 */ /* 0x000eb60000300a00 */
[----:B------:R-:W-:Y:S09]  /*30150*/  @!UPT UIADD3 URZ, URZ, URZ, URZ ;  /* 0x0000003f3f3ff290 */ /* 0x000ff2000fffe03f */
[----:B------:R-:W-:Y:S01]  /*30160*/  STL.64 [R1+0x5d0], R56 ;  /* 0x0005d03801007387 */ /* 0x000fe20000100a00 */
[----:B------:R0:W-:Y:S03]  /*30170*/  STL.64 [R1+0x5d8], R58 ;  /* 0x0005d83a01007387 */ /* 0x0001e60000100a00 */
[----:B0-----:R-:W4:Y:S01]  /*30180*/  LDL.LU.64 R58, [R1+0x1750] ;  /* 0x00175000013a7983 */ /* 0x001f220000300a00 */
[----:B------:R-:W-:-:S05]  /*30190*/  IMAD.MOV.U32 R17, RZ, RZ, R56 ;  /* 0x000000ffff117224 */ /* 0x000fca00078e0038 */
[----:B------:R-:W-:Y:S01]  /*301a0*/  STL [R1+0x1598], R17 ;  /* 0x0015981101007387 */ /* 0x000fe20000100800 */
[C---:B----4-:R-:W-:Y:S11]  /*301b0*/  HMMA.16816.F32 R52, R4.reuse, R58, R52 ;  /* 0x0000003a0434723c */ /* 0x050ff60000001834 */
[----:B------:R-:W-:Y:S11]  /*301c0*/  @!UPT UIADD3 URZ, URZ, URZ, URZ ;  /* 0x0000003f3f3ff290 */ /* 0x000ff6000fffe03f */
[----:B------:R-:W-:Y:S01]  /*301d0*/  @!UPT UIADD3 URZ, URZ, URZ, URZ ;  /* 0x0000003f3f3ff290 */ /* 0x000fe2000fffe03f */
[----:B------:R-:W-:Y:S01]  /*301e0*/  STL.64 [R1+0x600], R52 ;  /* 0x0006003401007387 */ /* 0x000fe20000100a00 */
[----:B------:R0:W-:Y:S03]  /*301f0*/  STL.64 [R1+0x608], R54 ;  /* 0x0006083601007387 */ /* 0x0001e60000100a00 */
[----:B0-----:R-:W4:Y:S01]  /*30200*/  LDL.LU.64 R54, [R1+0x1748] ;  /* 0x0017480001367983 */ /* 0x001f220000300a00 */
[C---:B---3--:R-:W-:Y:S01]  /*30210*/  HMMA.16816.F32 R20, R4.reuse, R18, R20 ;  /* 0x000000120414723c */ /* 0x048fe20000001814 */
[----:B------:R0:W-:Y:S02]  /*30220*/  STL.64 [R1+0x16b0], R58 ;  /* 0x0016b03a01007387 */ /* 0x0001e40000100a00 */
[----:B0-----:R-:W3:Y:S05]  /*30230*/  LDL.LU.64 R58, [R1+0x48] ;  /* 0x00004800013a7983 */ /* 0x001eea0000300a00 */
[C---:B----4-:R-:W-:Y:S11]  /*30240*/  HMMA.16816.F32 R32, R4.reuse, R54, R32 ;  /* 0x000000360420723c */ /* 0x050ff60000001820 */
[----:B------:R-:W-:Y:S11]  /*30250*/  @!UPT UIADD3 URZ, URZ, URZ, URZ ;  /* 0x0000003f3f3ff290 */ /* 0x000ff6000fffe03f */
[----:B------:R-:W-:Y:S01]  /*30260*/  @!UPT UIADD3 URZ, URZ, URZ, URZ ;  /* 0x0000003f3f3ff290 */ /* 0x000fe2000fffe03f */
[----:B------:R-:W-:Y:S01]  /*30270*/  STL.64 [R1+0x5f0], R32 ;  /* 0x0005f02001007387 */ /* 0x000fe20000100a00 */
[----:B------:R0:W-:Y:S03]  /*30280*/  STL.64 [R1+0x5f8], R34 ;  /* 0x0005f82201007387 */ /* 0x0001e60000100a00 */
[----:B0-----:R-:W4:Y:S01]  /*30290*/  LDL.LU.64 R34, [R1+0x1740] ;  /* 0x0017400001227983 */ /* 0x001f220000300a00 */
[----:B------:R-:W2:Y:S02]  /*302a0*/  LDL.LU R33, [R1+0x1738] ;  /* 0x0017380001217983 */ /* 0x000ea40000300800 */
[----:B------:R0:W-:Y:S02]  /*302b0*/  STL.64 [R1+0x16a8], R54 ;  /* 0x0016a83601007387 */ /* 0x0001e40000100a00 */
[----:B------:R-:W2:Y:S01]  /*302c0*/  LDL.LU R52, [R1+0x250] ;  /* 0x0002500001347983 */ /* 0x000ea20000300800 */
[----:B------:R-:W2:Y:S04]  /*302d0*/  LDL.LU R53, [R1+0x254] ;  /* 0x0002540001357983 */ /* 0x000ea80000300800 */
[----:B0-----:R-:W2:Y:S01]  /*302e0*/  LDL.LU R54, [R1+0x258] ;  /* 0x0002580001367983 */ /* 0x001ea20000300800 */
[----:B------:R-:W2:Y:S02]  /*302f0*/  LDL.LU R55, [R1+0x25c] ;  /* 0x00025c0001377983 */ /* 0x000ea40000300800 */
[----:B------:R-:W-:Y:S02]  /*30300*/  STL.64 [R1+0x550], R20 ;  /* 0x0005501401007387 */ /* 0x000fe40000100a00 */
[----:B------:R0:W-:Y:S02]  /*30310*/  STL.64 [R1+0x558], R22 ;  /* 0x0005581601007387 */ /* 0x0001e40000100a00 */
[----:B0-----:R-:W2:Y:S01]  /*30320*/  LDL.LU.64 R22, [R1+0x1730] ;  /* 0x0017300001167983 */ /* 0x001ea20000300a00 */
[----:B------:R0:W-:Y:S02]  /*30330*/  STL.64 [R1+0x16e8], R18 ;  /* 0x0016e81201007387 */ /* 0x0001e40000100a00 */
[----:B------:R-:W3:Y:S02]  /*30340*/  LDL.LU R16, [R1+0x260] ;  /* 0x0002600001107983 */ /* 0x000ee40000300800 */
[----:B------:R-:W3:Y:S01]  /*30350*/  LDL.LU R17, [R1+0x264] ;  /* 0x0002640001117983 */ /* 0x000ee20000300800 */
[----:B0-----:R-:W3:Y:S01]  /*30360*/  LDL.LU R18, [R1+0x268] ;  /* 0x0002680001127983 */ /* 0x001ee20000300800 */
[----:B------:R-:W3:Y:S01]  /*30370*/  LDL.LU R19, [R1+0x26c] ;  /* 0x00026c0001137983 */ /* 0x000ee20000300800 */
[C---:B--2---:R-:W-:Y:S11]  /*30380*/  HMMA.16816.F32 R24, R4.reuse, R22, R24 ;  /* 0x000000160418723c */ /* 0x044ff60000001818 */
[----:B------:R-:W-:Y:S11]  /*30390*/  @!UPT UIADD3 URZ, URZ, URZ, URZ ;  /* 0x0000003f3f3ff290 */ /* 0x000ff6000fffe03f */
[----:B------:R-:W-:Y:S01]  /*303a0*/  @!UPT UIADD3 URZ, URZ, URZ, URZ ;  /* 0x0000003f3f3ff290 */ /* 0x000fe2000fffe03f */
[----:B------:R-:W-:Y:S01]  /*303b0*/  STL.64 [R1+0x540], R24 ;  /* 0x0005401801007387 */ /* 0x000fe20000100a00 */
[----:B------:R0:W-:Y:S03]  /*303c0*/  STL.64 [R1+0x548], R26 ;  /* 0x0005481a01007387 */ /* 0x0001e60000100a00 */
        /* <DEDUP_REMOVED lines=12> */
[----:B------:R-:W3:Y:S02]  /*30490*/  LDL.LU R29, [R1+0x1718] ;  /* 0x00171800011d7983 */ /* 0x000ee40000300800 */
[----:B------:R0:W-:Y:S02]  /*304a0*/  STL.64 [R1+0x16b8], R26 ;  /* 0x0016b81a01007387 */ /* 0x0001e40000100a00 */
[----:B------:R-:W3:Y:S01]  /*304b0*/  LDL.LU R24, [R1+0x300] ;  /* 0x0003000001187983 */ /* 0x000ee20000300800 */
[----:B------:R-:W3:Y:S04]  /*304c0*/  LDL.LU R25, [R1+0x304] ;  /* 0x0003040001197983 */ /* 0x000ee80000300800 */
        /* <DEDUP_REMOVED lines=10> */
[----:B---3--:R0:W-:Y:S01]  /*30570*/  STL [R1+0x1670], R29 ;  /* 0x0016701d01007387 */ /* 0x0081e20000100800 */
[----:B------:R-:W3:Y:S04]  /*30580*/  LDL.LU R28, [R1+0x310] ;  /* 0x00031000011c7983 */ /* 0x000ee80000300800 */
[----:B0-----:R-:W3:Y:S01]  /*30590*/  LDL.LU R29, [R1+0x314] ;  /* 0x00031400011d7983 */ /* 0x001ee20000300800 */
[----:B------:R-:W3:Y:S02]  /*305a0*/  LDL.LU R30, [R1+0x318] ;  /* 0x00031800011e7983 */ /* 0x000ee40000300800 */
[----:B------:R-:W3:Y:S01]  /*305b0*/  LDL.LU R31, [R1+0x31c] ;  /* 0x00031c00011f7983 */ /* 0x000ee20000300800 */
[C---:B------:R-:W-:Y:S08]  /*305c0*/  HMMA.16816.F32 R24, R4.reuse, R38, R24 ;  /* 0x000000260418723c */ /* 0x040ff00000001818 */
[----:B------:R-:W-:Y:S01]  /*305d0*/  HMMA.16816.F32 R20, R4, R42, R20 ;  /* 0x0000002a0414723c */ /* 0x000fe20000001814 */
[----:B----4-:R-:W-:Y:S01]  /*305e0*/  STL.64 [R1+0x1668], R34 ;  /* 0x0016682201007387 */ /* 0x010fe20000100a00 */
[----:B------:R-:W-:Y:S06]  /*305f0*/  STL [R1+0x1660], R33 ;  /* 0x0016602101007387 */ /* 0x000fec0000100800 */
[----:B--2---:R-:W-:Y:S08]  /*30600*/  HMMA.16816.F32 R12, R8, R58, R12 ;  /* 0x0000003a080c723c */ /* 0x004ff0000000180c */
[C---:B---3--:R-:W-:Y:S08]  /*30610*/  HMMA.16816.F32 R28, R4.reuse, R34, R28 ;  /* 0x00000022041c723c */ /* 0x048ff0000000181c */
[----:B------:R-:W-:Y:S08]  /*30620*/  HMMA.16816.F32 R4, R4, R46, R16 ;  /* 0x0000002e0404723c */ /* 0x000ff00000001810 */
[----:B------:R-:W-:Y:S07]  /*30630*/  HMMA.16816.F32 R16, R8, R50, R52 ;  /* 0x000000320810723c */ /* 0x000fee0000001834 */
[----:B------:R-:W-:Y:S01]  /*30640*/  STL.64 [R1+0x490], R28 ;  /* 0x0004901c01007387 */ /* 0x000fe20000100a00 */
[----:B------:R-:W-:Y:S02]  /*30650*/  STL.64 [R1+0x498], R30 ;  /* 0x0004981e01007387 */ /* 0x000fe40000100a00 */
[----:B------:R-:W-:Y:S02]  /*30660*/  STL.64 [R1+0x480], R24 ;  /* 0x0004801801007387 */ /* 0x000fe40000100a00 */
[----:B------:R-:W-:Y:S01]  /*30670*/  STL.64 [R1+0x488], R26 ;  /* 0x0004881a01007387 */ /* 0x000fe20000100a00 */
[----:B------:R-:W-:Y:S01]  /*30680*/  STL.64 [R1+0x1658], R46 ;  /* 0x0016582e01007387 */ /* 0x000fe20000100a00 */
[----:B------:R-:W-:Y:S02]  /*30690*/  STL.64 [R1+0x470], R20 ;  /* 0x0004701401007387 */ /* 0x000fe40000100a00 */
[----:B------:R-:W-:Y:S02]  /*306a0*/  STL.64 [R1+0x478], R22 ;  /* 0x0004781601007387 */ /* 0x000fe40000100a00 */
[----:B------:R0:W-:Y:S06]  /*306b0*/  STL.64 [R1+0x160], R4 ;  /* 0x0001600401007387 */ /* 0x0001ec0000100a00 */
[----:B------:R-:W-:Y:S01]  /*306c0*/  IMAD.MOV.U32 R40, RZ, RZ, R16 ;  /* 0x000000ffff287224 */ /* 0x000fe200078e0010 */
[----:B------:R-:W-:Y:S01]  /*306d0*/  STL.64 [R1+0x168], R6 ;  /* 0x0001680601007387 */ /* 0x000fe20000100a00 */
[----:B------:R-:W-:-:S02]  /*306e0*/  IMAD.MOV.U32 R36, RZ, RZ, R18 ;  /* 0x000000ffff247224 */ /* 0x000fc400078e0012 */
[----:B------:R-:W-:Y:S02]  /*306f0*/  STL.64 [R1+0x6b0], R16 ;  /* 0x0006b01001007387 */ /* 0x000fe40000100a00 */
[----:B------:R-:W-:Y:S01]  /*30700*/  STL.64 [R1+0x6b8], R18 ;  /* 0x0006b81201007387 */ /* 0x000fe20000100a00 */
[----:B------:R-:W-:Y:S01]  /*30710*/  STL.64 [R1+0x1680], R50 ;  /* 0x0016803201007387 */ /* 0x000fe20000100a00 */
[----:B------:R-:W-:Y:S02]  /*30720*/  STL [R1+0x15a0], R40 ;  /* 0x0015a02801007387 */ /* 0x000fe40000100800 */
[----:B------:R-:W-:Y:S02]  /*30730*/  STL [R1+0x159c], R36 ;  /* 0x00159c2401007387 */ /* 0x000fe40000100800 */
[----:B------:R1:W-:Y:S02]  /*30740*/  STL.64 [R1+0x6a0], R12 ;  /* 0x0006a00c01007387 */ /* 0x0003e40000100a00 */
[----:B0-----:R-:W-:-:S02]  /*30750*/  IMAD.MOV.U32 R5, RZ, RZ, R58 ;  /* 0x000000ffff057224 */ /* 0x001fc400078e003a */
[----:B------:R-:W-:Y:S01]  /*30760*/  IMAD.MOV.U32 R4, RZ, RZ, R59 ;  /* 0x000000ffff047224 */ /* 0x000fe200078e003b */
[----:B------:R0:W-:Y:S01]  /*30770*/  STL.64 [R1+0x6a8], R14 ;  /* 0x0006a80e01007387 */ /* 0x0001e20000100a00 */
[----:B------:R-:W-:Y:S02]  /*30780*/  IMAD.MOV.U32 R41, RZ, RZ, R12 ;  /* 0x000000ffff297224 */ /* 0x000fe400078e000c */
[----:B------:R-:W-:Y:S01]  /*30790*/  IMAD.MOV.U32 R37, RZ, RZ, R14 ;  /* 0x000000ffff257224 */ /* 0x000fe200078e000e */
[----:B------:R2:W-:Y:S01]  /*307a0*/  STL.64 [R1+0x1700], R4 ;  /* 0x0017000401007387 */ /* 0x0005e20000100a00 */
[----:B-1----:R-:W3:Y:S02]  /*307b0*/  LDL.LU R12, [R1+0x180] ;  /* 0x00018000010c7983 */ /* 0x002ee40000300800 */
[----:B------:R-:W3:Y:S01]  /*307c0*/  LDL.LU R13, [R1+0x184] ;  /* 0x00018400010d7983 */ /* 0x000ee20000300800 */
[----:B0-----:R-:W4:Y:S01]  /*307d0*/  LDL.LU R14, [R1+0x188] ;  /* 0x00018800010e7983 */ /* 0x001f220000300800 */
[----:B------:R-:W4:Y:S03]  /*307e0*/  LDL.LU R15, [R1+0x18c] ;  /* 0x00018c00010f7983 */ /* 0x000f260000300800 */
[----:B----4-:R-:W-:Y:S01]  /*307f0*/  STL.64 [R1+0x1690], R14 ;  /* 0x0016900e01007387 */ /* 0x010fe20000100a00 */
[----:B---3--:R-:W-:Y:S02]  /*30800*/  STL.64 [R1+0x1688], R12 ;  /* 0x0016880c01007387 */ /* 0x008fe40000100a00 */
[----:B------:R-:W3:Y:S02]  /*30810*/  LDL.LU R44, [R1+0x190] ;  /* 0x00019000012c7983 */ /* 0x000ee40000300800 */
[----:B------:R-:W3:Y:S01]  /*30820*/  LDL.LU R45, [R1+0x194] ;  /* 0x00019400012d7983 */ /* 0x000ee20000300800 */
[----:B------:R-:W4:Y:S01]  /*30830*/  LDL.LU R46, [R1+0x198] ;  /* 0x00019800012e7983 */ /* 0x000f220000300800 */
[----:B------:R-:W4:Y:S03]  /*30840*/  LDL.LU R47, [R1+0x19c] ;  /* 0x00019c00012f7983 */ /* 0x000f260000300800 */
[----:B----4-:R-:W-:Y:S01]  /*30850*/  STL.64 [R1+0x16a0], R46 ;  /* 0x0016a02e01007387 */ /* 0x010fe20000100a00 */
[----:B---3--:R-:W-:Y:S02]  /*30860*/  STL.64 [R1+0x1698], R44 ;  /* 0x0016982c01007387 */ /* 0x008fe40000100a00 */
[----:B------:R-:W3:Y:S02]  /*30870*/  LDL.LU R32, [R1+0x1a0] ;  /* 0x0001a00001207983 */ /* 0x000ee40000300800 */
[----:B------:R-:W3:Y:S01]  /*30880*/  LDL.LU R33, [R1+0x1a4] ;  /* 0x0001a40001217983 */ /* 0x000ee20000300800 */
[----:B------:R-:W4:Y:S01]  /*30890*/  LDL.LU R34, [R1+0x1a8] ;  /* 0x0001a80001227983 */ /* 0x000f220000300800 */
[----:B------:R-:W4:Y:S02]  /*308a0*/  LDL.LU R35, [R1+0x1ac] ;  /* 0x0001ac0001237983 */ /* 0x000f240000300800 */
        /* <DEDUP_REMOVED lines=8> */
[----:B--2---:R-:W2:Y:S02]  /*30930*/  LDL.LU R4, [R1+0x230] ;  /* 0x0002300001047983 */ /* 0x004ea40000300800 */
[----:B------:R-:W2:Y:S01]  /*30940*/  LDL.LU R5, [R1+0x234] ;  /* 0x0002340001057983 */ /* 0x000ea20000300800 */
[----:B------:R-:W2:Y:S01]  /*30950*/  LDL.LU R6, [R1+0x238] ;  /* 0x0002380001067983 */ /* 0x000ea20000300800 */
[----:B------:R-:W2:Y:S03]  /*30960*/  LDL.LU R7, [R1+0x23c] ;  /* 0x00023c0001077983 */ /* 0x000ea60000300800 */
[----:B---3--:R0:W-:Y:S01]  /*30970*/  STL.64 [R1+0x16f8], R18 ;  /* 0x0016f81201007387 */ /* 0x0081e20000100a00 */
[----:B------:R-:W-:Y:S03]  /*30980*/  STL.64 [R1+0x16f0], R16 ;  /* 0x0016f01001007387 */ /* 0x000fe60000100a00 */
[----:B0-----:R-:W2:Y:S01]  /*30990*/  LDL.LU.64 R18, [R1+0x38] ;  /* 0x0000380001127983 */ /* 0x001ea20000300a00 */
[----:B------:R0:W-:Y:S02]  /*309a0*/  STL.64 [R1+0x16e0], R22 ;  /* 0x0016e01601007387 */ /* 0x0001e40000100a00 */
[----:B------:R-:W-:Y:S01]  /*309b0*/  STL.64 [R1+0x16d8], R20 ;  /* 0x0016d81401007387 */ /* 0x000fe20000100a00 */
[----:B0-----:R-:W3:Y:S01]  /*309c0*/  LDL.LU.64 R22, [R1+0x28] ;  /* 0x0000280001167983 */ /* 0x001ee20000300a00 */
[----:B----4-:R0:W-:Y:S02]  /*309d0*/  STL.64 [R1+0x16c8], R34 ;  /* 0x0016c82201007387 */ /* 0x0101e40000100a00 */
[----:B------:R-:W-:Y:S01]  /*309e0*/  STL.64 [R1+0x16c0], R32 ;  /* 0x0016c02001007387 */ /* 0x000fe20000100a00 */
[----:B0-----:R-:W4:Y:S01]  /*309f0*/  LDL.LU.64 R34, [R1+0x18] ;  /* 0x0000180001227983 */ /* 0x001f220000300a00 */
[----:B------:R-:W3:Y:S02]  /*30a00*/  LDL.LU R24, [R1+0x200] ;  /* 0x0002000001187983 */ /* 0x000ee40000300800 */
[----:B------:R-:W3:Y:S02]  /*30a10*/  LDL.LU R25, [R1+0x204] ;  /* 0x0002040001197983 */ /* 0x000ee40000300800 */
[----:B------:R-:W3:Y:S01]  /*30a20*/  LDL.LU R26, [R1+0x208] ;  /* 0x00020800011a7983 */ /* 0x000ee20000300800 */
[----:B------:R-:W3:Y:S01]  /*30a30*/  LDL.LU R27, [R1+0x20c] ;  /* 0x00020c00011b7983 */ /* 0x000ee20000300800 */
        /* <DEDUP_REMOVED lines=21> */
[----:B------:R-:W-:Y:S02]  /*30b90*/  STL [R1+0x15a8], R41 ;  /* 0x0015a82901007387 */ /* 0x000fe40000100800 */
[----:B------:R-:W-:Y:S01]  /*30ba0*/  STL [R1+0x15a4], R37 ;  /* 0x0015a42501007387 */ /* 0x000fe20000100800 */
[C---:B--2---:R-:W-:Y:S11]  /*30bb0*/  HMMA.16816.F32 R4, R8.reuse, R18, R4 ;  /* 0x000000120804723c */ /* 0x044ff60000001804 */
[----:B------:R-:W-:Y:S11]  /*30bc0*/  @!UPT UIADD3 URZ, URZ, URZ, URZ ;  /* 0x0000003f3f3ff290 */ /* 0x000ff6000fffe03f */
[----:B------:R-:W-:Y:S01]  /*30bd0*/  @!UPT UIADD3 URZ, URZ, URZ, URZ ;  /* 0x0000003f3f3ff290 */ /* 0x000fe2000fffe03f */
[----:B------:R0:W-:Y:S01]  /*30be0*/  STL.64 [R1+0x690], R4 ;  /* 0x0006900401007387 */ /* 0x0001e20000100a00 */
[----:B------:R1:W-:Y:S03]  /*30bf0*/  STL.64 [R1+0x698], R6 ;  /* 0x0006980601007387 */ /* 0x0003e60000100a00 */
[----:B0-----:R-:W2:Y:S01]  /*30c00*/  LDL.LU.64 R4, [R1+0x1700] ;  /* 0x0017000001047983 */ /* 0x001ea20000300a00 */
[----:B-1----:R-:W-:Y:S02]  /*30c10*/  IMAD.MOV.U32 R7, RZ, RZ, R18 ;  /* 0x000000ffff077224 */ /* 0x002fe400078e0012 */
[----:B------:R-:W-:Y:S02]  /*30c20*/  IMAD.MOV.U32 R6, RZ, RZ, R19 ;  /* 0x000000ffff067224 */ /* 0x000fe400078e0013 */
[----:B------:R-:W3:Y:S01]  /*30c30*/  LDL.LU.64 R18, [R1+0x16f8] ;  /* 0x0016f80001127983 */ /* 0x000ee20000300a00 */
[----:B------:R-:W3:Y:S02]  /*30c40*/  LDL.LU.64 R16, [R1+0x16f0] ;  /* 0x0016f00001107983 */ /* 0x000ee40000300a00 */
[C---:B---3--:R-:W-:Y:S11]  /*30c50*/  HMMA.16816.F32 R16, R8.reuse, R22, R16 ;  /* 0x000000160810723c */ /* 0x048ff60000001810 */
[----:B------:R-:W-:Y:S11]  /*30c60*/  @!UPT UIADD3 URZ, URZ, URZ, URZ ;  /* 0x0000003f3f3ff290 */ /* 0x000ff6000fffe03f */
[----:B------:R-:W-:Y:S01]  /*30c70*/  @!UPT UIADD3 URZ, URZ, URZ, URZ ;  /* 0x0000003f3f3ff290 */ /* 0x000fe2000fffe03f */
[----:B------:R0:W-:Y:S01]  /*30c80*/  STL.64 [R1+0x680], R16 ;  /* 0x0006801001007387 */ /* 0x0001e20000100a00 */
[----:B------:R1:W-:Y:S02]  /*30c90*/  STL.64 [R1+0x688], R18 ;  /* 0x0006881201007387 */ /* 0x0003e40000100a00 */
[----:B0-----:R-:W-:Y:S01]  /*30ca0*/  IMAD.MOV.U32 R17, RZ, RZ, R22 ;  /* 0x000000ffff117224 */ /* 0x001fe200078e0016 */
[----:B-1----:R-:W3:Y:S01]  /*30cb0*/  LDL.LU.64 R18, [R1+0x16e8] ;  /* 0x0016e80001127983 */ /* 0x002ee20000300a00 */
[----:B------:R-:W-:Y:S02]  /*30cc0*/  IMAD.MOV.U32 R16, RZ, RZ, R23 ;  /* 0x000000ffff107224 */ /* 0x000fe400078e0017 */
[----:B------:R-:W4:Y:S02]  /*30cd0*/  LDL.LU.64 R22, [R1+0x16e0] ;  /* 0x0016e00001167983 */ /* 0x000f240000300a00 */
[----:B------:R-:W4:Y:S01]  /*30ce0*/  LDL.LU.64 R20, [R1+0x16d8] ;  /* 0x0016d80001147983 */ /* 0x000f220000300a00 */
[C---:B------:R-:W-:Y:S08]  /*30cf0*/  HMMA.16816.F32 R24, R8.reuse, R58, R24 ;  /* 0x0000003a0818723c */ /* 0x040ff00000001818 */
[----:B----4-:R-:W-:Y:S11]  /*30d00*/  HMMA.16816.F32 R20, R8, R34, R20 ;  /* 0x000000220814723c */ /* 0x010ff60000001814 */
[----:B------:R-:W-:Y:S11]  /*30d10*/  @!UPT UIADD3 URZ, URZ, URZ, URZ ;  /* 0x0000003f3f3ff290 */ /* 0x000ff6000fffe03f */
[----:B------:R-:W-:Y:S01]  /*30d20*/  @!UPT UIADD3 URZ, URZ, URZ, URZ ;  /* 0x0000003f3f3ff290 */ /* 0x000fe2000fffe03f */
[----:B------:R0:W-:Y:S01]  /*30d30*/  STL.64 [R1+0x5b0], R20 ;  /* 0x0005b01401007387 */ /* 0x0001e20000100a00 */
[----:B------:R1:W-:Y:S02]  /*30d40*/  STL.64 [R1+0x5b8], R22 ;  /* 0x0005b81601007387 */ /* 0x0003e40000100a00 */
[----:B0-----:R-:W-:Y:S01]  /*30d50*/  IMAD.MOV.U32 R21, RZ, RZ, R34 ;  /* 0x000000ffff157224 */ /* 0x001fe200078e0022 */
[----:B-1----:R-:W4:Y:S01]  /*30d60*/  LDL.LU.64 R22, [R1+0x16d0] ;  /* 0x0016d00001167983 */ /* 0x002f220000300a00 */
[----:B------:R-:W-:Y:S02]  /*30d70*/  IMAD.MOV.U32 R20, RZ, RZ, R35 ;  /* 0x000000ffff147224 */ /* 0x000fe400078e0023 */
[----:B------:R-:W2:Y:S02]  /*30d80*/  LDL.LU.64 R34, [R1+0x16c8] ;  /* 0x0016c80001227983 */ /* 0x000ea40000300a00 */
[----:B------:R-:W2:Y:S01]  /*30d90*/  LDL.LU.64 R32, [R1+0x16c0] ;  /* 0x0016c00001207983 */ /* 0x000ea20000300a00 */
[----:B------:R0:W-:Y:S01]  /*30da0*/  STL.64 [R1+0x570], R24 ;  /* 0x0005701801007387 */ /* 0x0001e20000100a00 */
[----:B------:R1:W-:Y:S02]  /*30db0*/  STL.64 [R1+0x578], R26 ;  /* 0x0005781a01007387 */ /* 0x0003e40000100a00 */
[----:B0-----:R-:W-:Y:S01]  /*30dc0*/  IMAD.MOV.U32 R25, RZ, RZ, R58 ;  /* 0x000000ffff197224 */ /* 0x001fe200078e003a */
[----:B-1----:R-:W2:Y:S01]  /*30dd0*/  LDL.LU.64 R26, [R1+0x16b8] ;  /* 0x0016b800011a7983 */ /* 0x002ea20000300a00 */
[----:B------:R-:W-:-:S02]  /*30de0*/  MOV R24, R59 ;  /* 0x0000003b00187202 */ /* 0x000fc40000000f00 */
[----:B------:R-:W2:Y:S02]  /*30df0*/  LDL.LU.64 R58, [R1+0x16b0] ;  /* 0x0016b000013a7983 */ /* 0x000ea40000300a00 */
[C---:B--2---:R-:W-:Y:S11]  /*30e00*/  HMMA.16816.F32 R52, R8.reuse, R58, R52 ;  /* 0x0000003a0834723c */ /* 0x044ff60000001834 */
[----:B------:R-:W-:Y:S11]  /*30e10*/  @!UPT UIADD3 URZ, URZ, URZ, URZ ;  /* 0x0000003f3f3ff290 */ /* 0x000ff6000fffe03f */
[----:B------:R-:W-:Y:S01]  /*30e20*/  @!UPT UIADD3 URZ, URZ, URZ, URZ ;  /* 0x0000003f3f3ff290 */ /* 0x000fe2000fffe03f */
[----:B------:R-:W-:Y:S01]  /*30e30*/  STL.64 [R1+0x560], R52 ;  /* 0x0005603401007387 */ /* 0x000fe20000100a00 */
[----:B------:R0:W-:Y:S03]  /*30e40*/  STL.64 [R1+0x568], R54 ;  /* 0x0005683601007387 */ /* 0x0001e60000100a00 */
[----:B0-----:R-:W2:Y:S01]  /*30e50*/  LDL.LU.64 R54, [R1+0x16a8] ;  /* 0x0016a80001367983 */ /* 0x001ea20000300a00 */
[C---:B---3--:R-:W-:Y:S08]  /*30e60*/  HMMA.16816.F32 R12, R8.reuse, R18, R12 ;  /* 0x00000012080c723c */ /* 0x048ff0000000180c */
[C---:B----4-:R-:W-:Y:S01]  /*30e70*/  HMMA.16816.F32 R48, R8.reuse, R22, R48 ;  /* 0x000000160830723c */ /* 0x050fe20000001830 */
[----:B------:R0:W-:Y:S07]  /*30e80*/  STL.64 [R1+0x15f8], R58 ;  /* 0x0015f83a01007387 */ /* 0x0001ee0000100a00 */
[C---:B------:R-:W-:Y:S01]  /*30e90*/  HMMA.16816.F32 R28, R8.reuse, R26, R28 ;  /* 0x0000001a081c723c */ /* 0x040fe2000000181c */
[----:B------:R-:W3:Y:S01]  /*30ea0*/  LDL.LU R56, [R1+0x140] ;  /* 0x0001400001387983 */ /* 0x000ee20000300800 */
[----:B------:R-:W3:Y:S03]  /*30eb0*/  LDL.LU R57, [R1+0x144] ;  /* 0x0001440001397983 */ /* 0x000ee60000300800 */
[----:B0-----:R-:W3:Y:S01]  /*30ec0*/  LDL.LU R58, [R1+0x148] ;  /* 0x00014800013a7983 */ /* 0x001ee20000300800 */
[----:B------:R-:W3:Y:S02]  /*30ed0*/  LDL.LU R59, [R1+0x14c] ;  /* 0x00014c00013b7983 */ /* 0x000ee40000300800 */
[C---:B--2---:R-:W-:Y:S11]  /*30ee0*/  HMMA.16816.F32 R44, R8.reuse, R54, R44 ;  /* 0x00000036082c723c */ /* 0x044ff6000000182c */
[----:B------:R-:W-:Y:S11]  /*30ef0*/  @!UPT UIADD3 URZ, URZ, URZ, URZ ;  /* 0x0000003f3f3ff290 */ /* 0x000ff6000fffe03f */
[----:B------:R-:W-:Y:S01]  /*30f00*/  @!UPT UIADD3 URZ, URZ, URZ, URZ ;  /* 0x0000003f3f3ff290 */ /* 0x000fe2000fffe03f */
[----:B------:R-:W-:Y:S01]  /*30f10*/  STL.64 [R1+0x5a0], R44 ;  /* 0x0005a02c01007387 */ /* 0x000fe20000100a00 */
[----:B------:R0:W-:Y:S03]  /*30f20*/  STL.64 [R1+0x5a8], R46 ;  /* 0x0005a82e01007387 */ /* 0x0001e60000100a00 */
[----:B0-----:R-:W2:Y:S01]  /*30f30*/  LDL.LU.64 R46, [R1+0x16a0] ;  /* 0x0016a000012e7983 */ /* 0x001ea20000300a00 */
[----:B------:R-:W2:Y:S02]  /*30f40*/  LDL.LU.64 R44, [R1+0x1698] ;  /* 0x00169800012c7983 */ /* 0x000ea40000300a00 */
[----:B------:R0:W-:Y:S02]  /*30f50*/  STL.64 [R1+0x15f0], R54 ;  /* 0x0015f03601007387 */ /* 0x0001e40000100a00 */
[----:B------:R-:W4:Y:S01]  /*30f60*/  LDL.LU R52, [R1+0x150] ;  /* 0x0001500001347983 */ /* 0x000f220000300800 */
[----:B------:R-:W4:Y:S04]  /*30f70*/  LDL.LU R53, [R1+0x154] ;  /* 0x0001540001357983 */ /* 0x000f280000300800 */
[----:B0-----:R-:W4:Y:S01]  /*30f80*/  LDL.LU R54, [R1+0x158] ;  /* 0x0001580001367983 */ /* 0x001f220000300800 */
[----:B------:R-:W4:Y:S02]  /*30f90*/  LDL.LU R55, [R1+0x15c] ;  /* 0x00015c0001377983 */ /* 0x000f240000300800 */
[----:B------:R-:W-:Y:S02]  /*30fa0*/  STL.64 [R1+0x510], R12 ;  /* 0x0005100c01007387 */ /* 0x000fe40000100a00 */
[----:B------:R0:W-:Y:S02]  /*30fb0*/  STL.64 [R1+0x518], R14 ;  /* 0x0005180e01007387 */ /* 0x0001e40000100a00 */
[----:B0-----:R-:W2:Y:S01]  /*30fc0*/  LDL.LU.64 R14, [R1+0x1690] ;  /* 0x00169000010e7983 */ /* 0x001ea20000300a00 */
[----:B------:R-:W2:Y:S02]  /*30fd0*/  LDL.LU.64 R12, [R1+0x1688] ;  /* 0x00168800010c7983 */ /* 0x000ea40000300a00 */
[----:B------:R-:W-:Y:S02]  /*30fe0*/  STL.64 [R1+0x15e8], R18 ;  /* 0x0015e81201007387 */ /* 0x000fe40000100a00 */
[----:B------:R-:W-:Y:S01]  /*30ff0*/  STL.64 [R1+0x4f0], R48 ;  /* 0x0004f03001007387 */ /* 0x000fe20000100a00 */
[----:B------:R0:W-:Y:S04]  /*31000*/  STL.64 [R1+0x4f8], R50 ;  /* 0x0004f83201007387 */ /* 0x0001e80000100a00 */
[----:B0-----:R-:W3:Y:S01]  /*31010*/  LDL.LU.64 R50, [R1+0x1680] ;  /* 0x0016800001327983 */ /* 0x001ee20000300a00 */
[----:B------:R-:W-:Y:S02]  /*31020*/  STL.64 [R1+0x15e0], R22 ;  /* 0x0015e01601007387 */ /* 0x000fe40000100a00 */
[----:B------:R-:W-:Y:S02]  /*31030*/  STL.64 [R1+0x4e0], R28 ;  /* 0x0004e01c01007387 */ /* 0x000fe40000100a00 */
[----:B------:R0:W-:Y:S02]  /*31040*/  STL.64 [R1+0x4e8], R30 ;  /* 0x0004e81e01007387 */ /* 0x0001e40000100a00 */
[----:B0-----:R-:W2:Y:S01]  /*31050*/  LDL.LU.64 R30, [R1+0x1678] ;  /* 0x00167800011e7983 */ /* 0x001ea20000300a00 */
[----:B------:R-:W3:Y:S02]  /*31060*/  LDL.LU R29, [R1+0x1670] ;  /* 0x00167000011d7983 */ /* 0x000ee40000300800 */
[----:B------:R-:W-:Y:S01]  /*31070*/  STL.64 [R1+0x1600], R26 ;  /* 0x0016001a01007387 */ /* 0x000fe20000100a00 */
[C---:B--2---:R-:W-:Y:S11]  /*31080*/  HMMA.16816.F32 R32, R8.reuse, R30, R32 ;  /* 0x0000001e0820723c */ /* 0x044ff60000001820 */
[----:B------:R-:W-:Y:S11]  /*31090*/  @!UPT UIADD3 URZ, URZ, URZ, URZ ;  /* 0x0000003f3f3ff290 */ /* 0x000ff6000fffe03f */
[----:B------:R-:W-:Y:S01]  /*310a0*/  @!UPT UIADD3 URZ, URZ, URZ, URZ ;  /* 0x0000003f3f3ff290 */ /* 0x000fe2000fffe03f */
[----:B------:R-:W-:Y:S01]  /*310b0*/  STL.64 [R1+0x4d0], R32 ;  /* 0x0004d02001007387 */ /* 0x000fe20000100a00 */
[----:B------:R0:W-:Y:S03]  /*310c0*/  STL.64 [R1+0x4d8], R34 ;  /* 0x0004d82201007387 */ /* 0x0001e60000100a00 */
[----:B0-----:R-:W2:Y:S01]  /*310d0*/  LDL.LU.64 R34, [R1+0x1668] ;  /* 0x0016680001227983 */ /* 0x001ea20000300a00 */
[C---:B------:R-:W-:Y:S01]  /*310e0*/  HMMA.16816.F32 R12, R8.reuse, R38, R12 ;  /* 0x00000026080c723c */ /* 0x040fe2000000180c */
[----:B------:R-:W3:Y:S07]  /*310f0*/  LDL.LU R33, [R1+0x1660] ;  /* 0x0016600001217983 */ /* 0x000eee0000300800 */
[C---:B--2---:R-:W-:Y:S11]  /*31100*/  HMMA.16816.F32 R44, R8.reuse, R34, R44 ;  /* 0x00000022082c723c */ /* 0x044ff6000000182c */
[----:B------:R-:W-:Y:S11]  /*31110*/  @!UPT UIADD3 URZ, URZ, URZ, URZ ;  /* 0x0000003f3f3ff290 */ /* 0x000ff6000fffe03f */
[----:B------:R-:W-:Y:S01]  /*31120*/  @!UPT UIADD3 URZ, URZ, URZ, URZ ;  /* 0x0000003f3f3ff290 */ /* 0x000fe2000fffe03f */
[----:B------:R-:W-:Y:S01]  /*31130*/  STL.64 [R1+0x460], R44 ;  /* 0x0004602c01007387 */ /* 0x000fe20000100a00 */
[----:B------:R0:W-:Y:S03]  /*31140*/  STL.64 [R1+0x468], R46 ;  /* 0x0004682e01007387 */ /* 0x0001e60000100a00 */
[----:B0-----:R-:W4:Y:S01]  /*31150*/  LDL.LU.64 R46, [R1+0x1658] ;  /* 0x00165800012e7983 */ /* 0x001f220000300a00 */
[----:B------:R-:W-:Y:S02]  /*31160*/  STL.64 [R1+0x450], R12 ;  /* 0x0004500c01007387 */ /* 0x000fe40000100a00 */
[----:B------:R0:W-:Y:S02]  /*31170*/  STL.64 [R1+0x458], R14 ;  /* 0x0004580e01007387 */ /* 0x0001e40000100a00 */
[----:B0-----:R-:W3:Y:S01]  /*31180*/  LDL.LU.64 R14, [R1+0x1650] ;  /* 0x00165000010e7983 */ /* 0x001ee20000300a00 */
[----:B------:R-:W3:Y:S02]  /*31190*/  LDL.LU.64 R12, [R1+0x1648] ;  /* 0x00164800010c7983 */ /* 0x000ee40000300a00 */
[----:B------:R0:W-:Y:S02]  /*311a0*/  STL.64 [R1+0x1608], R38 ;  /* 0x0016082601007387 */ /* 0x0001e40000100a00 */
[----:B------:R-:W2:Y:S01]  /*311b0*/  LDL.LU R36, [R1+0x170] ;  /* 0x0001700001247983 */ /* 0x000ea20000300800 */
[----:B------:R-:W2:Y:S04]  /*311c0*/  LDL.LU R37, [R1+0x174] ;  /* 0x0001740001257983 */ /* 0x000ea80000300800 */
[----:B0-----:R-:W2:Y:S01]  /*311d0*/  LDL.LU R38, [R1+0x178] ;  /* 0x0001780001267983 */ /* 0x001ea20000300800 */
[----:B------:R-:W2:Y:S02]  /*311e0*/  LDL.LU R39, [R1+0x17c] ;  /* 0x00017c0001277983 */ /* 0x000ea40000300800 */
[----:B------:R-:W-:Y:S01]  /*311f0*/  STL.64 [R1+0x1610], R42 ;  /* 0x0016102a01007387 */ /* 0x000fe20000100a00 */
[C---:B--2---:R-:W-:Y:S08]  /*31200*/  HMMA.16816.F32 R36, R8.reuse, R42, R36 ;  /* 0x0000002a0824723c */ /* 0x044ff00000001824 */
[----:B----4-:R-:W-:Y:S11]  /*31210*/  HMMA.16816.F32 R8, R8, R46, R52 ;  /* 0x0000002e0808723c */ /* 0x010ff60000001834 */
[----:B------:R-:W-:Y:S04]  /*31220*/  @!UPT UIADD3 URZ, URZ, URZ, URZ ;  /* 0x0000003f3f3ff290 */ /* 0x000fe8000fffe03f */
[----:B------:R-:W-:Y:S01]  /*31230*/  STL.64 [R1+0x3c0], R36 ;  /* 0x0003c02401007387 */ /* 0x000fe20000100a00 */
[----:B------:R3:W-:Y:S02]  /*31240*/  STL.64 [R1+0x3c8], R38 ;  /* 0x0003c82601007387 */ /* 0x0007e40000100a00 */
[----:B---3--:R-:W-:Y:S01]  /*31250*/  HMMA.16816.F32 R36, R12, R50, R56 ;  /* 0x000000320c24723c */ /* 0x008fe20000001838 */
[----:B------:R-:W-:Y:S04]  /*31260*/  STL.64 [R1+0x1618], R46 ;  /* 0x0016182e01007387 */ /* 0x000fe80000100a00 */
[----:B------:R-:W-:Y:S02]  /*31270*/  STL.64 [R1+0x3b0], R8 ;  /* 0x0003b00801007387 */ /* 0x000fe40000100a00 */
[----:B------:R-:W-:Y:S02]  /*31280*/  STL.64 [R1+0x3b8], R10 ;  /* 0x0003b80a01007387 */ /* 0x000fe40000100a00 */
[----:B------:R-:W-:-:S02]  /*31290*/  IMAD.MOV.U32 R58, RZ, RZ, R25 ;  /* 0x000000ffff3a7224 */ /* 0x000fc400078e0019 */
[----:B------:R-:W-:Y:S11]  /*312a0*/  IMAD.MOV.U32 R59, RZ, RZ, R24 ;  /* 0x000000ffff3b7224 */ /* 0x000ff600078e0018 */
[----:B------:R-:W-:Y:S01]  /*312b0*/  @!UPT UIADD3 URZ, URZ, URZ, URZ ;  /* 0x0000003f3f3ff290 */ /* 0x000fe2000fffe03f */
[----:B------:R-:W-:Y:S01]  /*312c0*/  STL.64 [R1+0x670], R36 ;  /* 0x0006702401007387 */ /* 0x000fe20000100a00 */
[----:B------:R-:W-:Y:S02]  /*312d0*/  IMAD.MOV.U32 R28, RZ, RZ, R38 ;  /* 0x000000ffff1c7224 */ /* 0x000fe400078e0026 */
[----:B------:R0:W-:Y:S02]  /*312e0*/  STL.64 [R1+0x678], R38 ;  /* 0x0006782601007387 */ /* 0x0001e40000100a00 */
[----:B------:R-:W-:Y:S02]  /*312f0*/  STL.64 [R1+0x1620], R58 ;  /* 0x0016203a01007387 */ /* 0x000fe40000100a00 */
[----:B0-----:R-:W-:Y:S02]  /*31300*/  IMAD.MOV.U32 R38, RZ, RZ, R21 ;  /* 0x000000ffff267224 */ /* 0x001fe400078e0015 */
[----:B------:R-:W-:-:S05]  /*31310*/  IMAD.MOV.U32 R39, RZ, RZ, R20 ;  /* 0x000000ffff277224 */ /* 0x000fca00078e0014 */
[----:B------:R-:W-:Y:S01]  /*31320*/  STL.64 [R1+0x1628], R38 ;  /* 0x0016282601007387 */ /* 0x000fe20000100a00 */
[----:B------:R-:W2:Y:S02]  /*31330*/  LDL.LU R8, [R1+0x100] ;  /* 0x0001000001087983 */ /* 0x000ea40000300800 */
[----:B------:R-:W2:Y:S02]  /*31340*/  LDL.LU R9, [R1+0x104] ;  /* 0x0001040001097983 */ /* 0x000ea40000300800 */
[----:B------:R-:W3:Y:S01]  /*31350*/  LDL.LU R10, [R1+0x108] ;  /* 0x00010800010a7983 */ /* 0x000ee20000300800 */
[----:B------:R-:W3:Y:S01]  /*31360*/  LDL.LU R11, [R1+0x10c] ;  /* 0x00010c00010b7983 */ /* 0x000ee20000300800 */
[----:B------:R-:W-:Y:S02]  /*31370*/  IMAD.MOV.U32 R42, RZ, RZ, R17 ;  /* 0x000000ffff2a7224 */ /* 0x000fe400078e0011 */
[----:B------:R-:W-:Y:S02]  /*31380*/  IMAD.MOV.U32 R43, RZ, RZ, R16 ;  /* 0x000000ffff2b7224 */ /* 0x000fe400078e0010 */
[----:B------:R-:W-:Y:S01]  /*31390*/  IMAD.MOV.U32 R32, RZ, RZ, R36 ;  /* 0x000000ffff207224 */ /* 0x000fe200078e0024 */
[----:B---3--:R-:W-:Y:S01]  /*313a0*/  STL.64 [R1+0x1638], R10 ;  /* 0x0016380a01007387 */ /* 0x008fe20000100a00 */
[----:B--2---:R-:W-:Y:S02]  /*313b0*/  STL.64 [R1+0x1630], R8 ;  /* 0x0016300801007387 */ /* 0x004fe40000100a00 */
[----:B------:R0:W-:Y:S02]  /*313c0*/  STL.64 [R1+0x1640], R42 ;  /* 0x0016402a01007387 */ /* 0x0001e40000100a00 */
[----:B------:R-:W2:Y:S01]  /*313d0*/  LDL.LU R44, [R1+0x110] ;  /* 0x00011000012c7983 */ /* 0x000ea20000300800 */
[----:B------:R-:W2:Y:S01]  /*313e0*/  LDL.LU R45, [R1+0x114] ;  /* 0x00011400012d7983 */ /* 0x000ea20000300800 */
[----:B------:R-:W2:Y:S02]  /*313f0*/  LDL.LU R46, [R1+0x118] ;  /* 0x00011800012e7983 */ /* 0x000ea40000300800 */
[----:B------:R-:W2:Y:S02]  /*31400*/  LDL.LU R47, [R1+0x11c] ;  /* 0x00011c00012f7983 */ /* 0x000ea40000300800 */
[----:B------:R-:W3:Y:S01]  /*31410*/  LDL.LU R40, [R1+0x130] ;  /* 0x0001300001287983 */ /* 0x000ee20000300800 */
[----:B------:R-:W3:Y:S04]  /*31420*/  LDL.LU R41, [R1+0x134] ;  /* 0x0001340001297983 */ /* 0x000ee80000300800 */
[----:B0-----:R-:W3:Y:S01]  /*31430*/  LDL.LU R42, [R1+0x138] ;  /* 0x00013800012a7983 */ /* 0x001ee20000300800 */
[----:B------:R-:W3:Y:S02]  /*31440*/  LDL.LU R43, [R1+0x13c] ;  /* 0x00013c00012b7983 */ /* 0x000ee40000300800 */
[----:B------:R-:W4:Y:S02]  /*31450*/  LDL.LU R36, [R1+0x120] ;  /* 0x0001200001247983 */ /* 0x000f240000300800 */
[----:B------:R-:W4:Y:S01]  /*31460*/  LDL.LU R37, [R1+0x124] ;  /* 0x0001240001257983 */ /* 0x000f220000300800 */
[----:B------:R-:W4:Y:S01]  /*31470*/  LDL.LU R38, [R1+0x128] ;  /* 0x0001280001267983 */ /* 0x000f220000300800 */
[----:B------:R-:W4:Y:S02]  /*31480*/  LDL.LU R39, [R1+0x12c] ;  /* 0x00012c0001277983 */ /* 0x000f240000300800 */
[----:B------:R-:W-:-:S02]  /*31490*/  IMAD.MOV.U32 R10, RZ, RZ, R5 ;  /* 0x000000ffff0a7224 */ /* 0x000fc400078e0005 */
[----:B------:R-:W-:Y:S01]  /*314a0*/  IMAD.MOV.U32 R11, RZ, RZ, R4 ;  /* 0x000000ffff0b7224 */ /* 0x000fe200078e0004 */
[----:B------:R-:W2:Y:S01]  /*314b0*/  LDL.LU R24, [R1+0xf0] ;  /* 0x0000f00001187983 */ /* 0x000ea20000300800 */
[----:B------:R-:W2:Y:S02]  /*314c0*/  LDL.LU R25, [R1+0xf4] ;  /* 0x0000f40001197983 */ /* 0x000ea40000300800 */
[----:B------:R-:W2:Y:S02]  /*314d0*/  LDL.LU R26, [R1+0xf8] ;  /* 0x0000f800011a7983 */ /* 0x000ea40000300800 */
[----:B------:R-:W2:Y:S01]  /*314e0*/  LDL.LU R27, [R1+0xfc] ;  /* 0x0000fc00011b7983 */ /* 0x000ea20000300800 */
[----:B------:R-:W2:Y:S01]  /*314f0*/  LDL.LU R52, [R1+0xe0] ;  /* 0x0000e00001347983 */ /* 0x000ea20000300800 */
[----:B------:R-:W2:Y:S02]  /*31500*/  LDL.LU R53, [R1+0xe4] ;  /* 0x0000e40001357983 */ /* 0x000ea40000300800 */
[----:B------:R-:W2:Y:S02]  /*31510*/  LDL.LU R54, [R1+0xe8] ;  /* 0x0000e80001367983 */ /* 0x000ea40000300800 */
        /* <DEDUP_REMOVED lines=17> */
[----:B------:R-:W-:Y:S02]  /*31630*/  STL [R1+0x15b0], R32 ;  /* 0x0015b02001007387 */ /* 0x000fe40000100800 */
[----:B------:R-:W-:Y:S01]  /*31640*/  IMAD.MOV.U32 R6, RZ, RZ, R33 ;  /* 0x000000ffff067224 */ /* 0x000fe200078e0021 */
[----:B------:R-:W-:Y:S01]  /*31650*/  STL [R1+0x15ac], R28 ;  /* 0x0015ac1c01007387 */ /* 0x000fe20000100800 */
[----:B------:R-:W-:Y:S01]  /*31660*/  IMAD.MOV.U32 R7, RZ, RZ, R29 ;  /* 0x000000ffff077224 */ /* 0x000fe200078e001d */
[C---:B---3--:R-:W-:Y:S08]  /*31670*/  HMMA.16816.F32 R8, R12.reuse, R10, R40 ;  /* 0x0000000a0c08723c */ /* 0x048ff00000001828 */
[C---:B----4-:R-:W-:Y:S01]  /*31680*/  HMMA.16816.F32 R56, R12.reuse, R58, R36 ;  /* 0x0000003a0c38723c */ /* 0x050fe20000001824 */
[----:B------:R-:W2:Y:S11]  /*31690*/  LDL.LU.64 R42, [R1+0x1640] ;  /* 0x00164000012a7983 */ /* 0x000eb60000300a00 */
[----:B------:R-:W-:Y:S03]  /*316a0*/  @!UPT UIADD3 URZ, URZ, URZ, URZ ;  /* 0x0000003f3f3ff290 */ /* 0x000fe6000fffe03f */
[----:B------:R-:W-:Y:S01]  /*316b0*/  STL.64 [R1+0x620], R8 ;  /* 0x0006200801007387 */ /* 0x000fe20000100a00 */
[----:B------:R-:W-:Y:S02]  /*316c0*/  IMAD.MOV.U32 R33, RZ, RZ, R8 ;  /* 0x000000ffff217224 */ /* 0x000fe400078e0008 */
[----:B------:R-:W-:Y:S02]  /*316d0*/  IMAD.MOV.U32 R29, RZ, RZ, R10 ;  /* 0x000000ffff1d7224 */ /* 0x000fe400078e000a */
[----:B------:R0:W-:Y:S02]  /*316e0*/  STL.64 [R1+0x628], R10 ;  /* 0x0006280a01007387 */ /* 0x0001e40000100a00 */
[----:B0-----:R-:W3:Y:S01]  /*316f0*/  LDL.LU.64 R10, [R1+0x1638] ;  /* 0x00163800010a7983 */ /* 0x001ee20000300a00 */
[----:B------:R-:W3:Y:S02]  /*31700*/  LDL.LU.64 R8, [R1+0x1630] ;  /* 0x0016300001087983 */ /* 0x000ee40000300a00 */
[----:B------:R-:W-:Y:S02]  /*31710*/  STL [R1+0x15b8], R33 ;  /* 0x0015b82101007387 */ /* 0x000fe40000100800 */
[----:B------:R-:W-:Y:S01]  /*31720*/  STL [R1+0x15b4], R29 ;  /* 0x0015b41d01007387 */ /* 0x000fe20000100800 */
[----:B------:R-:W3:Y:S01]  /*31730*/  LDL.LU.64 R38, [R1+0x1628] ;  /* 0x0016280001267983 */ /* 0x000ee20000300a00 */
[----:B------:R-:W-:Y:S02]  /*31740*/  STL.64 [R1+0x5e0], R56 ;  /* 0x0005e03801007387 */ /* 0x000fe40000100a00 */
[----:B------:R0:W-:Y:S02]  /*31750*/  STL.64 [R1+0x5e8], R58 ;  /* 0x0005e83a01007387 */ /* 0x0001e40000100a00 */
[----:B0-----:R-:W4:Y:S01]  /*31760*/  LDL.LU.64 R58, [R1+0x1620] ;  /* 0x00162000013a7983 */ /* 0x001f220000300a00 */
[C---:B--2---:R-:W-:Y:S03]  /*31770*/  HMMA.16816.F32 R40, R12.reuse, R42, R44 ;  /* 0x0000002a0c28723c */ /* 0x044fe6000000182c */
[----:B------:R-:W2:Y:S05]  /*31780*/  LDL.LU.64 R46, [R1+0x1618] ;  /* 0x00161800012e7983 */ /* 0x000eaa0000300a00 */
[C---:B---3--:R-:W-:Y:S08]  /*31790*/  HMMA.16816.F32 R36, R12.reuse, R38, R8 ;  /* 0x000000260c24723c */ /* 0x048ff00000001808 */
[C---:B----4-:R-:W-:Y:S07]  /*317a0*/  HMMA.16816.F32 R56, R12.reuse, R58, R24 ;  /* 0x0000003a0c38723c */ /* 0x050fee0000001818 */
[----:B------:R-:W-:Y:S01]  /*317b0*/  STL.64 [R1+0x5c0], R40 ;  /* 0x0005c02801007387 */ /* 0x000fe20000100a00 */
[----:B------:R0:W-:Y:S08]  /*317c0*/  STL.64 [R1+0x5c8], R42 ;  /* 0x0005c82a01007387 */ /* 0x0001f00000100a00 */
[----:B------:R-:W-:Y:S01]  /*317d0*/  IMAD.MOV.U32 R9, RZ, RZ, R37 ;  /* 0x000000ffff097224 */ /* 0x000fe200078e0025 */
[----:B0-----:R-:W3:Y:S01]  /*317e0*/  LDL.LU.64 R42, [R1+0x1610] ;  /* 0x00161000012a7983 */ /* 0x001ee20000300a00 */
[----:B------:R-:W-:Y:S02]  /*317f0*/  STL.64 [R1+0x500], R36 ;  /* 0x0005002401007387 */ /* 0x000fe40000100a00 */
[----:B------:R0:W-:Y:S02]  /*31800*/  STL.64 [R1+0x508], R38 ;  /* 0x0005082601007387 */ /* 0x0001e40000100a00 */
[----:B0-----:R-:W4:Y:S01]  /*31810*/  LDL.LU.64 R38, [R1+0x1608] ;  /* 0x0016080001267983 */ /* 0x001f220000300a00 */
[----:B------:R-:W-:Y:S02]  /*31820*/  STL [R1+0x15bc], R9 ;  /* 0x0015bc0901007387 */ /* 0x000fe40000100800 */
[----:B------:R-:W2:Y:S02]  /*31830*/  LDL.LU.64 R26, [R1+0x1600] ;  /* 0x00160000011a7983 */ /* 0x000ea40000300a00 */
[----:B------:R-:W-:Y:S01]  /*31840*/  STL.64 [R1+0x4c0], R56 ;  /* 0x0004c03801007387 */ /* 0x000fe20000100a00 */
[----:B------:R0:W-:Y:S04]  /*31850*/  STL.64 [R1+0x4c8], R58 ;  /* 0x0004c83a01007387 */ /* 0x0001e80000100a00 */
[----:B0-----:R-:W2:Y:S02]  /*31860*/  LDL.LU.64 R58, [R1+0x15f8] ;  /* 0x0015f800013a7983 */ /* 0x001ea40000300a00 */
        /* <DEDUP_REMOVED lines=11> */
[----:B0-----:R-:W2:Y:S01]  /*31920*/  LDL.LU.64 R18, [R1+0x15e8] ;  /* 0x0015e80001127983 */ /* 0x001ea20000300a00 */
[----:B------:R-:W-:Y:S02]  /*31930*/  IMAD.MOV.U32 R55, RZ, RZ, R17 ;  /* 0x000000ffff377224 */ /* 0x000fe400078e0011 */
[----:B------:R-:W-:Y:S02]  /*31940*/  IMAD.MOV.U32 R54, RZ, RZ, R16 ;  /* 0x000000ffff367224 */ /* 0x000fe400078e0010 */
[C---:B--2---:R-:W-:Y:S01]  /*31950*/  HMMA.16816.F32 R16, R12.reuse, R18, R20 ;  /* 0x000000120c10723c */ /* 0x044fe20000001814 */
[----:B------:R-:W2:Y:S11]  /*31960*/  LDL.LU.64 R22, [R1+0x15e0] ;  /* 0x0015e00001167983 */ /* 0x000eb60000300a00 */
[----:B------:R-:W-:Y:S11]  /*31970*/  @!UPT UIADD3 URZ, URZ, URZ, URZ ;  /* 0x0000003f3f3ff290 */ /* 0x000ff6000fffe03f */
[----:B------:R0:W-:Y:S01]  /*31980*/  STL.64 [R1+0x3d0], R16 ;  /* 0x0003d01001007387 */ /* 0x0001e20000100a00 */
[----:B------:R1:W-:Y:S03]  /*31990*/  STL.64 [R1+0x3d8], R18 ;  /* 0x0003d81201007387 */ /* 0x0003e60000100a00 */
[----:B0-----:R-:W3:Y:S01]  /*319a0*/  LDL.LU R16, [R1+0xa0] ;  /* 0x0000a00001107983 */ /* 0x001ee20000300800 */
[----:B------:R-:W3:Y:S02]  /*319b0*/  LDL.LU R17, [R1+0xa4] ;  /* 0x0000a40001117983 */ /* 0x000ee40000300800 */
[----:B-1----:R-:W3:Y:S02]  /*319c0*/  LDL.LU R18, [R1+0xa8] ;  /* 0x0000a80001127983 */ /* 0x002ee40000300800 */
[----:B------:R-:W3:Y:S01]  /*319d0*/  LDL.LU R19, [R1+0xac] ;  /* 0x0000ac0001137983 */ /* 0x000ee20000300800 */
[C---:B--2---:R-:W-:Y:S01]  /*319e0*/  HMMA.16816.F32 R20, R12.reuse, R22, R48 ;  /* 0x000000160c14723c */ /* 0x044fe20000001830 */
[----:B------:R-:W2:Y:S01]  /*319f0*/  LDL.LU.64 R50, [R1+0x15d8] ;  /* 0x0015d80001327983 */ /* 0x000ea20000300a00 */
[----:B------:R-:W2:Y:S11]  /*31a00*/  LDL.LU.64 R48, [R1+0x15d0] ;  /* 0x0015d00001307983 */ /* 0x000eb60000300a00 */
[----:B------:R-:W-:Y:S10]  /*31a10*/  @!UPT UIADD3 URZ, URZ, URZ, URZ ;  /* 0x0000003f3f3ff290 */ /* 0x000ff4000fffe03f */
[----:B------:R0:W-:Y:S01]  /*31a20*/  STL.64 [R1+0x3e0], R20 ;  /* 0x0003e01401007387 */ /* 0x0001e20000100a00 */
[----:B------:R1:W-:Y:S03]  /*31a30*/  STL.64 [R1+0x3e8], R22 ;  /* 0x0003e81601007387 */ /* 0x0003e60000100a00 */
[----:B0-----:R-:W2:Y:S01]  /*31a40*/  LDL.LU R20, [R1+0x90] ;  /* 0x0000900001147983 */ /* 0x001ea20000300800 */
[----:B------:R-:W2:Y:S02]  /*31a50*/  LDL.LU R21, [R1+0x94] ;  /* 0x0000940001157983 */ /* 0x000ea40000300800 */
[----:B-1----:R-:W2:Y:S02]  /*31a60*/  LDL.LU R22, [R1+0x98] ;  /* 0x0000980001167983 */ /* 0x002ea40000300800 */
[----:B------:R-:W2:Y:S01]  /*31a70*/  LDL.LU R23, [R1+0x9c] ;  /* 0x00009c0001177983 */ /* 0x000ea20000300800 */
[C---:B---3--:R-:W-:Y:S08]  /*31a80*/  HMMA.16816.F32 R24, R12.reuse, R26, R16 ;  /* 0x0000001a0c18723c */ /* 0x048ff00000001810 */
[C---:B------:R-:W-:Y:S11]  /*31a90*/  HMMA.16816.F32 R4, R12.reuse, R34, R4 ;  /* 0x000000220c04723c */ /* 0x040ff60000001804 */
[----:B------:R-:W-:Y:S04]  /*31aa0*/  @!UPT UIADD3 URZ, URZ, URZ, URZ ;  /* 0x0000003f3f3ff290 */ /* 0x000fe8000fffe03f */
[----:B------:R0:W-:Y:S01]  /*31ab0*/  STL.64 [R1+0x3f0], R24 ;  /* 0x0003f01801007387 */ /* 0x0001e20000100a00 */
[----:B------:R-:W-:Y:S02]  /*31ac0*/  IMAD.MOV.U32 R19, RZ, RZ, R24 ;  /* 0x000000ffff137224 */ /* 0x000fe400078e0018 */
[----:B------:R1:W-:Y:S02]  /*31ad0*/  STL.64 [R1+0x3f8], R26 ;  /* 0x0003f81a01007387 */ /* 0x0003e40000100a00 */
[----:B------:R-:W-:Y:S01]  /*31ae0*/  IMAD.MOV.U32 R18, RZ, RZ, R25 ;  /* 0x000000ffff127224 */ /* 0x000fe200078e0019 */
[----:B0-----:R-:W3:Y:S01]  /*31af0*/  LDL.LU R24, [R1+0x60] ;  /* 0x0000600001187983 */ /* 0x001ee20000300800 */
[----:B------:R-:W3:Y:S02]  /*31b00*/  LDL.LU R25, [R1+0x64] ;  /* 0x0000640001197983 */ /* 0x000ee40000300800 */
[----:B-1----:R-:W3:Y:S02]  /*31b10*/  LDL.LU R26, [R1+0x68] ;  /* 0x00006800011a7983 */ /* 0x002ee40000300800 */
[----:B------:R-:W3:Y:S01]  /*31b20*/  LDL.LU R27, [R1+0x6c] ;  /* 0x00006c00011b7983 */ /* 0x000ee20000300800 */
[----:B--2---:R-:W-:Y:S11]  /*31b30*/  HMMA.16816.F32 R28, R12, R30, R20 ;  /* 0x0000001e0c1c723c */ /* 0x004ff60000001814 */
[----:B------:R-:W-:Y:S11]  /*31b40*/  @!UPT UIADD3 URZ, URZ, URZ, URZ ;  /* 0x0000003f3f3ff290 */ /* 0x000ff6000fffe03f */
[----:B------:R-:W-:Y:S01]  /*31b50*/  @!UPT UIADD3 URZ, URZ, URZ, URZ ;  /* 0x0000003f3f3ff290 */ /* 0x000fe2000fffe03f */
[----:B------:R-:W-:Y:S01]  /*31b60*/  STL.64 [R1+0x400], R28 ;  /* 0x0004001c01007387 */ /* 0x000fe20000100a00 */
[----:B------:R0:W-:Y:S02]  /*31b70*/  STL.64 [R1+0x408], R30 ;  /* 0x0004081e01007387 */ /* 0x0001e40000100a00 */
[----:B------:R-:W-:Y:S02]  /*31b80*/  STL.64 [R1+0x410], R4 ;  /* 0x0004100401007387 */ /* 0x000fe40000100a00 */
[----:B------:R1:W-:Y:S01]  /*31b90*/  STL.64 [R1+0x418], R6 ;  /* 0x0004180601007387 */ /* 0x0003e20000100a00 */
[----:B------:R-:W4:Y:S01]  /*31ba0*/  LDL.LU R32, [R1+0x70] ;  /* 0x0000700001207983 */ /* 0x000f220000300800 */
[----:B------:R-:W-:Y:S02]  /*31bb0*/  IMAD.MOV.U32 R33, RZ, RZ, R3 ;  /* 0x000000ffff217224 */ /* 0x000fe400078e0003 */
[----:B------:R-:W-:Y:S02]  /*31bc0*/  IMAD.MOV.U32 R34, RZ, RZ, R2 ;  /* 0x000000ffff227224 */ /* 0x000fe400078e0002 */
[----:B------:R-:W-:-:S02]  /*31bd0*/  IMAD.MOV.U32 R35, RZ, RZ, R0 ;  /* 0x000000ffff237224 */ /* 0x000fc400078e0000 */
[----:B------:R-:W-:Y:S01]  /*31be0*/  IMAD.MOV.U32 R8, RZ, RZ, R36 ;  /* 0x000000ffff087224 */ /* 0x000fe200078e0024 */
[----:B------:R-:W2:Y:S01]  /*31bf0*/  LDL.LU R3, [R1+0x15cc] ;  /* 0x0015cc0001037983 */ /* 0x000ea20000300800 */
[----:B------:R-:W2:Y:S01]  /*31c00*/  LDL.LU R2, [R1+0x15c8] ;  /* 0x0015c80001027983 */ /* 0x000ea20000300800 */
[----:B---3--:R-:W-:Y:S01]  /*31c10*/  HMMA.16816.F32 R40, R12, R42, R24 ;  /* 0x0000002a0c28723c */ /* 0x008fe20000001818 */
[----:B0-----:R-:W-:Y:S02]  /*31c20*/  IMAD.MOV.U32 R31, RZ, RZ, R7 ;  /* 0x000000ffff1f7224 */ /* 0x001fe400078e0007 */
[----:B------:R-:W-:Y:S02]  /*31c30*/  IMAD.MOV.U32 R30, RZ, RZ, R6 ;  /* 0x000000ffff1e7224 */ /* 0x000fe400078e0006 */
[----:B------:R-:W-:Y:S01]  /*31c40*/  IMAD.MOV.U32 R22, RZ, RZ, R28 ;  /* 0x000000ffff167224 */ /* 0x000fe200078e001c */
[----:B-1----:R-:W3:Y:S01]  /*31c50*/  LDL.LU.64 R6, [R1+0x590] ;  /* 0x0005900001067983 */ /* 0x002ee20000300a00 */
[----:B------:R-:W2:Y:S02]  /*31c60*/  LDL.LU.64 R60, [R1+0x588] ;  /* 0x00058800013c7983 */ /* 0x000ea40000300a00 */
[----:B------:R-:W2:Y:S02]  /*31c70*/  LDL.LU R28, [R1+0x74c] ;  /* 0x00074c00011c7983 */ /* 0x000ea40000300800 */
[----:B------:R-:W-:-:S02]  /*31c80*/  IMAD.MOV.U32 R23, RZ, RZ, R29 ;  /* 0x000000ffff177224 */ /* 0x000fc400078e001d */
[----:B------:R-:W-:Y:S02]  /*31c90*/  IMAD.MOV.U32 R10, RZ, RZ, R56 ;  /* 0x000000ffff0a7224 */ /* 0x000fe400078e0038 */
[----:B------:R-:W-:Y:S02]  /*31ca0*/  IMAD.MOV.U32 R59, RZ, RZ, R53 ;  /* 0x000000ffff3b7224 */ /* 0x000fe400078e0035 */
[----:B------:R-:W-:-:S07]  /*31cb0*/  IMAD.MOV.U32 R11, RZ, RZ, R57 ;  /* 0x000000ffff0b7224 */ /* 0x000fce00078e0039 */
[----:B------:R-:W-:Y:S02]  /*31cc0*/  IMAD.MOV.U32 R26, RZ, RZ, R41 ;  /* 0x000000ffff1a7224 */ /* 0x000fe400078e0029 */
[----:B------:R-:W-:Y:S02]  /*31cd0*/  IMAD.MOV.U32 R27, RZ, RZ, R40 ;  /* 0x000000ffff1b7224 */ /* 0x000fe400078e0028 */
[----:B------:R-:W-:Y:S01]  /*31ce0*/  IMAD.MOV.U32 R58, RZ, RZ, R52 ;  /* 0x000000ffff3a7224 */ /* 0x000fe200078e0034 */
[C---:B----4-:R-:W-:Y:S11]  /*31cf0*/  HMMA.16816.F32 R36, R12.reuse, R38, R32 ;  /* 0x000000260c24723c */ /* 0x050ff60000001820 */
[----:B------:R-:W-:Y:S11]  /*31d00*/  @!UPT UIADD3 URZ, URZ, URZ, URZ ;  /* 0x0000003f3f3ff290 */ /* 0x000ff6000fffe03f */
[----:B------:R-:W-:Y:S01]  /*31d10*/  @!UPT UIADD3 URZ, URZ, URZ, URZ ;  /* 0x0000003f3f3ff290 */ /* 0x000fe2000fffe03f */
[----:B------:R0:W-:Y:S01]  /*31d20*/  STL.64 [R1+0x420], R36 ;  /* 0x0004202401007387 */ /* 0x0001e20000100a00 */
[----:B------:R-:W-:Y:S02]  /*31d30*/  STL.64 [R1+0x428], R38 ;  /* 0x0004282601007387 */ /* 0x000fe40000100a00 */
[----:B------:R1:W-:Y:S02]  /*31d40*/  STL.64 [R1+0x440], R40 ;  /* 0x0004402801007387 */ /* 0x0003e40000100a00 */
[----:B------:R-:W-:Y:S01]  /*31d50*/  STL.64 [R1+0x448], R42 ;  /* 0x0004482a01007387 */ /* 0x000fe20000100a00 */
[----:B------:R-:W4:Y:S01]  /*31d60*/  LDL R29, [R1+0x1358] ;  /* 0x00135800011d7983 */ /* 0x000f220000100800 */
[----:B------:R-:W4:Y:S02]  /*31d70*/  LDL.LU R56, [R1+0x1250] ;  /* 0x0012500001387983 */ /* 0x000f240000300800 */
[----:B------:R-:W4:Y:S01]  /*31d80*/  LDL.LU R32, [R1+0x1248] ;  /* 0x0012480001207983 */ /* 0x000f220000300800 */
[----:B0-----:R-:W4:Y:S01]  /*31d90*/  LDL.LU R37, [R1+0x1240] ;  /* 0x0012400001257983 */ /* 0x001f220000300800 */
[----:B-1----:R-:W4:Y:S02]  /*31da0*/  LDL.LU R41, [R1+0x1238] ;  /* 0x0012380001297983 */ /* 0x002f240000300800 */
        /* <DEDUP_REMOVED lines=13> */
[----:B------:R-:W4:Y:S02]  /*31e80*/  LDL.LU R52, [R1+0x11f8] ;  /* 0x0011f80001347983 */ /* 0x000f240000300800 */
[----:B------:R-:W-:Y:S01]  /*31e90*/  IMAD.MOV.U32 R9, RZ, RZ, c[0x0][0x188] ;  /* 0x00006200ff097624 */ /* 0x000fe200078e00ff */
[----:B------:R-:W-:Y:S03]  /*31ea0*/  HMMA.16816.F32 R48, R12, R46, R48 ;  /* 0x0000002e0c30723c */ /* 0x000fe60000001830 */
[----:B------:R-:W-:-:S04]  /*31eb0*/  IMAD.SHL.U32 R9, R9, 0x40, RZ ;  /* 0x0000004009097824 */ /* 0x000fc800078e00ff */
[----:B------:R-:W-:Y:S01]  /*31ec0*/  IMAD.SHL.U32 R9, R9, 0x2, RZ ;  /* 0x0000000209097824 */ /* 0x000fe200078e00ff */
[----:B--2---:R-:W-:-:S04]  /*31ed0*/  IADD3 R28, R28, 0x1, RZ ;  /* 0x000000011c1c7810 */ /* 0x004fc80007ffe0ff */
[-C--:B---3--:R-:W-:Y:S02]  /*31ee0*/  IADD3 R4, P0, R6, R9.reuse, RZ ;  /* 0x0000000906047210 */ /* 0x088fe40007f1e0ff */
[----:B------:R-:W-:Y:S01]  /*31ef0*/  IADD3 R5, P1, R60, R9, RZ ;  /* 0x000000093c057210 */ /* 0x000fe20007f3e0ff */
[----:B------:R-:W-:Y:S02]  /*31f00*/  STL [R1+0x74c], R28 ;  /* 0x00074c1c01007387 */ /* 0x000fe40000100800 */
[--C-:B------:R-:W-:Y:S02]  /*31f10*/  IMAD.X R6, R7, 0x1, R2.reuse, P0 ;  /* 0x0000000107067824 */ /* 0x100fe400000e0602 */
[----:B------:R-:W-:Y:S02]  /*31f20*/  IMAD.X R7, R61, 0x1, R2, P1 ;  /* 0x000000013d077824 */ /* 0x000fe400008e0602 */
[----:B------:R-:W2:Y:S01]  /*31f30*/  LDL.LU R61, [R1+0x121c] ;  /* 0x00121c00013d7983 */ /* 0x000ea20000300800 */
[----:B------:R-:W3:Y:S02]  /*31f40*/  LDL.LU R60, [R1+0x11f0] ;  /* 0x0011f000013c7983 */ /* 0x000ee40000300800 */
[----:B------:R-:W-:Y:S02]  /*31f50*/  STL.64 [R1+0x430], R48 ;  /* 0x0004303001007387 */ /* 0x000fe40000100a00 */
[----:B------:R-:W-:Y:S02]  /*31f60*/  STL.64 [R1+0x438], R50 ;  /* 0x0004383201007387 */ /* 0x000fe40000100a00 */
[----:B------:R-:W-:-:S02]  /*31f70*/  IMAD.MOV.U32 R14, RZ, RZ, R50 ;  /* 0x000000ffff0e7224 */ /* 0x000fc400078e0032 */
[----:B------:R-:W-:Y:S01]  /*31f80*/  IMAD.MOV.U32 R15, RZ, RZ, R51 ;  /* 0x000000ffff0f7224 */ /* 0x000fe200078e0033 */
[-C--:B----4-:R-:W-:Y:S02]  /*31f90*/  IADD3 R56, P5, R56, R9.reuse, RZ ;  /* 0x0000000938387210 */ /* 0x090fe40007fbe0ff */
[----:B------:R-:W-:-:S03]  /*31fa0*/  IADD3 R32, P6, R32, R9, RZ ;  /* 0x0000000920207210 */ /* 0x000fc60007fde0ff */
[----:B------:R0:W-:Y:S01]  /*31fb0*/  STL [R1+0x1250], R56 ;  /* 0x0012503801007387 */ /* 0x0001e20000100800 */
[-C--:B------:R-:W-:Y:S02]  /*31fc0*/  IADD3 R37, P1, R37, R9.reuse, RZ ;  /* 0x0000000925257210 */ /* 0x080fe40007f3e0ff */
[-C--:B------:R-:W-:Y:S02]  /*31fd0*/  IADD3 R41, P2, R41, R9.reuse, RZ ;  /* 0x0000000929297210 */ /* 0x080fe40007f5e0ff */
[-C--:B------:R-:W-:Y:S02]  /*31fe0*/  IADD3 R36, P3, R36, R9.reuse, RZ ;  /* 0x0000000924247210 */ /* 0x080fe40007f7e0ff */
[-C--:B------:R-:W-:Y:S01]  /*31ff0*/  IADD3 R40, P4, R40, R9.reuse, RZ ;  /* 0x0000000928287210 */ /* 0x080fe20007f9e0ff */
[--C-:B------:R-:W-:Y:S01]  /*32000*/  IMAD.X R17, R17, 0x1, R2.reuse, P5 ;  /* 0x0000000111117824 */ /* 0x100fe200028e0602 */
[-C--:B------:R-:W-:Y:S01]  /*32010*/  IADD3 R16, P5, R16, R9.reuse, RZ ;  /* 0x0000000910107210 */ /* 0x080fe20007fbe0ff */
[----:B0-----:R-:W4:Y:S01]  /*32020*/  LDL.LU R56, [R1+0x1214] ;  /* 0x0012140001387983 */ /* 0x001f220000300800 */
[----:B------:R-:W-:Y:S02]  /*32030*/  STL [R1+0x1248], R32 ;  /* 0x0012482001007387 */ /* 0x000fe40000100800 */
[----:B------:R-:W-:Y:S02]  /*32040*/  STL [R1+0x1240], R37 ;  /* 0x0012402501007387 */ /* 0x000fe40000100800 */
[----:B------:R-:W-:Y:S02]  /*32050*/  STL [R1+0x1238], R41 ;  /* 0x0012382901007387 */ /* 0x000fe40000100800 */
[--C-:B------:R-:W-:Y:S01]  /*32060*/  IMAD.X R45, R45, 0x1, R2.reuse, P6 ;  /* 0x000000012d2d7824 */ /* 0x100fe200030e0602 */
[----:B------:R-:W-:Y:S01]  /*32070*/  STL [R1+0x1230], R36 ;  /* 0x0012302401007387 */ /* 0x000fe20000100800 */
[-C--:B------:R-:W-:Y:S01]  /*32080*/  IADD3 R44, P6, R44, R9.reuse, RZ ;  /* 0x000000092c2c7210 */ /* 0x080fe20007fde0ff */
        /* <DEDUP_REMOVED lines=9> */
[----:B------:R-:W-:Y:S02]  /*32120*/  STL [R1+0x123c], R21 ;  /* 0x00123c1501007387 */ /* 0x000fe40000100800 */
[--C-:B------:R-:W-:Y:S01]  /*32130*/  IMAD.X R53, R53, 0x1, R2.reuse, P3 ;  /* 0x0000000135357824 */ /* 0x100fe200018e0602 */
[----:B------:R-:W-:Y:S01]  /*32140*/  STL [R1+0x1210], R25 ;  /* 0x0012101901007387 */ /* 0x000fe20000100800 */
[-C--:B------:R-:W-:Y:S01]  /*32150*/  IADD3 R57, P3, R57, R9.reuse, RZ ;  /* 0x0000000939397210 */ /* 0x080fe20007f7e0ff */
[----:B------:R-:W-:Y:S02]  /*32160*/  STL [R1+0x1234], R20 ;  /* 0x0012341401007387 */ /* 0x000fe40000100800 */
[----:B------:R-:W-:Y:S01]  /*32170*/  IMAD.X R0, R0, 0x1, R2, P4 ;  /* 0x0000000100007824 */ /* 0x000fe200020e0602 */
[----:B------:R-:W-:Y:S01]  /*32180*/  STL [R1+0x1208], R24 ;  /* 0x0012081801007387 */ /* 0x000fe20000100800 */
[----:B------:R-:W4:Y:S02]  /*32190*/  LDL.LU R50, [R1+0x11e8] ;  /* 0x0011e80001327983 */ /* 0x000f240000300800 */
[----:B------:R-:W-:Y:S02]  /*321a0*/  STL [R1+0x122c], R53 ;  /* 0x00122c3501007387 */ /* 0x000fe40000100800 */
[----:B------:R-:W4:Y:S01]  /*321b0*/  LDL.LU R51, [R1+0x120c] ;  /* 0x00120c0001337983 */ /* 0x000f220000300800 */
[----:B------:R-:W-:Y:S01]  /*321c0*/  STL [R1+0x1200], R57 ;  /* 0x0012003901007387 */ /* 0x000fe20000100800 */
[----:B------:R0:W-:Y:S01]  /*321d0*/  STL [R1+0x1224], R0 ;  /* 0x0012240001007387 */ /* 0x0001e20000100800 */
[----:B------:R-:W-:-:S02]  /*321e0*/  IADD3 R52, P4, R52, R9, RZ ;  /* 0x0000000934347210 */ /* 0x000fc40007f9e0ff */
[----:B0-----:R-:W4:Y:S01]  /*321f0*/  LDL.LU R0, [R1+0x11e0] ;  /* 0x0011e00001007983 */ /* 0x001f220000300800 */
[----:B------:R-:W4:Y:S02]  /*32200*/  LDL.LU R57, [R1+0x1204] ;  /* 0x0012040001397983 */ /* 0x000f240000300800 */
[----:B------:R0:W-:Y:S02]  /*32210*/  STL [R1+0x11f8], R52 ;  /* 0x0011f83401007387 */ /* 0x0001e40000100800 */
[----:B0-----:R-:W4:Y:S01]  /*32220*/  LDL.LU R52, [R1+0x11d8] ;  /* 0x0011d80001347983 */ /* 0x001f220000300800 */
[----:B--2---:R-:W-:Y:S02]  /*32230*/  IMAD.X R61, R61, 0x1, R2, P5 ;  /* 0x000000013d3d7824 */ /* 0x004fe400028e0602 */
[----:B------:R-:W-:Y:S02]  /*32240*/  IMAD.MOV.U32 R34, RZ, RZ, R38 ;  /* 0x000000ffff227224 */ /* 0x000fe400078e0026 */
[----:B------:R-:W-:-:S02]  /*32250*/  IMAD.MOV.U32 R35, RZ, RZ, R39 ;  /* 0x000000ffff237224 */ /* 0x000fc400078e0027 */
[----:B------:R-:W-:Y:S01]  /*32260*/  IMAD.MOV.U32 R38, RZ, RZ, R42 ;  /* 0x000000ffff267224 */ /* 0x000fe200078e002a */
[----:B---3--:R-:W-:Y:S01]  /*32270*/  IADD3 R60, P5, R60, R9, RZ ;  /* 0x000000093c3c7210 */ /* 0x008fe20007fbe0ff */
[----:B------:R-:W-:Y:S01]  /*32280*/  IMAD.MOV.U32 R39, RZ, RZ, R43 ;  /* 0x000000ffff277224 */ /* 0x000fe200078e002b */
[----:B------:R-:W2:Y:S01]  /*32290*/  LDL.LU R42, [R1+0x11fc] ;  /* 0x0011fc00012a7983 */ /* 0x000ea20000300800 */
[----:B------:R-:W3:Y:S01]  /*322a0*/  LDL.LU R43, [R1+0x11d0] ;  /* 0x0011d000012b7983 */ /* 0x000ee20000300800 */
[----:B------:R-:W-:Y:S01]  /*322b0*/  ISETP.NE.U32.AND P0, PT, R28, R29, PT ;  /* 0x0000001d1c00720c */ /* 0x000fe20003f05070 */
[----:B------:R-:W-:Y:S01]  /*322c0*/  STL [R1+0x121c], R61 ;  /* 0x00121c3d01007387 */ /* 0x000fe20000100800 */
[----:B------:R-:W2:Y:S01]  /*322d0*/  LDL.LU R29, [R1+0x11f4] ;  /* 0x0011f400011d7983 */ /* 0x000ea20000300800 */
[----:B------:R0:W-:Y:S02]  /*322e0*/  STL [R1+0x11f0], R60 ;  /* 0x0011f03c01007387 */ /* 0x0001e40000100800 */
[----:B------:R-:W2:Y:S02]  /*322f0*/  LDL.LU R33, [R1+0x11c8] ;  /* 0x0011c80001217983 */ /* 0x000ea40000300800 */
[----:B------:R-:W2:Y:S01]  /*32300*/  LDL.LU R28, [R1+0x11ec] ;  /* 0x0011ec00011c7983 */ /* 0x000ea20000300800 */
[----:B0-----:R-:W2:Y:S01]  /*32310*/  LDL.LU R60, [R1+0x11c0] ;  /* 0x0011c000013c7983 */ /* 0x001ea20000300800 */
[----:B------:R-:W2:Y:S02]  /*32320*/  LDL.LU R32, [R1+0x11e4] ;  /* 0x0011e40001207983 */ /* 0x000ea40000300800 */
[----:B------:R-:W2:Y:S02]  /*32330*/  LDL.LU R37, [R1+0x11b8] ;  /* 0x0011b80001257983 */ /* 0x000ea40000300800 */
[----:B------:R-:W2:Y:S02]  /*32340*/  LDL.LU R41, [R1+0x11dc] ;  /* 0x0011dc0001297983 */ /* 0x000ea40000300800 */
[----:B----4-:R-:W-:-:S05]  /*32350*/  IMAD.X R56, R56, 0x1, R2, P6 ;  /* 0x0000000138387824 */ /* 0x010fca00030e0602 */
[----:B------:R0:W-:Y:S01]  /*32360*/  STL [R1+0x1214], R56 ;  /* 0x0012143801007387 */ /* 0x0001e20000100800 */
        /* <DEDUP_REMOVED lines=12> */
[----:B0-----:R-:W4:Y:S01]  /*32430*/  LDL.LU R56, [R1+0x1180] ;  /* 0x0011800001387983 */ /* 0x001f220000300800 */
[-C--:B------:R-:W-:Y:S01]  /*32440*/  IADD3 R50, P6, R50, R9.reuse, RZ ;  /* 0x0000000932327210 */ /* 0x080fe20007fde0ff */
[--C-:B------:R-:W-:Y:S01]  /*32450*/  IMAD.X R51, R51, 0x1, R2.reuse, P1 ;  /* 0x0000000133337824 */ /* 0x100fe200008e0602 */
[----:B------:R-:W-:Y:S01]  /*32460*/  IADD3 R0, P1, R0, R9, RZ ;  /* 0x0000000900007210 */ /* 0x000fe20007f3e0ff */
[----:B------:R-:W-:-:S04]  /*32470*/  IMAD.X R57, R57, 0x1, R2, P2 ;  /* 0x0000000139397824 */ /* 0x000fc800010e0602 */
[----:B------:R0:W-:Y:S01]  /*32480*/  STL [R1+0x11e0], R0 ;  /* 0x0011e00001007387 */ /* 0x0001e20000100800 */
[----:B------:R-:W-:Y:S01]  /*32490*/  STL [R1+0x11e8], R50 ;  /* 0x0011e83201007387 */ /* 0x000fe20000100800 */
[-C--:B------:R-:W-:Y:S02]  /*324a0*/  IADD3 R52, P2, R52, R9.reuse, RZ ;  /* 0x0000000934347210 */ /* 0x080fe40007f5e0ff */
[----:B0-----:R-:W4:Y:S01]  /*324b0*/  LDL.LU R0, [R1+0x11a4] ;  /* 0x0011a40001007983 */ /* 0x001f220000300800 */
[----:B------:R-:W-:Y:S02]  /*324c0*/  STL [R1+0x120c], R51 ;  /* 0x00120c3301007387 */ /* 0x000fe40000100800 */
[----:B------:R0:W-:Y:S02]  /*324d0*/  STL [R1+0x1204], R57 ;  /* 0x0012043901007387 */ /* 0x0001e40000100800 */
[----:B0-----:R-:W4:Y:S01]  /*324e0*/  LDL.LU R57, [R1+0x1178] ;  /* 0x0011780001397983 */ /* 0x001f220000300800 */
[----:B------:R0:W-:Y:S03]  /*324f0*/  STL [R1+0x11d8], R52 ;  /* 0x0011d83401007387 */ /* 0x0001e60000100800 */
[----:B0-----:R-:W4:Y:S01]  /*32500*/  LDL.LU R52, [R1+0x119c] ;  /* 0x00119c0001347983 */ /* 0x001f220000300800 */
[--C-:B--2---:R-:W-:Y:S01]  /*32510*/  IMAD.X R42, R42, 0x1, R2.reuse, P3 ;  /* 0x000000012a2a7824 */ /* 0x104fe200018e0602 */
[----:B---3--:R-:W-:Y:S01]  /*32520*/  IADD3 R43, P3, R43, R9, RZ ;  /* 0x000000092b2b7210 */ /* 0x008fe20007f7e0ff */
[----:B------:R-:W-:-:S02]  /*32530*/  IMAD.X R29, R29, 0x1, R2, P4 ;  /* 0x000000011d1d7824 */ /* 0x000fc400020e0602 */
[--C-:B------:R-:W-:Y:S01]  /*32540*/  IMAD.X R28, R28, 0x1, R2.reuse, P5 ;  /* 0x000000011c1c7824 */ /* 0x100fe200028e0602 */
[-C--:B------:R-:W-:Y:S02]  /*32550*/  IADD3 R60, P5, R60, R9.reuse, RZ ;  /* 0x000000093c3c7210 */ /* 0x080fe40007fbe0ff */
[-C--:B------:R-:W-:Y:S01]  /*32560*/  IADD3 R33, P4, R33, R9.reuse, RZ ;  /* 0x0000000921217210 */ /* 0x080fe20007f9e0ff */
[----:B------:R-:W-:Y:S01]  /*32570*/  STL [R1+0x11fc], R42 ;  /* 0x0011fc2a01007387 */ /* 0x000fe20000100800 */
[----:B------:R-:W-:Y:S02]  /*32580*/  STL [R1+0x11d0], R43 ;  /* 0x0011d02b01007387 */ /* 0x000fe40000100800 */
[----:B------:R-:W-:Y:S02]  /*32590*/  STL [R1+0x11f4], R29 ;  /* 0x0011f41d01007387 */ /* 0x000fe40000100800 */
[--C-:B------:R-:W-:Y:S01]  /*325a0*/  IMAD.X R32, R32, 0x1, R2.reuse, P6 ;  /* 0x0000000120207824 */ /* 0x100fe200030e0602 */
[----:B------:R0:W-:Y:S01]  /*325b0*/  STL [R1+0x11c0], R60 ;  /* 0x0011c03c01007387 */ /* 0x0001e20000100800 */
[-C--:B------:R-:W-:Y:S01]  /*325c0*/  IADD3 R37, P6, R37, R9.reuse, RZ ;  /* 0x0000000925257210 */ /* 0x080fe20007fde0ff */
[----:B------:R-:W-:Y:S02]  /*325d0*/  STL [R1+0x11c8], R33 ;  /* 0x0011c82101007387 */ /* 0x000fe40000100800 */
[--C-:B------:R-:W-:Y:S01]  /*325e0*/  IMAD.X R41, R41, 0x1, R2.reuse, P1 ;  /* 0x0000000129297824 */ /* 0x100fe200008e0602 */
[----:B0-----:R-:W2:Y:S01]  /*325f0*/  LDL.LU R60, [R1+0x1170] ;  /* 0x00117000013c7983 */ /* 0x001ea20000300800 */
[----:B------:R-:W-:Y:S02]  /*32600*/  STL [R1+0x11ec], R28 ;  /* 0x0011ec1c01007387 */ /* 0x000fe40000100800 */
[----:B------:R-:W-:Y:S02]  /*32610*/  STL [R1+0x11e4], R32 ;  /* 0x0011e42001007387 */ /* 0x000fe40000100800 */
[----:B------:R-:W-:Y:S01]  /*32620*/  STL [R1+0x11b8], R37 ;  /* 0x0011b82501007387 */ /* 0x000fe20000100800 */
[----:B------:R-:W-:Y:S01]  /*32630*/  STL [R1+0x11dc], R41 ;  /* 0x0011dc2901007387 */ /* 0x000fe20000100800 */
[-C--:B----4-:R-:W-:Y:S01]  /*32640*/  IADD3 R36, P1, R36, R9.reuse, RZ ;  /* 0x0000000924247210 */ /* 0x090fe20007f3e0ff */
[--C-:B------:R-:W-:Y:S01]  /*32650*/  IMAD.X R40, R40, 0x1, R2.reuse, P2 ;  /* 0x0000000128287824 */ /* 0x100fe200010e0602 */
[-C--:B------:R-:W-:Y:S01]  /*32660*/  IADD3 R17, P2, R17, R9.reuse, RZ ;  /* 0x0000000911117210 */ /* 0x080fe20007f5e0ff */
[--C-:B------:R-:W-:Y:S01]  /*32670*/  IMAD.X R16, R16, 0x1, R2.reuse, P3 ;  /* 0x0000000110107824 */ /* 0x100fe200018e0602 */
[-C--:B------:R-:W-:Y:S01]  /*32680*/  IADD3 R45, P3, R45, R9.reuse, RZ ;  /* 0x000000092d2d7210 */ /* 0x080fe20007f7e0ff */
[----:B------:R-:W-:Y:S01]  /*32690*/  STL [R1+0x11b0], R36 ;  /* 0x0011b02401007387 */ /* 0x000fe20000100800 */
[----:B------:R-:W-:Y:S01]  /*326a0*/  IADD3.X R44, R44, R2, RZ, P4, !PT ;  /* 0x000000022c2c7210 */ /* 0x000fe200027fe4ff */
[----:B------:R-:W-:Y:S01]  /*326b0*/  STL [R1+0x11d4], R40 ;  /* 0x0011d42801007387 */ /* 0x000fe20000100800 */
[----:B------:R-:W-:Y:S01]  /*326c0*/  IADD3 R21, P4, R21, R9, RZ ;  /* 0x0000000915157210 */ /* 0x000fe20007f9e0ff */
[----:B------:R-:W-:Y:S01]  /*326d0*/  STL [R1+0x11a8], R17 ;  /* 0x0011a81101007387 */ /* 0x000fe20000100800 */
[----:B------:R-:W-:-:S02]  /*326e0*/  IMAD.X R25, R25, 0x1, R2, P5 ;  /* 0x0000000119197824 */ /* 0x000fc400028e0602 */
[----:B------:R-:W-:Y:S01]  /*326f0*/  STL [R1+0x11cc], R16 ;  /* 0x0011cc1001007387 */ /* 0x000fe20000100800 */
[-C--:B------:R-:W-:Y:S01]  /*32700*/  IADD3 R20, P5, R20, R9.reuse, RZ ;  /* 0x0000000914147210 */ /* 0x080fe20007fbe0ff */
[----:B------:R-:W-:Y:S01]  /*32710*/  STL [R1+0x11a0], R45 ;  /* 0x0011a02d01007387 */ /* 0x000fe20000100800 */
[--C-:B------:R-:W-:Y:S02]  /*32720*/  IMAD.X R24, R24, 0x1, R2.reuse, P6 ;  /* 0x0000000118187824 */ /* 0x100fe400030e0602 */
[----:B------:R-:W-:Y:S02]  /*32730*/  STL [R1+0x11c4], R44 ;  /* 0x0011c42c01007387 */ /* 0x000fe40000100800 */
[----:B------:R-:W-:Y:S01]  /*32740*/  STL [R1+0x1198], R21 ;  /* 0x0011981501007387 */ /* 0x000fe20000100800 */
[----:B------:R-:W-:Y:S01]  /*32750*/  IADD3 R53, P6, R53, R9, RZ ;  /* 0x0000000935357210 */ /* 0x000fe20007fde0ff */
[----:B------:R-:W-:Y:S01]  /*32760*/  STL [R1+0x11bc], R25 ;  /* 0x0011bc1901007387 */ /* 0x000fe20000100800 */
[----:B------:R-:W-:-:S02]  /*32770*/  IMAD.X R61, R61, 0x1, R2, P1 ;  /* 0x000000013d3d7824 */ /* 0x000fc400008e0602 */
[----:B------:R-:W-:Y:S01]  /*32780*/  STL [R1+0x1190], R20 ;  /* 0x0011901401007387 */ /* 0x000fe20000100800 */
[----:B------:R-:W-:Y:S01]  /*32790*/  IADD3 R56, P1, R56, R9, RZ ;  /* 0x0000000938387210 */ /* 0x000fe20007f3e0ff */
[----:B------:R-:W-:Y:S01]  /*327a0*/  STL [R1+0x11b4], R24 ;  /* 0x0011b41801007387 */ /* 0x000fe20000100800 */
[----:B------:R-:W3:Y:S02]  /*327b0*/  LDL.LU R50, [R1+0x1194] ;  /* 0x0011940001327983 */ /* 0x000ee40000300800 */
[----:B------:R-:W-:Y:S02]  /*327c0*/  STL [R1+0x1188], R53 ;  /* 0x0011883501007387 */ /* 0x000fe40000100800 */
[----:B------:R-:W4:Y:S01]  /*327d0*/  LDL.LU R51, [R1+0x1168] ;  /* 0x0011680001337983 */ /* 0x000f220000300800 */
[----:B------:R-:W-:Y:S01]  /*327e0*/  STL [R1+0x11ac], R61 ;  /* 0x0011ac3d01007387 */ /* 0x000fe20000100800 */
[----:B------:R0:W-:Y:S03]  /*327f0*/  STL [R1+0x1180], R56 ;  /* 0x0011803801007387 */ /* 0x0001e60000100800 */
[----:B0-----:R-:W4:Y:S01]  /*32800*/  LDL.LU R56, [R1+0x118c] ;  /* 0x00118c0001387983 */ /* 0x001f220000300800 */
[----:B------:R-:W4:Y:S02]  /*32810*/  LDL.LU R61, [R1+0x1160] ;  /* 0x00116000013d7983 */ /* 0x000f240000300800 */
[----:B------:R-:W-:-:S05]  /*32820*/  IMAD.X R0, R0, 0x1, R2, P2 ;  /* 0x0000000100007824 */ /* 0x000fca00010e0602 */
[----:B------:R0:W-:Y:S01]  /*32830*/  STL [R1+0x11a4], R0 ;  /* 0x0011a40001007387 */ /* 0x0001e20000100800 */
[----:B------:R-:W-:-:S03]  /*32840*/  IADD3 R57, P2, R57, R9, RZ ;  /* 0x0000000939397210 */ /* 0x000fc60007f5e0ff */
[----:B0-----:R-:W4:Y:S01]  /*32850*/  LDL.LU R0, [R1+0x1184] ;  /* 0x0011840001007983 */ /* 0x001f220000300800 */
[----:B------:R-:W4:Y:S02]  /*32860*/  LDL.LU R42, [R1+0x1158] ;  /* 0x00115800012a7983 */ /* 0x000f240000300800 */
[----:B------:R-:W4:Y:S02]  /*32870*/  LDL.LU R43, [R1+0x117c] ;  /* 0x00117c00012b7983 */ /* 0x000f240000300800 */
[----:B------:R-:W-:Y:S01]  /*32880*/  STL [R1+0x1178], R57 ;  /* 0x0011783901007387 */ /* 0x000fe20000100800 */
[----:B------:R-:W4:Y:S01]  /*32890*/  LDL.LU R29, [R1+0x1150] ;  /* 0x00115000011d7983 */ /* 0x000f220000300800 */
[----:B------:R-:W-:-:S05]  /*328a0*/  IMAD.X R52, R52, 0x1, R2, P3 ;  /* 0x0000000134347824 */ /* 0x000fca00018e0602 */
[----:B------:R0:W-:Y:S01]  /*328b0*/  STL [R1+0x119c], R52 ;  /* 0x00119c3401007387 */ /* 0x0001e20000100800 */
[----:B------:R-:W4:Y:S02]  /*328c0*/  LDL.LU R33, [R1+0x1174] ;  /* 0x0011740001217983 */ /* 0x000f240000300800 */
[----:B------:R-:W4:Y:S01]  /*328d0*/  LDL.LU R28, [R1+0x1148] ;  /* 0x00114800011c7983 */ /* 0x000f220000300800 */
[----:B0-----:R-:W4:Y:S01]  /*328e0*/  LDL.LU R52, [R1+0x116c] ;  /* 0x00116c0001347983 */ /* 0x001f220000300800 */
[----:B------:R-:W4:Y:S02]  /*328f0*/  LDL.LU R32, [R1+0x1140] ;  /* 0x0011400001207983 */ /* 0x000f240000300800 */
[----:B------:R-:W4:Y:S02]  /*32900*/  LDL.LU R37, [R1+0x1164] ;  /* 0x0011640001257983 */ /* 0x000f240000300800 */
[----:B------:R-:W4:Y:S01]  /*32910*/  LDL.LU R41, [R1+0x1138] ;  /* 0x0011380001297983 */ /* 0x000f220000300800 */
[----:B--2---:R-:W-:-:S05]  /*32920*/  IADD3 R60, P3, R60, R9, RZ ;  /* 0x000000093c3c7210 */ /* 0x004fca0007f7e0ff */
[----:B------:R0:W-:Y:S01]  /*32930*/  STL [R1+0x1170], R60 ;  /* 0x0011703c01007387 */ /* 0x0001e20000100800 */
        /* <DEDUP_REMOVED lines=12> */
[----:B0-----:R-:W2:Y:S02]  /*32a00*/  LDL.LU R60, [R1+0x112c] ;  /* 0x00112c00013c7983 */ /* 0x001ea40000300800 */
[--C-:B---3--:R-:W-:Y:S01]  /*32a10*/  IMAD.X R50, R50, 0x1, R2.reuse, P4 ;  /* 0x0000000132327824 */ /* 0x108fe200020e0602 */
[-C--:B----4-:R-:W-:Y:S01]  /*32a20*/  IADD3 R51, P4, R51, R9.reuse, RZ ;  /* 0x0000000933337210 */ /* 0x090fe20007f9e0ff */
[----:B------:R-:W-:Y:S01]  /*32a30*/  IMAD.X R56, R56, 0x1, R2, P5 ;  /* 0x0000000138387824 */ /* 0x000fe200028e0602 */
[----:B------:R-:W-:-:S04]  /*32a40*/  IADD3 R61, P5, R61, R9, RZ ;  /* 0x000000093d3d7210 */ /* 0x000fc80007fbe0ff */
[----:B------:R0:W-:Y:S01]  /*32a50*/  STL [R1+0x118c], R56 ;  /* 0x00118c3801007387 */ /* 0x0001e20000100800 */
[----:B------:R-:W-:Y:S03]  /*32a60*/  STL [R1+0x1194], R50 ;  /* 0x0011943201007387 */ /* 0x000fe60000100800 */
[----:B0-----:R-:W3:Y:S01]  /*32a70*/  LDL.LU R56, [R1+0x1100] ;  /* 0x0011000001387983 */ /* 0x001ee20000300800 */
[----:B------:R-:W-:Y:S02]  /*32a80*/  STL [R1+0x1168], R51 ;  /* 0x0011683301007387 */ /* 0x000fe40000100800 */
[----:B------:R0:W-:Y:S02]  /*32a90*/  STL [R1+0x1160], R61 ;  /* 0x0011603d01007387 */ /* 0x0001e40000100800 */
[--C-:B------:R-:W-:Y:S01]  /*32aa0*/  IMAD.X R0, R0, 0x1, R2.reuse, P6 ;  /* 0x0000000100007824 */ /* 0x100fe200030e0602 */
[-C--:B------:R-:W-:Y:S01]  /*32ab0*/  IADD3 R42, P6, R42, R9.reuse, RZ ;  /* 0x000000092a2a7210 */ /* 0x080fe20007fde0ff */
[----:B0-----:R-:W4:Y:S03]  /*32ac0*/  LDL.LU R61, [R1+0x1124] ;  /* 0x00112400013d7983 */ /* 0x001f260000300800 */
[----:B------:R0:W-:Y:S02]  /*32ad0*/  STL [R1+0x1184], R0 ;  /* 0x0011840001007387 */ /* 0x0001e40000100800 */
[--C-:B------:R-:W-:Y:S01]  /*32ae0*/  IMAD.X R43, R43, 0x1, R2.reuse, P1 ;  /* 0x000000012b2b7824 */ /* 0x100fe200008e0602 */
[----:B------:R-:W-:Y:S01]  /*32af0*/  IADD3 R29, P1, R29, R9, RZ ;  /* 0x000000091d1d7210 */ /* 0x000fe20007f3e0ff */
[----:B0-----:R-:W4:Y:S01]  /*32b00*/  LDL.LU R0, [R1+0x10f8] ;  /* 0x0010f80001007983 */ /* 0x001f220000300800 */
[----:B------:R-:W-:-:S02]  /*32b10*/  IMAD.X R33, R33, 0x1, R2, P2 ;  /* 0x0000000121217824 */ /* 0x000fc400010e0602 */
[----:B------:R-:W-:Y:S02]  /*32b20*/  STL [R1+0x1158], R42 ;  /* 0x0011582a01007387 */ /* 0x000fe40000100800 */
[----:B------:R-:W-:Y:S01]  /*32b30*/  STL [R1+0x117c], R43 ;  /* 0x00117c2b01007387 */ /* 0x000fe20000100800 */
[----:B------:R-:W-:Y:S01]  /*32b40*/  STL [R1+0x1150], R29 ;  /* 0x0011501d01007387 */ /* 0x000fe20000100800 */
[----:B------:R-:W-:-:S05]  /*32b50*/  IMAD.X R52, R52, 0x1, R2, P3 ;  /* 0x0000000134347824 */ /* 0x000fca00018e0602 */
[----:B------:R0:W-:Y:S01]  /*32b60*/  STL [R1+0x116c], R52 ;  /* 0x00116c3401007387 */ /* 0x0001e20000100800 */
[----:B------:R-:W-:Y:S03]  /*32b70*/  STL [R1+0x1174], R33 ;  /* 0x0011742101007387 */ /* 0x000fe60000100800 */
[----:B0-----:R-:W4:Y:S01]  /*32b80*/  LDL.LU R52, [R1+0x111c] ;  /* 0x00111c0001347983 */ /* 0x001f220000300800 */
[-C--:B------:R-:W-:Y:S02]  /*32b90*/  IADD3 R28, P2, R28, R9.reuse, RZ ;  /* 0x000000091c1c7210 */ /* 0x080fe40007f5e0ff */
[-C--:B------:R-:W-:Y:S01]  /*32ba0*/  IADD3 R32, P3, R32, R9.reuse, RZ ;  /* 0x0000000920207210 */ /* 0x080fe20007f7e0ff */
[--C-:B------:R-:W-:Y:S01]  /*32bb0*/  IMAD.X R37, R37, 0x1, R2.reuse, P4 ;  /* 0x0000000125257824 */ /* 0x100fe200020e0602 */
[-C--:B------:R-:W-:Y:S01]  /*32bc0*/  IADD3 R41, P4, R41, R9.reuse, RZ ;  /* 0x0000000929297210 */ /* 0x080fe20007f9e0ff */
[--C-:B--2---:R-:W-:Y:S01]  /*32bd0*/  IMAD.X R36, R36, 0x1, R2.reuse, P5 ;  /* 0x0000000124247824 */ /* 0x104fe200028e0602 */
        /* <DEDUP_REMOVED lines=26> */
[----:B------:R-:W2:Y:S02]  /*32d80*/  LDL.LU R50, [R1+0x10f0] ;  /* 0x0010f00001327983 */ /* 0x000ea40000300800 */
[----:B------:R-:W-:Y:S02]  /*32d90*/  STL [R1+0x1134], R53 ;  /* 0x0011343501007387 */ /* 0x000fe40000100800 */
[----:B------:R-:W2:Y:S01]  /*32da0*/  LDL.LU R51, [R1+0x1114] ;  /* 0x0011140001337983 */ /* 0x000ea20000300800 */
[----:B------:R-:W-:Y:S01]  /*32db0*/  STL [R1+0x1108], R57 ;  /* 0x0011083901007387 */ /* 0x000fe20000100800 */
[----:B------:R0:W-:Y:S03]  /*32dc0*/  STL [R1+0x112c], R60 ;  /* 0x00112c3c01007387 */ /* 0x0001e60000100800 */
[----:B0-----:R-:W2:Y:S01]  /*32dd0*/  LDL.LU R60, [R1+0x10e8] ;  /* 0x0010e800013c7983 */ /* 0x001ea20000300800 */
[----:B------:R-:W2:Y:S01]  /*32de0*/  LDL.LU R57, [R1+0x110c] ;  /* 0x00110c0001397983 */ /* 0x000ea20000300800 */
[----:B---3--:R-:W-:-:S05]  /*32df0*/  IADD3 R56, P5, R56, R9, RZ ;  /* 0x0000000938387210 */ /* 0x008fca0007fbe0ff */
[----:B------:R0:W-:Y:S01]  /*32e00*/  STL [R1+0x1100], R56 ;  /* 0x0011003801007387 */ /* 0x0001e20000100800 */
[----:B----4-:R-:W-:-:S03]  /*32e10*/  IMAD.X R61, R61, 0x1, R2, P6 ;  /* 0x000000013d3d7824 */ /* 0x010fc600030e0602 */
[----:B0-----:R-:W3:Y:S01]  /*32e20*/  LDL.LU R56, [R1+0x10e0] ;  /* 0x0010e00001387983 */ /* 0x001ee20000300800 */
[----:B------:R-:W4:Y:S02]  /*32e30*/  LDL.LU R42, [R1+0x1104] ;  /* 0x00110400012a7983 */ /* 0x000f240000300800 */
[----:B------:R-:W4:Y:S01]  /*32e40*/  LDL.LU R43, [R1+0x10d8] ;  /* 0x0010d800012b7983 */ /* 0x000f220000300800 */
[----:B------:R-:W-:Y:S04]  /*32e50*/  STL [R1+0x1124], R61 ;  /* 0x0011243d01007387 */ /* 0x000fe80000100800 */
[----:B------:R-:W4:Y:S01]  /*32e60*/  LDL.LU R29, [R1+0x10fc] ;  /* 0x0010fc00011d7983 */ /* 0x000f220000300800 */
[----:B------:R-:W-:-:S05]  /*32e70*/  IADD3 R0, P6, R0, R9, RZ ;  /* 0x0000000900007210 */ /* 0x000fca0007fde0ff */
[----:B------:R0:W-:Y:S01]  /*32e80*/  STL [R1+0x10f8], R0 ;  /* 0x0010f80001007387 */ /* 0x0001e20000100800 */
[----:B------:R-:W4:Y:S02]  /*32e90*/  LDL.LU R33, [R1+0x10d0] ;  /* 0x0010d00001217983 */ /* 0x000f240000300800 */
[----:B------:R-:W4:Y:S01]  /*32ea0*/  LDL.LU R28, [R1+0x10f4] ;  /* 0x0010f400011c7983 */ /* 0x000f220000300800 */
[----:B0-----:R-:W4:Y:S01]  /*32eb0*/  LDL.LU R0, [R1+0x10c8] ;  /* 0x0010c80001007983 */ /* 0x001f220000300800 */
[----:B------:R-:W4:Y:S02]  /*32ec0*/  LDL.LU R32, [R1+0x10ec] ;  /* 0x0010ec0001207983 */ /* 0x000f240000300800 */
[----:B------:R-:W4:Y:S02]  /*32ed0*/  LDL.LU R37, [R1+0x10c0] ;  /* 0x0010c00001257983 */ /* 0x000f240000300800 */
[----:B------:R-:W4:Y:S02]  /*32ee0*/  LDL.LU R41, [R1+0x10e4] ;  /* 0x0010e40001297983 */ /* 0x000f240000300800 */
[----:B------:R-:W-:-:S05]  /*32ef0*/  IMAD.X R52, R52, 0x1, R2, P1 ;  /* 0x0000000134347824 */ /* 0x000fca00008e0602 */
        /* <DEDUP_REMOVED lines=14> */
[-C--:B--2---:R-:W-:Y:S01]  /*32fe0*/  IADD3 R50, P1, R50, R9.reuse, RZ ;  /* 0x0000000932327210 */ /* 0x084fe20007f3e0ff */
[--C-:B------:R-:W-:Y:S01]  /*32ff0*/  IMAD.X R51, R51, 0x1, R2.reuse, P2 ;  /* 0x0000000133337824 */ /* 0x100fe200010e0602 */
[----:B------:R-:W-:Y:S01]  /*33000*/  IADD3 R60, P2, R60, R9, RZ ;  /* 0x000000093c3c7210 */ /* 0x000fe20007f5e0ff */
[----:B------:R-:W-:-:S04]  /*33010*/  IMAD.X R57, R57, 0x1, R2, P3 ;  /* 0x0000000139397824 */ /* 0x000fc800018e0602 */
[----:B------:R0:W-:Y:S01]  /*33020*/  STL [R1+0x10e8], R60 ;  /* 0x0010e83c01007387 */ /* 0x0001e20000100800 */
[----:B------:R-:W-:Y:S03]  /*33030*/  STL [R1+0x10f0], R50 ;  /* 0x0010f03201007387 */ /* 0x000fe60000100800 */
[----:B0-----:R-:W2:Y:S01]  /*33040*/  LDL.LU R60, [R1+0x10ac] ;  /* 0x0010ac00013c7983 */ /* 0x001ea20000300800 */
[----:B------:R-:W-:Y:S02]  /*33050*/  STL [R1+0x1114], R51 ;  /* 0x0011143301007387 */ /* 0x000fe40000100800 */
[----:B------:R0:W-:Y:S02]  /*33060*/  STL [R1+0x110c], R57 ;  /* 0x00110c3901007387 */ /* 0x0001e40000100800 */
[----:B0-----:R-:W2:Y:S01]  /*33070*/  LDL.LU R57, [R1+0x1080] ;  /* 0x0010800001397983 */ /* 0x001ea20000300800 */
[-C--:B---3--:R-:W-:Y:S01]  /*33080*/  IADD3 R56, P3, R56, R9.reuse, RZ ;  /* 0x0000000938387210 */ /* 0x088fe20007f7e0ff */
[----:B----4-:R-:W-:Y:S01]  /*33090*/  IMAD.X R42, R42, 0x1, R2, P4 ;  /* 0x000000012a2a7824 */ /* 0x010fe200020e0602 */
[----:B------:R-:W-:-:S03]  /*330a0*/  IADD3 R43, P4, R43, R9, RZ ;  /* 0x000000092b2b7210 */ /* 0x000fc60007f9e0ff */
[----:B------:R0:W-:Y:S01]  /*330b0*/  STL [R1+0x10e0], R56 ;  /* 0x0010e03801007387 */ /* 0x0001e20000100800 */
[----:B------:R-:W-:-:S03]  /*330c0*/  IMAD.X R29, R29, 0x1, R2, P5 ;  /* 0x000000011d1d7824 */ /* 0x000fc600028e0602 */
[----:B0-----:R-:W3:Y:S01]  /*330d0*/  LDL.LU R56, [R1+0x10a4] ;  /* 0x0010a40001387983 */ /* 0x001ee20000300800 */
[----:B------:R-:W-:Y:S01]  /*330e0*/  IMAD.X R28, R28, 0x1, R2, P6 ;  /* 0x000000011c1c7824 */ /* 0x000fe200030e0602 */
[-C--:B------:R-:W-:Y:S01]  /*330f0*/  IADD3 R33, P5, R33, R9.reuse, RZ ;  /* 0x0000000921217210 */ /* 0x080fe20007fbe0ff */
[----:B------:R-:W-:Y:S01]  /*33100*/  STL [R1+0x1104], R42 ;  /* 0x0011042a01007387 */ /* 0x000fe20000100800 */
[----:B------:R-:W-:Y:S01]  /*33110*/  STL [R1+0x10d8], R43 ;  /* 0x0010d82b01007387 */ /* 0x000fe20000100800 */
[----:B------:R-:W-:-:S03]  /*33120*/  IADD3 R0, P6, R0, R9, RZ ;  /* 0x0000000900007210 */ /* 0x000fc60007fde0ff */
[----:B------:R-:W-:Y:S01]  /*33130*/  STL [R1+0x10fc], R29 ;  /* 0x0010fc1d01007387 */ /* 0x000fe20000100800 */
[--C-:B------:R-:W-:Y:S01]  /*33140*/  IMAD.X R32, R32, 0x1, R2.reuse, P1 ;  /* 0x0000000120207824 */ /* 0x100fe200008e0602 */
[-C--:B------:R-:W-:Y:S01]  /*33150*/  IADD3 R37, P1, R37, R9.reuse, RZ ;  /* 0x0000000925257210 */ /* 0x080fe20007f3e0ff */
[--C-:B------:R-:W-:Y:S01]  /*33160*/  IMAD.X R41, R41, 0x1, R2.reuse, P2 ;  /* 0x0000000129297824 */ /* 0x100fe200010e0602 */
[----:B------:R0:W-:Y:S01]  /*33170*/  STL [R1+0x10c8], R0 ;  /* 0x0010c80001007387 */ /* 0x0001e20000100800 */
[----:B------:R-:W-:Y:S03]  /*33180*/  STL [R1+0x10d0], R33 ;  /* 0x0010d02101007387 */ /* 0x000fe60000100800 */
[----:B0-----:R-:W4:Y:S01]  /*33190*/  LDL.LU R0, [R1+0x1078] ;  /* 0x0010780001007983 */ /* 0x001f220000300800 */
        /* <DEDUP_REMOVED lines=20> */
[----:B------:R-:W-:Y:S01]  /*332e0*/  STL [R1+0x10a0], R21 ;  /* 0x0010a01501007387 */ /* 0x000fe20000100800 */
[-C--:B------:R-:W-:Y:S01]  /*332f0*/  IADD3 R53, P1, R53, R9.reuse, RZ ;  /* 0x0000000935357210 */ /* 0x080fe20007f3e0ff */
[----:B------:R-:W-:Y:S02]  /*33300*/  STL [R1+0x10c4], R25 ;  /* 0x0010c41901007387 */ /* 0x000fe40000100800 */
[--C-:B------:R-:W-:Y:S01]  /*33310*/  IMAD.X R61, R61, 0x1, R2.reuse, P2 ;  /* 0x000000013d3d7824 */ /* 0x100fe200010e0602 */
[----:B------:R-:W-:Y:S01]  /*33320*/  STL [R1+0x1098], R20 ;  /* 0x0010981401007387 */ /* 0x000fe20000100800 */
[----:B------:R-:W-:Y:S01]  /*33330*/  IADD3 R52, P2, R52, R9, RZ ;  /* 0x0000000934347210 */ /* 0x000fe20007f5e0ff */
[----:B------:R-:W-:Y:S02]  /*33340*/  STL [R1+0x10bc], R24 ;  /* 0x0010bc1801007387 */ /* 0x000fe40000100800 */
[----:B------:R-:W4:Y:S01]  /*33350*/  LDL.LU R50, [R1+0x109c] ;  /* 0x00109c0001327983 */ /* 0x000f220000300800 */
[----:B------:R-:W-:Y:S01]  /*33360*/  STL [R1+0x1090], R53 ;  /* 0x0010903501007387 */ /* 0x000fe20000100800 */
[----:B------:R-:W4:Y:S02]  /*33370*/  LDL.LU R51, [R1+0x1070] ;  /* 0x0010700001337983 */ /* 0x000f240000300800 */
[----:B------:R-:W-:Y:S02]  /*33380*/  STL [R1+0x10b4], R61 ;  /* 0x0010b43d01007387 */ /* 0x000fe40000100800 */
[----:B------:R0:W-:Y:S02]  /*33390*/  STL [R1+0x1088], R52 ;  /* 0x0010883401007387 */ /* 0x0001e40000100800 */
[----:B0-----:R-:W4:Y:S01]  /*333a0*/  LDL.LU R52, [R1+0x1094] ;  /* 0x0010940001347983 */ /* 0x001f220000300800 */
[----:B------:R-:W4:Y:S02]  /*333b0*/  LDL.LU R61, [R1+0x1068] ;  /* 0x00106800013d7983 */ /* 0x000f240000300800 */
[----:B--2---:R-:W-:-:S05]  /*333c0*/  IMAD.X R60, R60, 0x1, R2, P3 ;  /* 0x000000013c3c7824 */ /* 0x004fca00018e0602 */
[----:B------:R0:W-:Y:S01]  /*333d0*/  STL [R1+0x10ac], R60 ;  /* 0x0010ac3c01007387 */ /* 0x0001e20000100800 */
[----:B------:R-:W-:-:S03]  /*333e0*/  IADD3 R57, P3, R57, R9, RZ ;  /* 0x0000000939397210 */ /* 0x000fc60007f7e0ff */
[----:B0-----:R-:W2:Y:S01]  /*333f0*/  LDL.LU R60, [R1+0x108c] ;  /* 0x00108c00013c7983 */ /* 0x001ea20000300800 */
[----:B------:R-:W2:Y:S02]  /*33400*/  LDL.LU R42, [R1+0x1060] ;  /* 0x00106000012a7983 */ /* 0x000ea40000300800 */
[----:B------:R-:W2:Y:S02]  /*33410*/  LDL.LU R43, [R1+0x1084] ;  /* 0x00108400012b7983 */ /* 0x000ea40000300800 */
[----:B------:R-:W-:Y:S01]  /*33420*/  STL [R1+0x1080], R57 ;  /* 0x0010803901007387 */ /* 0x000fe20000100800 */
[----:B------:R-:W2:Y:S01]  /*33430*/  LDL.LU R29, [R1+0x1058] ;  /* 0x00105800011d7983 */ /* 0x000ea20000300800 */
[----:B---3--:R-:W-:-:S05]  /*33440*/  IMAD.X R56, R56, 0x1, R2, P4 ;  /* 0x0000000138387824 */ /* 0x008fca00020e0602 */
[----:B------:R0:W-:Y:S01]  /*33450*/  STL [R1+0x10a4], R56 ;  /* 0x0010a43801007387 */ /* 0x0001e20000100800 */
[----:B------:R-:W3:Y:S02]  /*33460*/  LDL.LU R33, [R1+0x107c] ;  /* 0x00107c0001217983 */ /* 0x000ee40000300800 */
[----:B------:R-:W3:Y:S01]  /*33470*/  LDL.LU R28, [R1+0x1050] ;  /* 0x00105000011c7983 */ /* 0x000ee20000300800 */
[----:B0-----:R-:W3:Y:S01]  /*33480*/  LDL.LU R56, [R1+0x1074] ;  /* 0x0010740001387983 */ /* 0x001ee20000300800 */
[----:B------:R-:W3:Y:S02]  /*33490*/  LDL.LU R32, [R1+0x1048] ;  /* 0x0010480001207983 */ /* 0x000ee40000300800 */
[----:B------:R-:W3:Y:S02]  /*334a0*/  LDL.LU R37, [R1+0x106c] ;  /* 0x00106c0001257983 */ /* 0x000ee40000300800 */
[----:B------:R-:W3:Y:S01]  /*334b0*/  LDL.LU R41, [R1+0x1040] ;  /* 0x0010400001297983 */ /* 0x000ee20000300800 */
[----:B----4-:R-:W-:-:S05]  /*334c0*/  IADD3 R0, P4, R0, R9, RZ ;  /* 0x0000000900007210 */ /* 0x010fca0007f9e0ff */
        /* <DEDUP_REMOVED lines=13> */
[----:B0-----:R-:W4:Y:S02]  /*335a0*/  LDL.LU R0, [R1+0x1034] ;  /* 0x0010340001007983 */ /* 0x001f240000300800 */
[----:B------:R-:W-:-:S02]  /*335b0*/  IMAD.X R50, R50, 0x1, R2, P5 ;  /* 0x0000000132327824 */ /* 0x000fc400028e0602 */
[----:B------:R-:W-:-:S05]  /*335c0*/  IMAD.X R52, R52, 0x1, R2, P6 ;  /* 0x0000000134347824 */ /* 0x000fca00030e0602 */
[----:B------:R0:W-:Y:S01]  /*335d0*/  STL [R1+0x1094], R52 ;  /* 0x0010943401007387 */ /* 0x0001e20000100800 */
[----:B------:R-:W-:Y:S03]  /*335e0*/  STL [R1+0x109c], R50 ;  /* 0x00109c3201007387 */ /* 0x000fe60000100800 */
[----:B0-----:R-:W4:Y:S01]  /*335f0*/  LDL.LU R52, [R1+0x1008] ;  /* 0x0010080001347983 */ /* 0x001f220000300800 */
[-C--:B------:R-:W-:Y:S02]  /*33600*/  IADD3 R51, P5, R51, R9.reuse, RZ ;  /* 0x0000000933337210 */ /* 0x080fe40007fbe0ff */
[----:B------:R-:W-:-:S03]  /*33610*/  IADD3 R61, P6, R61, R9, RZ ;  /* 0x000000093d3d7210 */ /* 0x000fc60007fde0ff */
[----:B------:R-:W-:Y:S02]  /*33620*/  STL [R1+0x1070], R51 ;  /* 0x0010703301007387 */ /* 0x000fe40000100800 */
[----:B------:R0:W-:Y:S02]  /*33630*/  STL [R1+0x1068], R61 ;  /* 0x0010683d01007387 */ /* 0x0001e40000100800 */
[--C-:B--2---:R-:W-:Y:S01]  /*33640*/  IMAD.X R60, R60, 0x1, R2.reuse, P1 ;  /* 0x000000013c3c7824 */ /* 0x104fe200008e0602 */
[-C--:B------:R-:W-:Y:S01]  /*33650*/  IADD3 R42, P1, R42, R9.reuse, RZ ;  /* 0x000000092a2a7210 */ /* 0x080fe20007f3e0ff */
[--C-:B------:R-:W-:Y:S01]  /*33660*/  IMAD.X R43, R43, 0x1, R2.reuse, P2 ;  /* 0x000000012b2b7824 */ /* 0x100fe200010e0602 */
[----:B0-----:R-:W2:Y:S02]  /*33670*/  LDL.LU R61, [R1+0x102c] ;  /* 0x00102c00013d7983 */ /* 0x001ea40000300800 */
[----:B------:R0:W-:Y:S01]  /*33680*/  STL [R1+0x108c], R60 ;  /* 0x00108c3c01007387 */ /* 0x0001e20000100800 */
[-C--:B------:R-:W-:Y:S01]  /*33690*/  IADD3 R29, P2, R29, R9.reuse, RZ ;  /* 0x000000091d1d7210 */ /* 0x080fe20007f5e0ff */
[----:B0-----:R-:W2:Y:S01]  /*336a0*/  LDL.LU R60, [R1+0x1000] ;  /* 0x00100000013c7983 */ /* 0x001ea20000300800 */
[----:B------:R-:W-:Y:S02]  /*336b0*/  STL [R1+0x1060], R42 ;  /* 0x0010602a01007387 */ /* 0x000fe40000100800 */
[----:B------:R-:W-:Y:S02]  /*336c0*/  STL [R1+0x1084], R43 ;  /* 0x0010842b01007387 */ /* 0x000fe40000100800 */
[----:B------:R-:W-:Y:S02]  /*336d0*/  STL [R1+0x1058], R29 ;  /* 0x0010581d01007387 */ /* 0x000fe40000100800 */
[--C-:B---3--:R-:W-:Y:S01]  /*336e0*/  IMAD.X R33, R33, 0x1, R2.reuse, P3 ;  /* 0x0000000121217824 */ /* 0x108fe200018e0602 */
[-C--:B------:R-:W-:Y:S01]  /*336f0*/  IADD3 R28, P3, R28, R9.reuse, RZ ;  /* 0x000000091c1c7210 */ /* 0x080fe20007f7e0ff */
[--C-:B------:R-:W-:Y:S01]  /*33700*/  IMAD.X R56, R56, 0x1, R2.reuse, P4 ;  /* 0x0000000138387824 */ /* 0x100fe200020e0602 */
[-C--:B------:R-:W-:Y:S01]  /*33710*/  IADD3 R32, P4, R32, R9.reuse, RZ ;  /* 0x0000000920207210 */ /* 0x080fe20007f9e0ff */
[----:B------:R-:W-:Y:S01]  /*33720*/  IMAD.X R37, R37, 0x1, R2, P5 ;  /* 0x0000000125257824 */ /* 0x000fe200028e0602 */
[----:B------:R-:W-:-:S02]  /*33730*/  IADD3 R41, P5, R41, R9, RZ ;  /* 0x0000000929297210 */ /* 0x000fc40007fbe0ff */
[----:B------:R0:W-:Y:S01]  /*33740*/  STL [R1+0x1074], R56 ;  /* 0x0010743801007387 */ /* 0x0001e20000100800 */
[----:B------:R-:W-:Y:S02]  /*33750*/  STL [R1+0x107c], R33 ;  /* 0x00107c2101007387 */ /* 0x000fe40000100800 */
[--C-:B----4-:R-:W-:Y:S01]  /*33760*/  IMAD.X R36, R36, 0x1, R2.reuse, P6 ;  /* 0x0000000124247824 */ /* 0x110fe200030e0602 */
[----:B0-----:R-:W3:Y:S01]  /*33770*/  LDL.LU R56, [R1+0x1024] ;  /* 0x0010240001387983 */ /* 0x001ee20000300800 */
        /* <DEDUP_REMOVED lines=30> */
[----:B------:R0:W-:Y:S03]  /*33960*/  STL [R1+0x1034], R0 ;  /* 0x0010340001007387 */ /* 0x0001e60000100800 */
[----:B0-----:R-:W4:Y:S01]  /*33970*/  LDL.LU R0, [R1+0xff0] ;  /* 0x000ff00001007983 */ /* 0x001f220000300800 */
[----:B------:R-:W4:Y:S01]  /*33980*/  LDL.LU R57, [R1+0x1014] ;  /* 0x0010140001397983 */ /* 0x000f220000300800 */
[----:B------:R-:W-:-:S05]  /*33990*/  IADD3 R52, P6, R52, R9, RZ ;  /* 0x0000000934347210 */ /* 0x000fca0007fde0ff */
[----:B------:R0:W-:Y:S04]  /*339a0*/  STL [R1+0x1008], R52 ;  /* 0x0010083401007387 */ /* 0x0001e80000100800 */
[----:B0-----:R-:W4:Y:S01]  /*339b0*/  LDL.LU R52, [R1+0xfe8] ;  /* 0x000fe80001347983 */ /* 0x001f220000300800 */
[----:B------:R-:W4:Y:S02]  /*339c0*/  LDL.LU R42, [R1+0x100c] ;  /* 0x00100c00012a7983 */ /* 0x000f240000300800 */
[----:B--2---:R-:W-:Y:S02]  /*339d0*/  IMAD.X R61, R61, 0x1, R2, P1 ;  /* 0x000000013d3d7824 */ /* 0x004fe400008e0602 */
[----:B------:R-:W2:Y:S03]  /*339e0*/  LDL.LU R43, [R1+0xfe0] ;  /* 0x000fe000012b7983 */ /* 0x000ea60000300800 */
[----:B------:R-:W-:Y:S01]  /*339f0*/  STL [R1+0x102c], R61 ;  /* 0x00102c3d01007387 */ /* 0x000fe20000100800 */
[----:B------:R-:W2:Y:S01]  /*33a00*/  LDL.LU R29, [R1+0x1004] ;  /* 0x00100400011d7983 */ /* 0x000ea20000300800 */
[----:B------:R-:W-:-:S05]  /*33a10*/  IADD3 R60, P1, R60, R9, RZ ;  /* 0x000000093c3c7210 */ /* 0x000fca0007f3e0ff */
[----:B------:R0:W-:Y:S01]  /*33a20*/  STL [R1+0x1000], R60 ;  /* 0x0010003c01007387 */ /* 0x0001e20000100800 */
[----:B------:R-:W2:Y:S02]  /*33a30*/  LDL.LU R33, [R1+0xfd8] ;  /* 0x000fd80001217983 */ /* 0x000ea40000300800 */
[----:B------:R-:W2:Y:S01]  /*33a40*/  LDL.LU R28, [R1+0xffc] ;  /* 0x000ffc00011c7983 */ /* 0x000ea20000300800 */
[----:B0-----:R-:W2:Y:S01]  /*33a50*/  LDL.LU R60, [R1+0xfd0] ;  /* 0x000fd000013c7983 */ /* 0x001ea20000300800 */
[----:B------:R-:W2:Y:S02]  /*33a60*/  LDL.LU R32, [R1+0xff4] ;  /* 0x000ff40001207983 */ /* 0x000ea40000300800 */
[----:B------:R-:W2:Y:S02]  /*33a70*/  LDL.LU R37, [R1+0xfc8] ;  /* 0x000fc80001257983 */ /* 0x000ea40000300800 */
[----:B------:R-:W2:Y:S02]  /*33a80*/  LDL.LU R41, [R1+0xfec] ;  /* 0x000fec0001297983 */ /* 0x000ea40000300800 */
[----:B---3--:R-:W-:-:S05]  /*33a90*/  IMAD.X R56, R56, 0x1, R2, P2 ;  /* 0x0000000138387824 */ /* 0x008fca00010e0602 */
[----:B------:R0:W-:Y:S01]  /*33aa0*/  STL [R1+0x1024], R56 ;  /* 0x0010243801007387 */ /* 0x0001e20000100800 */
        /* <DEDUP_REMOVED lines=12> */
[----:B0-----:R-:W3:Y:S01]  /*33b70*/  LDL.LU R56, [R1+0xf90] ;  /* 0x000f900001387983 */ /* 0x001ee20000300800 */
[-C--:B----4-:R-:W-:Y:S01]  /*33b80*/  IADD3 R50, P2, R50, R9.reuse, RZ ;  /* 0x0000000932327210 */ /* 0x090fe20007f5e0ff */
[--C-:B------:R-:W-:Y:S01]  /*33b90*/  IMAD.X R51, R51, 0x1, R2.reuse, P3 ;  /* 0x0000000133337824 */ /* 0x100fe200018e0602 */
[----:B------:R-:W-:Y:S01]  /*33ba0*/  IADD3 R0, P3, R0, R9, RZ ;  /* 0x0000000900007210 */ /* 0x000fe20007f7e0ff */
[----:B------:R-:W-:-:S04]  /*33bb0*/  IMAD.X R57, R57, 0x1, R2, P4 ;  /* 0x0000000139397824 */ /* 0x000fc800020e0602 */
[----:B------:R0:W-:Y:S01]  /*33bc0*/  STL [R1+0xff0], R0 ;  /* 0x000ff00001007387 */ /* 0x0001e20000100800 */
[----:B------:R-:W-:Y:S03]  /*33bd0*/  STL [R1+0xff8], R50 ;  /* 0x000ff83201007387 */ /* 0x000fe60000100800 */
[----:B0-----:R-:W4:Y:S01]  /*33be0*/  LDL.LU R0, [R1+0xfb4] ;  /* 0x000fb40001007983 */ /* 0x001f220000300800 */
[----:B------:R-:W-:Y:S02]  /*33bf0*/  STL [R1+0x101c], R51 ;  /* 0x00101c3301007387 */ /* 0x000fe40000100800 */
[----:B------:R0:W-:Y:S01]  /*33c00*/  STL [R1+0x1014], R57 ;  /* 0x0010143901007387 */ /* 0x0001e20000100800 */
[-C--:B------:R-:W-:Y:S01]  /*33c10*/  IADD3 R52, P4, R52, R9.reuse, RZ ;  /* 0x0000000934347210 */ /* 0x080fe20007f9e0ff */
[----:B0-----:R-:W4:Y:S04]  /*33c20*/  LDL.LU R57, [R1+0xf88] ;  /* 0x000f880001397983 */ /* 0x001f280000300800 */
[----:B------:R0:W-:Y:S02]  /*33c30*/  STL [R1+0xfe8], R52 ;  /* 0x000fe83401007387 */ /* 0x0001e40000100800 */
[----:B0-----:R-:W4:Y:S01]  /*33c40*/  LDL.LU R52, [R1+0xfac] ;  /* 0x000fac0001347983 */ /* 0x001f220000300800 */
[--C-:B------:R-:W-:Y:S01]  /*33c50*/  IMAD.X R42, R42, 0x1, R2.reuse, P5 ;  /* 0x000000012a2a7824 */ /* 0x100fe200028e0602 */
[----:B--2---:R-:W-:Y:S01]  /*33c60*/  IADD3 R43, P5, R43, R9, RZ ;  /* 0x000000092b2b7210 */ /* 0x004fe20007fbe0ff */
[----:B------:R-:W-:-:S02]  /*33c70*/  IMAD.X R29, R29, 0x1, R2, P6 ;  /* 0x000000011d1d7824 */ /* 0x000fc400030e0602 */
[--C-:B------:R-:W-:Y:S01]  /*33c80*/  IMAD.X R28, R28, 0x1, R2.reuse, P1 ;  /* 0x000000011c1c7824 */ /* 0x100fe200008e0602 */
[-C--:B------:R-:W-:Y:S01]  /*33c90*/  IADD3 R33, P6, R33, R9.reuse, RZ ;  /* 0x0000000921217210 */ /* 0x080fe20007fde0ff */
[----:B------:R-:W-:Y:S01]  /*33ca0*/  STL [R1+0x100c], R42 ;  /* 0x00100c2a01007387 */ /* 0x000fe20000100800 */
[----:B------:R-:W-:Y:S02]  /*33cb0*/  STL [R1+0xfe0], R43 ;  /* 0x000fe02b01007387 */ /* 0x000fe40000100800 */
[----:B------:R-:W-:Y:S01]  /*33cc0*/  STL [R1+0x1004], R29 ;  /* 0x0010041d01007387 */ /* 0x000fe20000100800 */
[-C--:B------:R-:W-:Y:S01]  /*33cd0*/  IADD3 R60, P1, R60, R9.reuse, RZ ;  /* 0x000000093c3c7210 */ /* 0x080fe20007f3e0ff */
[--C-:B------:R-:W-:Y:S01]  /*33ce0*/  IMAD.X R32, R32, 0x1, R2.reuse, P2 ;  /* 0x0000000120207824 */ /* 0x100fe200010e0602 */
[-C--:B------:R-:W-:Y:S01]  /*33cf0*/  IADD3 R37, P2, R37, R9.reuse, RZ ;  /* 0x0000000925257210 */ /* 0x080fe20007f5e0ff */
[--C-:B------:R-:W-:Y:S02]  /*33d00*/  IMAD.X R41, R41, 0x1, R2.reuse, P3 ;  /* 0x0000000129297824 */ /* 0x100fe400018e0602 */
[----:B------:R0:W-:Y:S01]  /*33d10*/  STL [R1+0xfd0], R60 ;  /* 0x000fd03c01007387 */ /* 0x0001e20000100800 */
[----:B------:R-:W-:Y:S03]  /*33d20*/  STL [R1+0xfd8], R33 ;  /* 0x000fd82101007387 */ /* 0x000fe60000100800 */
[----:B0-----:R-:W2:Y:S01]  /*33d30*/  LDL.LU R60, [R1+0xf80] ;  /* 0x000f8000013c7983 */ /* 0x001ea20000300800 */
[----:B------:R-:W-:Y:S02]  /*33d40*/  STL [R1+0xffc], R28 ;  /* 0x000ffc1c01007387 */ /* 0x000fe40000100800 */
[----:B------:R-:W-:Y:S02]  /*33d50*/  STL [R1+0xff4], R32 ;  /* 0x000ff42001007387 */ /* 0x000fe40000100800 */
[----:B------:R-:W-:Y:S01]  /*33d60*/  STL [R1+0xfc8], R37 ;  /* 0x000fc82501007387 */ /* 0x000fe20000100800 */
[----:B------:R-:W-:Y:S01]  /*33d70*/  STL [R1+0xfec], R41 ;  /* 0x000fec2901007387 */ /* 0x000fe20000100800 */
[-C--:B---3--:R-:W-:Y:S01]  /*33d80*/  IADD3 R36, P3, R36, R9.reuse, RZ ;  /* 0x0000000924247210 */ /* 0x088fe20007f7e0ff */
[--C-:B------:R-:W-:Y:S01]  /*33d90*/  IMAD.X R40, R40, 0x1, R2.reuse, P4 ;  /* 0x0000000128287824 */ /* 0x100fe200020e0602 */
[-C--:B------:R-:W-:Y:S01]  /*33da0*/  IADD3 R17, P4, R17, R9.reuse, RZ ;  /* 0x0000000911117210 */ /* 0x080fe20007f9e0ff */
[--C-:B------:R-:W-:Y:S01]  /*33db0*/  IMAD.X R16, R16, 0x1, R2.reuse, P5 ;  /* 0x0000000110107824 */ /* 0x100fe200028e0602 */
[----:B------:R-:W-:Y:S01]  /*33dc0*/  IADD3 R45, P5, R45, R9, RZ ;  /* 0x000000092d2d7210 */ /* 0x000fe20007fbe0ff */
[----:B------:R-:W-:Y:S01]  /*33dd0*/  STL [R1+0xfc0], R36 ;  /* 0x000fc02401007387 */ /* 0x000fe20000100800 */
[----:B------:R-:W-:-:S02]  /*33de0*/  IMAD.X R44, R44, 0x1, R2, P6 ;  /* 0x000000012c2c7824 */ /* 0x000fc400030e0602 */
[----:B------:R-:W-:Y:S01]  /*33df0*/  STL [R1+0xfe4], R40 ;  /* 0x000fe42801007387 */ /* 0x000fe20000100800 */
[-C--:B------:R-:W-:Y:S01]  /*33e00*/  IADD3 R21, P6, R21, R9.reuse, RZ ;  /* 0x0000000915157210 */ /* 0x080fe20007fde0ff */
[----:B------:R-:W-:Y:S01]  /*33e10*/  STL [R1+0xfb8], R17 ;  /* 0x000fb81101007387 */ /* 0x000fe20000100800 */
[--C-:B------:R-:W-:Y:S02]  /*33e20*/  IMAD.X R25, R25, 0x1, R2.reuse, P1 ;  /* 0x0000000119197824 */ /* 0x100fe400008e0602 */
        /* <DEDUP_REMOVED lines=14> */
[----:B------:R-:W3:Y:S01]  /*33f10*/  LDL.LU R51, [R1+0xf78] ;  /* 0x000f780001337983 */ /* 0x000ee20000300800 */
[----:B------:R-:W-:Y:S01]  /*33f20*/  STL [R1+0xfbc], R61 ;  /* 0x000fbc3d01007387 */ /* 0x000fe20000100800 */
[----:B------:R0:W-:Y:S03]  /*33f30*/  STL [R1+0xf90], R56 ;  /* 0x000f903801007387 */ /* 0x0001e60000100800 */
[----:B0-----:R-:W3:Y:S01]  /*33f40*/  LDL.LU R56, [R1+0xf9c] ;  /* 0x000f9c0001387983 */ /* 0x001ee20000300800 */
[----:B------:R-:W3:Y:S01]  /*33f50*/  LDL.LU R61, [R1+0xf70] ;  /* 0x000f7000013d7983 */ /* 0x000ee20000300800 */
[----:B----4-:R-:W-:-:S05]  /*33f60*/  IADD3.X R0, R0, R2, RZ, P4, !PT ;  /* 0x0000000200007210 */ /* 0x010fca00027fe4ff */
[----:B------:R0:W-:Y:S01]  /*33f70*/  STL [R1+0xfb4], R0 ;  /* 0x000fb40001007387 */ /* 0x0001e20000100800 */
[----:B------:R-:W-:-:S03]  /*33f80*/  IADD3 R57, P4, R57, R9, RZ ;  /* 0x0000000939397210 */ /* 0x000fc60007f9e0ff */
[----:B0-----:R-:W4:Y:S01]  /*33f90*/  LDL.LU R0, [R1+0xf94] ;  /* 0x000f940001007983 */ /* 0x001f220000300800 */
[----:B------:R-:W4:Y:S02]  /*33fa0*/  LDL.LU R42, [R1+0xf68] ;  /* 0x000f6800012a7983 */ /* 0x000f240000300800 */
[----:B------:R-:W4:Y:S02]  /*33fb0*/  LDL.LU R43, [R1+0xf8c] ;  /* 0x000f8c00012b7983 */ /* 0x000f240000300800 */
[----:B------:R0:W-:Y:S01]  /*33fc0*/  STL [R1+0xf88], R57 ;  /* 0x000f883901007387 */ /* 0x0001e20000100800 */
[----:B------:R-:W4:Y:S01]  /*33fd0*/  LDL.LU R29, [R1+0xf60] ;  /* 0x000f6000011d7983 */ /* 0x000f220000300800 */
[----:B------:R-:W-:-:S05]  /*33fe0*/  IMAD.X R52, R52, 0x1, R2, P5 ;  /* 0x0000000134347824 */ /* 0x000fca00028e0602 */
[----:B------:R1:W-:Y:S01]  /*33ff0*/  STL [R1+0xfac], R52 ;  /* 0x000fac3401007387 */ /* 0x0003e20000100800 */
[----:B------:R-:W4:Y:S02]  /*34000*/  LDL.LU R33, [R1+0xf84] ;  /* 0x000f840001217983 */ /* 0x000f240000300800 */
[----:B------:R-:W4:Y:S02]  /*34010*/  LDL.LU R28, [R1+0xf58] ;  /* 0x000f5800011c7983 */ /* 0x000f240000300800 */
[----:B0-----:R-:W4:Y:S01]  /*34020*/  LDL.LU R57, [R1+0xf7c] ;  /* 0x000f7c0001397983 */ /* 0x001f220000300800 */
[----:B------:R-:W4:Y:S01]  /*34030*/  LDL.LU R32, [R1+0xf50] ;  /* 0x000f500001207983 */ /* 0x000f220000300800 */
        /* <DEDUP_REMOVED lines=15> */
[----:B-1----:R-:W2:Y:S01]  /*34130*/  LDL.LU R52, [R1+0xf18] ;  /* 0x000f180001347983 */ /* 0x002ea20000300800 */
[----:B0-----:R-:W2:Y:S02]  /*34140*/  LDL.LU R60, [R1+0xf3c] ;  /* 0x000f3c00013c7983 */ /* 0x001ea40000300800 */
[--C-:B---3--:R-:W-:Y:S01]  /*34150*/  IMAD.X R50, R50, 0x1, R2.reuse, P6 ;  /* 0x0000000132327824 */ /* 0x108fe200030e0602 */
[-C--:B------:R-:W-:Y:S01]  /*34160*/  IADD3 R51, P6, R51, R9.reuse, RZ ;  /* 0x0000000933337210 */ /* 0x080fe20007fde0ff */
[----:B------:R-:W-:Y:S01]  /*34170*/  IMAD.X R56, R56, 0x1, R2, P1 ;  /* 0x0000000138387824 */ /* 0x000fe200008e0602 */
[----:B------:R-:W-:-:S04]  /*34180*/  IADD3 R61, P1, R61, R9, RZ ;  /* 0x000000093d3d7210 */ /* 0x000fc80007f3e0ff */
[----:B------:R0:W-:Y:S01]  /*34190*/  STL [R1+0xf9c], R56 ;  /* 0x000f9c3801007387 */ /* 0x0001e20000100800 */
[----:B------:R-:W-:Y:S03]  /*341a0*/  STL [R1+0xfa4], R50 ;  /* 0x000fa43201007387 */ /* 0x000fe60000100800 */
[----:B0-----:R-:W3:Y:S01]  /*341b0*/  LDL.LU R56, [R1+0xf10] ;  /* 0x000f100001387983 */ /* 0x001ee20000300800 */
[----:B------:R-:W-:Y:S02]  /*341c0*/  STL [R1+0xf78], R51 ;  /* 0x000f783301007387 */ /* 0x000fe40000100800 */
[----:B------:R0:W-:Y:S02]  /*341d0*/  STL [R1+0xf70], R61 ;  /* 0x000f703d01007387 */ /* 0x0001e40000100800 */
[----:B0-----:R-:W3:Y:S01]  /*341e0*/  LDL.LU R61, [R1+0xf34] ;  /* 0x000f3400013d7983 */ /* 0x001ee20000300800 */
[--C-:B----4-:R-:W-:Y:S01]  /*341f0*/  IMAD.X R0, R0, 0x1, R2.reuse, P2 ;  /* 0x0000000100007824 */ /* 0x110fe200010e0602 */
[----:B------:R-:W-:Y:S01]  /*34200*/  IADD3 R42, P2, R42, R9, RZ ;  /* 0x000000092a2a7210 */ /* 0x000fe20007f5e0ff */
[----:B------:R-:W-:-:S03]  /*34210*/  IMAD.X R43, R43, 0x1, R2, P3 ;  /* 0x000000012b2b7824 */ /* 0x000fc600018e0602 */
[----:B------:R0:W-:Y:S01]  /*34220*/  STL [R1+0xf94], R0 ;  /* 0x000f940001007387 */ /* 0x0001e20000100800 */
[----:B------:R-:W-:-:S03]  /*34230*/  IADD3 R29, P3, R29, R9, RZ ;  /* 0x000000091d1d7210 */ /* 0x000fc60007f7e0ff */
[----:B0-----:R-:W4:Y:S01]  /*34240*/  LDL.LU R0, [R1+0xf08] ;  /* 0x000f080001007983 */ /* 0x001f220000300800 */
[--C-:B------:R-:W-:Y:S02]  /*34250*/  IMAD.X R57, R57, 0x1, R2.reuse, P5 ;  /* 0x0000000139397824 */ /* 0x100fe400028e0602 */
[----:B------:R-:W-:Y:S02]  /*34260*/  IMAD.X R33, R33, 0x1, R2, P4 ;  /* 0x0000000121217824 */ /* 0x000fe400020e0602 */
[----:B------:R-:W-:Y:S01]  /*34270*/  STL [R1+0xf68], R42 ;  /* 0x000f682a01007387 */ /* 0x000fe20000100800 */
[----:B------:R-:W-:Y:S01]  /*34280*/  STL [R1+0xf8c], R43 ;  /* 0x000f8c2b01007387 */ /* 0x000fe20000100800 */
[----:B------:R-:W-:Y:S02]  /*34290*/  STL [R1+0xf60], R29 ;  /* 0x000f601d01007387 */ /* 0x000fe40000100800 */
[----:B------:R0:W-:Y:S02]  /*342a0*/  STL [R1+0xf7c], R57 ;  /* 0x000f7c3901007387 */ /* 0x0001e40000100800 */
[----:B------:R-:W-:Y:S01]  /*342b0*/  STL [R1+0xf84], R33 ;  /* 0x000f842101007387 */ /* 0x000fe20000100800 */
[----:B0-----:R-:W4:Y:S01]  /*342c0*/  LDL.LU R57, [R1+0xf2c] ;  /* 0x000f2c0001397983 */ /* 0x001f220000300800 */
[----:B------:R-:W-:-:S02]  /*342d0*/  IADD3 R28, P4, R28, R9, RZ ;  /* 0x000000091c1c7210 */ /* 0x000fc40007f9e0ff */
[-C--:B------:R-:W-:Y:S01]  /*342e0*/  IADD3 R32, P5, R32, R9.reuse, RZ ;  /* 0x0000000920207210 */ /* 0x080fe20007fbe0ff */
[--C-:B------:R-:W-:Y:S01]  /*342f0*/  IMAD.X R37, R37, 0x1, R2.reuse, P6 ;  /* 0x0000000125257824 */ /* 0x100fe200030e0602 */
[-C--:B------:R-:W-:Y:S01]  /*34300*/  IADD3 R41, P6, R41, R9.reuse, RZ ;  /* 0x0000000929297210 */ /* 0x080fe20007fde0ff */
[----:B------:R-:W-:Y:S02]  /*34310*/  STL [R1+0xf58], R28 ;  /* 0x000f581c01007387 */ /* 0x000fe40000100800 */
[----:B------:R-:W-:Y:S02]  /*34320*/  STL [R1+0xf50], R32 ;  /* 0x000f502001007387 */ /* 0x000fe40000100800 */
[----:B------:R-:W-:Y:S02]  /*34330*/  STL [R1+0xf74], R37 ;  /* 0x000f742501007387 */ /* 0x000fe40000100800 */
[--C-:B--2---:R-:W-:Y:S01]  /*34340*/  IMAD.X R36, R36, 0x1, R2.reuse, P1 ;  /* 0x0000000124247824 */ /* 0x104fe200008e0602 */
        /* <DEDUP_REMOVED lines=13> */
[----:B------:R-:W-:Y:S01]  /*34420*/  STL [R1+0xf5c], R45 ;  /* 0x000f5c2d01007387 */ /* 0x000fe20000100800 */
[----:B------:R-:W-:Y:S01]  /*34430*/  IADD3 R24, P5, R24, R9, RZ ;  /* 0x0000000918187210 */ /* 0x000fe20007fbe0ff */
[----:B------:R-:W-:Y:S01]  /*34440*/  STL [R1+0xf30], R44 ;  /* 0x000f302c01007387 */ /* 0x000fe20000100800 */
[----:B------:R-:W-:Y:S02]  /*34450*/  STL [R1+0xf54], R21 ;  /* 0x000f541501007387 */ /* 0x000fe40000100800 */
[----:B------:R-:W-:-:S02]  /*34460*/  IMAD.X R53, R53, 0x1, R2, P6 ;  /* 0x0000000135357824 */ /* 0x000fc400030e0602 */
[----:B------:R-:W-:Y:S01]  /*34470*/  STL [R1+0xf28], R25 ;  /* 0x000f281901007387 */ /* 0x000fe20000100800 */
[-C--:B------:R-:W-:Y:S01]  /*34480*/  IADD3 R52, P6, R52, R9.reuse, RZ ;  /* 0x0000000934347210 */ /* 0x080fe20007fde0ff */
[----:B------:R-:W-:Y:S01]  /*34490*/  STL [R1+0xf4c], R20 ;  /* 0x000f4c1401007387 */ /* 0x000fe20000100800 */
[----:B------:R-:W-:Y:S02]  /*344a0*/  STL [R1+0xf20], R24 ;  /* 0x000f201801007387 */ /* 0x000fe40000100800 */
[----:B------:R-:W-:Y:S02]  /*344b0*/  IMAD.X R60, R60, 0x1, R2, P1 ;  /* 0x000000013c3c7824 */ /* 0x000fe400008e0602 */
[----:B------:R-:W2:Y:S01]  /*344c0*/  LDL.LU R50, [R1+0xf00] ;  /* 0x000f000001327983 */ /* 0x000ea20000300800 */
[----:B------:R-:W-:Y:S01]  /*344d0*/  STL [R1+0xf44], R53 ;  /* 0x000f443501007387 */ /* 0x000fe20000100800 */
[----:B------:R-:W2:Y:S02]  /*344e0*/  LDL.LU R51, [R1+0xf24] ;  /* 0x000f240001337983 */ /* 0x000ea40000300800 */
[----:B------:R0:W-:Y:S02]  /*344f0*/  STL [R1+0xf18], R52 ;  /* 0x000f183401007387 */ /* 0x0001e40000100800 */
[----:B0-----:R-:W2:Y:S01]  /*34500*/  LDL.LU R52, [R1+0xef8] ;  /* 0x000ef80001347983 */ /* 0x001ea20000300800 */
[----:B------:R0:W-:Y:S03]  /*34510*/  STL [R1+0xf3c], R60 ;  /* 0x000f3c3c01007387 */ /* 0x0001e60000100800 */
[----:B0-----:R-:W2:Y:S01]  /*34520*/  LDL.LU R60, [R1+0xf1c] ;  /* 0x000f1c00013c7983 */ /* 0x001ea20000300800 */
[----:B---3--:R-:W-:-:S05]  /*34530*/  IADD3 R56, P1, R56, R9, RZ ;  /* 0x0000000938387210 */ /* 0x008fca0007f3e0ff */
[----:B------:R0:W-:Y:S01]  /*34540*/  STL [R1+0xf10], R56 ;  /* 0x000f103801007387 */ /* 0x0001e20000100800 */
[----:B------:R-:W-:-:S03]  /*34550*/  IMAD.X R61, R61, 0x1, R2, P2 ;  /* 0x000000013d3d7824 */ /* 0x000fc600010e0602 */
[----:B0-----:R-:W3:Y:S01]  /*34560*/  LDL.LU R56, [R1+0xef0] ;  /* 0x000ef00001387983 */ /* 0x001ee20000300800 */
[----:B------:R-:W3:Y:S02]  /*34570*/  LDL.LU R42, [R1+0xf14] ;  /* 0x000f1400012a7983 */ /* 0x000ee40000300800 */
[----:B------:R-:W3:Y:S02]  /*34580*/  LDL.LU R43, [R1+0xee8] ;  /* 0x000ee800012b7983 */ /* 0x000ee40000300800 */
[----:B------:R-:W-:Y:S01]  /*34590*/  STL [R1+0xf34], R61 ;  /* 0x000f343d01007387 */ /* 0x000fe20000100800 */
[----:B------:R-:W3:Y:S01]  /*345a0*/  LDL.LU R29, [R1+0xf0c] ;  /* 0x000f0c00011d7983 */ /* 0x000ee20000300800 */
[----:B----4-:R-:W-:-:S05]  /*345b0*/  IADD3 R0, P2, R0, R9, RZ ;  /* 0x0000000900007210 */ /* 0x010fca0007f5e0ff */
[----:B------:R0:W-:Y:S01]  /*345c0*/  STL [R1+0xf08], R0 ;  /* 0x000f080001007387 */ /* 0x0001e20000100800 */
[----:B------:R-:W4:Y:S02]  /*345d0*/  LDL.LU R33, [R1+0xee0] ;  /* 0x000ee00001217983 */ /* 0x000f240000300800 */
[----:B------:R-:W4:Y:S01]  /*345e0*/  LDL.LU R28, [R1+0xf04] ;  /* 0x000f0400011c7983 */ /* 0x000f220000300800 */
[----:B0-----:R-:W4:Y:S01]  /*345f0*/  LDL.LU R0, [R1+0xed8] ;  /* 0x000ed80001007983 */ /* 0x001f220000300800 */
[--C-:B------:R-:W-:Y:S02]  /*34600*/  IMAD.X R57, R57, 0x1, R2.reuse, P3 ;  /* 0x0000000139397824 */ /* 0x100fe400018e0602 */
[----:B------:R-:W4:Y:S02]  /*34610*/  LDL.LU R32, [R1+0xefc] ;  /* 0x000efc0001207983 */ /* 0x000f240000300800 */
[----:B------:R-:W4:Y:S01]  /*34620*/  LDL.LU R37, [R1+0xed0] ;  /* 0x000ed00001257983 */ /* 0x000f220000300800 */
[----:B------:R-:W4:Y:S01]  /*34630*/  LDL.LU R41, [R1+0xef4] ;  /* 0x000ef40001297983 */ /* 0x000f220000300800 */
[----:B------:R0:W-:Y:S02]  /*34640*/  STL [R1+0xf2c], R57 ;  /* 0x000f2c3901007387 */ /* 0x0001e40000100800 */
        /* <DEDUP_REMOVED lines=12> */
[----:B0-----:R-:W4:Y:S01]  /*34710*/  LDL.LU R57, [R1+0xe98] ;  /* 0x000e980001397983 */ /* 0x001f220000300800 */
[-C--:B--2---:R-:W-:Y:S01]  /*34720*/  IADD3 R50, P3, R50, R9.reuse, RZ ;  /* 0x0000000932327210 */ /* 0x084fe20007f7e0ff */
[----:B------:R-:W-:Y:S01]  /*34730*/  IMAD.X R51, R51, 0x1, R2, P4 ;  /* 0x0000000133337824 */ /* 0x000fe200020e0602 */
[----:B------:R-:W-:-:S05]  /*34740*/  IADD3 R52, P4, R52, R9, RZ ;  /* 0x0000000934347210 */ /* 0x000fca0007f9e0ff */
[----:B------:R0:W-:Y:S01]  /*34750*/  STL [R1+0xef8], R52 ;  /* 0x000ef83401007387 */ /* 0x0001e20000100800 */
[----:B------:R-:W-:Y:S02]  /*34760*/  STL [R1+0xf00], R50 ;  /* 0x000f003201007387 */ /* 0x000fe40000100800 */
[--C-:B------:R-:W-:Y:S01]  /*34770*/  IMAD.X R60, R60, 0x1, R2.reuse, P5 ;  /* 0x000000013c3c7824 */ /* 0x100fe200028e0602 */
[----:B0-----:R-:W2:Y:S01]  /*34780*/  LDL.LU R52, [R1+0xebc] ;  /* 0x000ebc0001347983 */ /* 0x001ea20000300800 */
[----:B------:R-:W-:Y:S03]  /*34790*/  STL [R1+0xf24], R51 ;  /* 0x000f243301007387 */ /* 0x000fe60000100800 */
[----:B------:R0:W-:Y:S02]  /*347a0*/  STL [R1+0xf1c], R60 ;  /* 0x000f1c3c01007387 */ /* 0x0001e40000100800 */
[----:B0-----:R-:W2:Y:S01]  /*347b0*/  LDL.LU R60, [R1+0xe90] ;  /* 0x000e9000013c7983 */ /* 0x001ea20000300800 */
[-C--:B---3--:R-:W-:Y:S01]  /*347c0*/  IADD3 R56, P5, R56, R9.reuse, RZ ;  /* 0x0000000938387210 */ /* 0x088fe20007fbe0ff */
[--C-:B------:R-:W-:Y:S01]  /*347d0*/  IMAD.X R42, R42, 0x1, R2.reuse, P6 ;  /* 0x000000012a2a7824 */ /* 0x100fe200030e0602 */
[----:B------:R-:W-:Y:S01]  /*347e0*/  IADD3 R43, P6, R43, R9, RZ ;  /* 0x000000092b2b7210 */ /* 0x000fe20007fde0ff */
[----:B------:R-:W-:-:S02]  /*347f0*/  IMAD.X R29, R29, 0x1, R2, P1 ;  /* 0x000000011d1d7824 */ /* 0x000fc400008e0602 */
[----:B------:R0:W-:Y:S04]  /*34800*/  STL [R1+0xef0], R56 ;  /* 0x000ef03801007387 */ /* 0x0001e80000100800 */
[----:B0-----:R-:W3:Y:S01]  /*34810*/  LDL.LU R56, [R1+0xeb4] ;  /* 0x000eb40001387983 */ /* 0x001ee20000300800 */
[----:B------:R-:W-:Y:S02]  /*34820*/  STL [R1+0xf14], R42 ;  /* 0x000f142a01007387 */ /* 0x000fe40000100800 */
[--C-:B----4-:R-:W-:Y:S01]  /*34830*/  IMAD.X R28, R28, 0x1, R2.reuse, P2 ;  /* 0x000000011c1c7824 */ /* 0x110fe200010e0602 */
[-C--:B------:R-:W-:Y:S01]  /*34840*/  IADD3 R33, P1, R33, R9.reuse, RZ ;  /* 0x0000000921217210 */ /* 0x080fe20007f3e0ff */
[----:B------:R-:W-:Y:S01]  /*34850*/  STL [R1+0xee8], R43 ;  /* 0x000ee82b01007387 */ /* 0x000fe20000100800 */
[----:B------:R-:W-:Y:S01]  /*34860*/  STL [R1+0xf0c], R29 ;  /* 0x000f0c1d01007387 */ /* 0x000fe20000100800 */
[-C--:B------:R-:W-:Y:S01]  /*34870*/  IADD3 R0, P2, R0, R9.reuse, RZ ;  /* 0x0000000900007210 */ /* 0x080fe20007f5e0ff */
[--C-:B------:R-:W-:Y:S01]  /*34880*/  IMAD.X R32, R32, 0x1, R2.reuse, P3 ;  /* 0x0000000120207824 */ /* 0x100fe200018e0602 */
[----:B------:R-:W-:Y:S01]  /*34890*/  IADD3 R37, P3, R37, R9, RZ ;  /* 0x0000000925257210 */ /* 0x000fe20007f7e0ff */
[----:B------:R-:W-:-:S02]  /*348a0*/  IMAD.X R41, R41, 0x1, R2, P4 ;  /* 0x0000000129297824 */ /* 0x000fc400020e0602 */
[----:B------:R0:W-:Y:S01]  /*348b0*/  STL [R1+0xed8], R0 ;  /* 0x000ed80001007387 */ /* 0x0001e20000100800 */
[----:B------:R1:W-:Y:S01]  /*348c0*/  STL [R1+0xee0], R33 ;  /* 0x000ee02101007387 */ /* 0x0003e20000100800 */
[-C--:B------:R-:W-:Y:S01]  /*348d0*/  IADD3 R36, P4, R36, R9.reuse, RZ ;  /* 0x0000000924247210 */ /* 0x080fe20007f9e0ff */
[--C-:B------:R-:W-:Y:S01]  /*348e0*/  IMAD.X R40, R40, 0x1, R2.reuse, P5 ;  /* 0x0000000128287824 */ /* 0x100fe200028e0602 */
[-C--:B------:R-:W-:Y:S01]  /*348f0*/  IADD3 R17, P5, R17, R9.reuse, RZ ;  /* 0x0000000911117210 */ /* 0x080fe20007fbe0ff */
[--C-:B------:R-:W-:Y:S01]  /*34900*/  IMAD.X R16, R16, 0x1, R2.reuse, P6 ;  /* 0x0000000110107824 */ /* 0x100fe200030e0602 */
[----:B------:R-:W-:Y:S01]  /*34910*/  IADD3 R45, P6, R45, R9, RZ ;  /* 0x000000092d2d7210 */ /* 0x000fe20007fde0ff */
[----:B0-----:R-:W4:Y:S01]  /*34920*/  LDL.LU R0, [R1+0xe88] ;  /* 0x000e880001007983 */ /* 0x001f220000300800 */
[----:B------:R0:W-:Y:S02]  /*34930*/  STL [R1+0xf04], R28 ;  /* 0x000f041c01007387 */ /* 0x0001e40000100800 */
[----:B------:R0:W-:Y:S02]  /*34940*/  STL [R1+0xefc], R32 ;  /* 0x000efc2001007387 */ /* 0x0001e40000100800 */
[----:B------:R0:W-:Y:S01]  /*34950*/  STL [R1+0xed0], R37 ;  /* 0x000ed02501007387 */ /* 0x0001e20000100800 */
[----:B------:R0:W-:Y:S01]  /*34960*/  STL [R1+0xef4], R41 ;  /* 0x000ef42901007387 */ /* 0x0001e20000100800 */
[----:B------:R0:W-:Y:S02]  /*34970*/  STL [R1+0xec8], R36 ;  /* 0x000ec82401007387 */ /* 0x0001e40000100800 */
[----:B------:R-:W-:-:S02]  /*34980*/  IMAD.X R44, R44, 0x1, R2, P1 ;  /* 0x000000012c2c7824 */ /* 0x000fc400008e0602 */
[----:B------:R0:W-:Y:S01]  /*34990*/  STL [R1+0xeec], R40 ;  /* 0x000eec2801007387 */ /* 0x0001e20000100800 */
[-C--:B------:R-:W-:Y:S01]  /*349a0*/  IADD3 R21, P1, R21, R9.reuse, RZ ;  /* 0x0000000915157210 */ /* 0x080fe20007f3e0ff */
[----:B------:R0:W-:Y:S01]  /*349b0*/  STL [R1+0xec0], R17 ;  /* 0x000ec01101007387 */ /* 0x0001e20000100800 */
[--C-:B------:R-:W-:Y:S02]  /*349c0*/  IMAD.X R25, R25, 0x1, R2.reuse, P2 ;  /* 0x0000000119197824 */ /* 0x100fe400010e0602 */
[----:B------:R0:W-:Y:S01]  /*349d0*/  STL [R1+0xee4], R16 ;  /* 0x000ee41001007387 */ /* 0x0001e20000100800 */
[-C--:B------:R-:W-:Y:S01]  /*349e0*/  IADD3 R20, P2, R20, R9.reuse, RZ ;  /* 0x0000000914147210 */ /* 0x080fe20007f5e0ff */
[----:B------:R0:W-:Y:S01]  /*349f0*/  STL [R1+0xeb8], R45 ;  /* 0x000eb82d01007387 */ /* 0x0001e20000100800 */
[--C-:B------:R-:W-:Y:S02]  /*34a00*/  IMAD.X R24, R24, 0x1, R2.reuse, P3 ;  /* 0x0000000118187824 */ /* 0x100fe400018e0602 */
[----:B------:R0:W-:Y:S02]  /*34a10*/  STL [R1+0xedc], R44 ;  /* 0x000edc2c01007387 */ /* 0x0001e40000100800 */
[----:B------:R0:W-:Y:S01]  /*34a20*/  STL [R1+0xeb0], R21 ;  /* 0x000eb01501007387 */ /* 0x0001e20000100800 */
[----:B------:R-:W-:Y:S01]  /*34a30*/  IADD3 R53, P3, R53, R9, RZ ;  /* 0x0000000935357210 */ /* 0x000fe20007f7e0ff */
[----:B------:R0:W-:Y:S01]  /*34a40*/  STL [R1+0xed4], R25 ;  /* 0x000ed41901007387 */ /* 0x0001e20000100800 */
[----:B------:R-:W-:-:S02]  /*34a50*/  IMAD.X R61, R61, 0x1, R2, P4 ;  /* 0x000000013d3d7824 */ /* 0x000fc400020e0602 */
[----:B------:R0:W-:Y:S02]  /*34a60*/  STL [R1+0xea8], R20 ;  /* 0x000ea81401007387 */ /* 0x0001e40000100800 */
[----:B------:R0:W-:Y:S01]  /*34a70*/  STL [R1+0xecc], R24 ;  /* 0x000ecc1801007387 */ /* 0x0001e20000100800 */
[----:B------:R-:W-:Y:S01]  /*34a80*/  IADD3 R57, P4, R57, R9, RZ ;  /* 0x0000000939397210 */ /* 0x000fe20007f9e0ff */
[----:B------:R-:W4:Y:S01]  /*34a90*/  LDL.LU R50, [R1+0xeac] ;  /* 0x000eac0001327983 */ /* 0x000f220000300800 */
[----:B------:R0:W-:Y:S02]  /*34aa0*/  STL [R1+0xea0], R53 ;  /* 0x000ea03501007387 */ /* 0x0001e40000100800 */
[----:B------:R-:W4:Y:S02]  /*34ab0*/  LDL.LU R51, [R1+0xe80] ;  /* 0x000e800001337983 */ /* 0x000f240000300800 */
[----:B------:R0:W-:Y:S01]  /*34ac0*/  STL [R1+0xec4], R61 ;  /* 0x000ec43d01007387 */ /* 0x0001e20000100800 */
[----:B------:R-:W4:Y:S01]  /*34ad0*/  LDL.LU R29, [R1+0xea4] ;  /* 0x000ea400011d7983 */ /* 0x000f220000300800 */
[----:B------:R0:W-:Y:S02]  /*34ae0*/  STL [R1+0xe98], R57 ;  /* 0x000e983901007387 */ /* 0x0001e40000100800 */
[----:B------:R-:W4:Y:S02]  /*34af0*/  LDL.LU R42, [R1+0xe78] ;  /* 0x000e7800012a7983 */ /* 0x000f240000300800 */
[----:B------:R-:W4:Y:S02]  /*34b00*/  LDL.LU R43, [R1+0xe9c] ;  /* 0x000e9c00012b7983 */ /* 0x000f240000300800 */
[----:B--2---:R-:W-:-:S05]  /*34b10*/  IMAD.X R52, R52, 0x1, R2, P5 ;  /* 0x0000000134347824 */ /* 0x004fca00028e0602 */
[----:B------:R2:W-:Y:S01]  /*34b20*/  STL [R1+0xebc], R52 ;  /* 0x000ebc3401007387 */ /* 0x0005e20000100800 */
[----:B-1----:R-:W4:Y:S02]  /*34b30*/  LDL.LU R33, [R1+0xe94] ;  /* 0x000e940001217983 */ /* 0x002f240000300800 */
[----:B0-----:R-:W4:Y:S01]  /*34b40*/  LDL.LU R28, [R1+0xe68] ;  /* 0x000e6800011c7983 */ /* 0x001f220000300800 */
[----:B------:R-:W-:-:S05]  /*34b50*/  IADD3 R60, P5, R60, R9, RZ ;  /* 0x000000093c3c7210 */ /* 0x000fca0007fbe0ff */
[----:B------:R0:W-:Y:S01]  /*34b60*/  STL [R1+0xe90], R60 ;  /* 0x000e903c01007387 */ /* 0x0001e20000100800 */
[----:B------:R-:W4:Y:S02]  /*34b70*/  LDL.LU R32, [R1+0xe8c] ;  /* 0x000e8c0001207983 */ /* 0x000f240000300800 */
[----:B---3--:R-:W-:-:S05]  /*34b80*/  IMAD.X R56, R56, 0x1, R2, P6 ;  /* 0x0000000138387824 */ /* 0x008fca00030e0602 */
[----:B------:R1:W-:Y:S01]  /*34b90*/  STL [R1+0xeb4], R56 ;  /* 0x000eb43801007387 */ /* 0x0003e20000100800 */
[----:B------:R-:W3:Y:S02]  /*34ba0*/  LDL.LU R37, [R1+0xe60] ;  /* 0x000e600001257983 */ /* 0x000ee40000300800 */
[----:B------:R-:W3:Y:S02]  /*34bb0*/  LDL.LU R41, [R1+0xe84] ;  /* 0x000e840001297983 */ /* 0x000ee40000300800 */
[----:B------:R-:W3:Y:S01]  /*34bc0*/  LDL.LU R36, [R1+0xe58] ;  /* 0x000e580001247983 */ /* 0x000ee20000300800 */
[----:B------:R-:W3:Y:S01]  /*34bd0*/  LDL.LU R40, [R1+0xe50] ;  /* 0x000e500001287983 */ /* 0x000ee20000300800 */
[----:B------:R-:W3:Y:S02]  /*34be0*/  LDL.LU R17, [R1+0xe74] ;  /* 0x000e740001117983 */ /* 0x000ee40000300800 */
[----:B------:R-:W3:Y:S01]  /*34bf0*/  LDL.LU R16, [R1+0xe48] ;  /* 0x000e480001107983 */ /* 0x000ee20000300800 */
[----:B----4-:R-:W-:-:S05]  /*34c00*/  IADD3 R0, P6, R0, R9, RZ ;  /* 0x0000000900007210 */ /* 0x010fca0007fde0ff */
        /* <DEDUP_REMOVED lines=11> */
[----:B0-----:R-:W2:Y:S01]  /*34cc0*/  LDL.LU R60, [R1+0xe44] ;  /* 0x000e4400013c7983 */ /* 0x001ea20000300800 */
[----:B-1----:R-:W2:Y:S01]  /*34cd0*/  LDL.LU R56, [R1+0xe18] ;  /* 0x000e180001387983 */ /* 0x002ea20000300800 */
[----:B----4-:R-:W4:Y:S02]  /*34ce0*/  LDL.LU R0, [R1+0xe3c] ;  /* 0x000e3c0001007983 */ /* 0x010f240000300800 */
[--C-:B------:R-:W-:Y:S01]  /*34cf0*/  IMAD.X R50, R50, 0x1, R2.reuse, P1 ;  /* 0x0000000132327824 */ /* 0x100fe200008e0602 */
[----:B------:R-:W-:Y:S01]  /*34d00*/  IADD3 R51, P1, R51, R9, RZ ;  /* 0x0000000933337210 */ /* 0x000fe20007f3e0ff */
[----:B------:R-:W-:-:S02]  /*34d10*/  IMAD.X R29, R29, 0x1, R2, P2 ;  /* 0x000000011d1d7824 */ /* 0x000fc400010e0602 */
[----:B------:R-:W-:Y:S01]  /*34d20*/  IMAD.X R43, R43, 0x1, R2, P3 ;  /* 0x000000012b2b7824 */ /* 0x000fe200018e0602 */
[-C--:B------:R-:W-:Y:S02]  /*34d30*/  IADD3 R3, P3, R3, R9.reuse, RZ ;  /* 0x0000000903037210 */ /* 0x080fe40007f7e0ff */
[----:B------:R-:W-:Y:S01]  /*34d40*/  IADD3 R42, P2, R42, R9, RZ ;  /* 0x000000092a2a7210 */ /* 0x000fe20007f5e0ff */
[----:B------:R-:W-:Y:S01]  /*34d50*/  STL [R1+0xea4], R29 ;  /* 0x000ea41d01007387 */ /* 0x000fe20000100800 */
[----:B------:R-:W-:Y:S02]  /*34d60*/  STL [R1+0xeac], R50 ;  /* 0x000eac3201007387 */ /* 0x000fe40000100800 */
[----:B------:R-:W-:Y:S02]  /*34d70*/  STL [R1+0xe80], R51 ;  /* 0x000e803301007387 */ /* 0x000fe40000100800 */
[----:B------:R0:W-:Y:S01]  /*34d80*/  STL [R1+0xe70], R3 ;  /* 0x000e700301007387 */ /* 0x0001e20000100800 */
[----:B------:R-:W-:Y:S04]  /*34d90*/  STL [R1+0xe78], R42 ;  /* 0x000e782a01007387 */ /* 0x000fe80000100800 */
[----:B0-----:R-:W2:Y:S01]  /*34da0*/  LDL.LU R3, [R1+0x15c4] ;  /* 0x0015c40001037983 */ /* 0x001ea20000300800 */
[----:B------:R-:W-:-:S04]  /*34db0*/  IMAD.MOV.U32 R29, RZ, RZ, c[0x0][0x18c] ;  /* 0x00006300ff1d7624 */ /* 0x000fc800078e00ff */
[----:B------:R-:W-:-:S04]  /*34dc0*/  IMAD.SHL.U32 R46, R29, 0x40, RZ ;  /* 0x000000401d2e7824 */ /* 0x000fc800078e00ff */
[----:B------:R-:W-:Y:S02]  /*34dd0*/  IMAD.SHL.U32 R46, R46, 0x2, RZ ;  /* 0x000000022e2e7824 */ /* 0x000fe400078e00ff */
[--C-:B------:R-:W-:Y:S01]  /*34de0*/  IMAD.X R33, R33, 0x1, R2.reuse, P4 ;  /* 0x0000000121217824 */ /* 0x100fe200020e0602 */
[----:B------:R-:W-:Y:S01]  /*34df0*/  IADD3 R28, P4, R28, R9, RZ ;  /* 0x000000091c1c7210 */ /* 0x000fe20007f9e0ff */
[----:B------:R-:W-:Y:S03]  /*34e00*/  STL [R1+0xe9c], R43 ;  /* 0x000e9c2b01007387 */ /* 0x000fe60000100800 */
[----:B------:R-:W-:Y:S01]  /*34e10*/  STL [R1+0xe94], R33 ;  /* 0x000e942101007387 */ /* 0x000fe20000100800 */
[----:B------:R-:W-:Y:S01]  /*34e20*/  STL [R1+0xe68], R28 ;  /* 0x000e681c01007387 */ /* 0x000fe20000100800 */
[----:B------:R-:W-:-:S05]  /*34e30*/  IMAD.X R32, R32, 0x1, R2, P5 ;  /* 0x0000000120207824 */ /* 0x000fca00028e0602 */
[----:B------:R-:W-:Y:S01]  /*34e40*/  STL [R1+0xe8c], R32 ;  /* 0x000e8c2001007387 */ /* 0x000fe20000100800 */
[----:B---3--:R-:W-:Y:S01]  /*34e50*/  IADD3 R37, P5, R37, R46, RZ ;  /* 0x0000002e25257210 */ /* 0x008fe20007fbe0ff */
[----:B------:R-:W-:-:S04]  /*34e60*/  IMAD.X R41, R41, 0x1, R2, P6 ;  /* 0x0000000129297824 */ /* 0x000fc800030e0602 */
[----:B------:R-:W-:Y:S01]  /*34e70*/  STL [R1+0xe60], R37 ;  /* 0x000e602501007387 */ /* 0x000fe20000100800 */
[----:B--2---:R-:W-:-:S05]  /*34e80*/  IMAD.X R3, R3, 0x1, R2, P1 ;  /* 0x0000000103037824 */ /* 0x004fca00008e0602 */
[----:B------:R0:W-:Y:S01]  /*34e90*/  STL [R1+0xe7c], R3 ;  /* 0x000e7c0301007387 */ /* 0x0001e20000100800 */
[----:B------:R1:W-:Y:S03]  /*34ea0*/  STL [R1+0xe84], R41 ;  /* 0x000e842901007387 */ /* 0x0003e60000100800 */
[----:B0-----:R-:W2:Y:S01]  /*34eb0*/  LDL.LU R3, [R1+0x15c0] ;  /* 0x0015c00001037983 */ /* 0x001ea20000300800 */
[-C--:B------:R-:W-:Y:S02]  /*34ec0*/  IADD3 R36, P6, R36, R46.reuse, RZ ;  /* 0x0000002e24247210 */ /* 0x080fe40007fde0ff */
[-C--:B------:R-:W-:Y:S01]  /*34ed0*/  IADD3 R40, P1, R40, R46.reuse, RZ ;  /* 0x0000002e28287210 */ /* 0x080fe20007f3e0ff */
[--C-:B------:R-:W-:Y:S01]  /*34ee0*/  IMAD.X R17, R17, 0x1, R2.reuse, P2 ;  /* 0x0000000111117824 */ /* 0x100fe200010e0602 */
[-C--:B------:R-:W-:Y:S01]  /*34ef0*/  IADD3 R16, P2, R16, R46.reuse, RZ ;  /* 0x0000002e10107210 */ /* 0x080fe20007f5e0ff */
[--C-:B------:R-:W-:Y:S01]  /*34f00*/  IMAD.X R45, R45, 0x1, R2.reuse, P3 ;  /* 0x000000012d2d7824 */ /* 0x100fe200018e0602 */
[----:B------:R0:W-:Y:S01]  /*34f10*/  STL [R1+0xe58], R36 ;  /* 0x000e582401007387 */ /* 0x0001e20000100800 */
[-C--:B------:R-:W-:Y:S01]  /*34f20*/  IADD3 R44, P3, R44, R46.reuse, RZ ;  /* 0x0000002e2c2c7210 */ /* 0x080fe20007f7e0ff */
[----:B------:R3:W-:Y:S02]  /*34f30*/  STL [R1+0xe50], R40 ;  /* 0x000e502801007387 */ /* 0x0007e40000100800 */
[----:B------:R-:W-:Y:S01]  /*34f40*/  IMAD.X R21, R21, 0x1, R2, P4 ;  /* 0x0000000115157824 */ /* 0x000fe200020e0602 */
[----:B------:R0:W-:Y:S01]  /*34f50*/  STL [R1+0xe74], R17 ;  /* 0x000e741101007387 */ /* 0x0001e20000100800 */
[----:B------:R-:W-:Y:S01]  /*34f60*/  IADD3 R25, P4, R25, R46, RZ ;  /* 0x0000002e19197210 */ /* 0x000fe20007f9e0ff */
[----:B------:R0:W-:Y:S02]  /*34f70*/  STL [R1+0xe48], R16 ;  /* 0x000e481001007387 */ /* 0x0001e40000100800 */
[----:B------:R0:W-:Y:S01]  /*34f80*/  STL [R1+0xe6c], R45 ;  /* 0x000e6c2d01007387 */ /* 0x0001e20000100800 */
[----:B------:R0:W-:Y:S01]  /*34f90*/  STL [R1+0xe40], R44 ;  /* 0x000e402c01007387 */ /* 0x0001e20000100800 */
[----:B------:R0:W-:Y:S02]  /*34fa0*/  STL [R1+0xe64], R21 ;  /* 0x000e641501007387 */ /* 0x0001e40000100800 */
[----:B------:R0:W-:Y:S02]  /*34fb0*/  STL [R1+0xe38], R25 ;  /* 0x000e381901007387 */ /* 0x0001e40000100800 */
[----:B------:R-:W-:-:S02]  /*34fc0*/  IMAD.MOV.U32 R12, RZ, RZ, R48 ;  /* 0x000000ffff0c7224 */ /* 0x000fc400078e0030 */
[----:B------:R-:W-:Y:S02]  /*34fd0*/  IMAD.MOV.U32 R13, RZ, RZ, R49 ;  /* 0x000000ffff0d7224 */ /* 0x000fe400078e0031 */
[--C-:B--2---:R-:W-:Y:S01]  /*34fe0*/  IMAD.X R20, R20, 0x1, R3.reuse, P5 ;  /* 0x0000000114147824 */ /* 0x104fe200028e0603 */
[-C--:B------:R-:W-:Y:S01]  /*34ff0*/  IADD3 R24, P5, R24, R46.reuse, RZ ;  /* 0x0000002e18187210 */ /* 0x080fe20007fbe0ff */
[--C-:B------:R-:W-:Y:S01]  /*35000*/  IMAD.X R53, R53, 0x1, R3.reuse, P6 ;  /* 0x0000000135357824 */ /* 0x100fe200030e0603 */
[-C--:B------:R-:W-:Y:S01]  /*35010*/  IADD3 R61, P6, R61, R46.reuse, RZ ;  /* 0x0000002e3d3d7210 */ /* 0x080fe20007fde0ff */
[--C-:B------:R-:W-:Y:S01]  /*35020*/  IMAD.X R57, R57, 0x1, R3.reuse, P1 ;  /* 0x0000000139397824 */ /* 0x100fe200008e0603 */
[----:B------:R2:W-:Y:S01]  /*35030*/  STL [R1+0xe5c], R20 ;  /* 0x000e5c1401007387 */ /* 0x0005e20000100800 */
[-C--:B------:R-:W-:Y:S01]  /*35040*/  IADD3 R52, P1, R52, R46.reuse, RZ ;  /* 0x0000002e34347210 */ /* 0x080fe20007f3e0ff */
[----:B------:R0:W-:Y:S02]  /*35050*/  STL [R1+0xe30], R24 ;  /* 0x000e301801007387 */ /* 0x0001e40000100800 */
[----:B------:R0:W-:Y:S02]  /*35060*/  STL [R1+0xe54], R53 ;  /* 0x000e543501007387 */ /* 0x0001e40000100800 */
[--C-:B------:R-:W-:Y:S01]  /*35070*/  IMAD.X R60, R60, 0x1, R3.reuse, P2 ;  /* 0x000000013c3c7824 */ /* 0x100fe200010e0603 */
[----:B------:R0:W-:Y:S01]  /*35080*/  STL [R1+0xe28], R61 ;  /* 0x000e283d01007387 */ /* 0x0001e20000100800 */
[-C--:B------:R-:W-:Y:S01]  /*35090*/  IADD3 R56, P2, R56, R46.reuse, RZ ;  /* 0x0000002e38387210 */ /* 0x080fe20007f5e0ff */
[----:B------:R0:W-:Y:S02]  /*350a0*/  STL [R1+0xe4c], R57 ;  /* 0x000e4c3901007387 */ /* 0x0001e40000100800 */
[----:B------:R0:W-:Y:S02]  /*350b0*/  STL [R1+0xe20], R52 ;  /* 0x000e203401007387 */ /* 0x0001e40000100800 */
[--C-:B----4-:R-:W-:Y:S01]  /*350c0*/  IMAD.X R0, R0, 0x1, R3.reuse, P3 ;  /* 0x0000000100007824 */ /* 0x110fe200018e0603 */
[----:B------:R-:W4:Y:S01]  /*350d0*/  LDL.LU R47, [R1+0xe10] ;  /* 0x000e1000012f7983 */ /* 0x000f220000300800 */
[----:B------:R0:W-:Y:S02]  /*350e0*/  STL [R1+0xe44], R60 ;  /* 0x000e443c01007387 */ /* 0x0001e40000100800 */
[----:B------:R-:W4:Y:S02]  /*350f0*/  LDL.LU R48, [R1+0xe34] ;  /* 0x000e340001307983 */ /* 0x000f240000300800 */
[----:B------:R0:W-:Y:S01]  /*35100*/  STL [R1+0xe18], R56 ;  /* 0x000e183801007387 */ /* 0x0001e20000100800 */
        /* <DEDUP_REMOVED lines=12> */
[----:B-1----:R-:W4:Y:S01]  /*351d0*/  LDL.LU R41, [R1+0xe04] ;  /* 0x000e040001297983 */ /* 0x002f220000300800 */
[----:B0-----:R-:W4:Y:S02]  /*351e0*/  LDL.LU R36, [R1+0xdd8] ;  /* 0x000dd80001247983 */ /* 0x001f240000300800 */
[----:B---3--:R-:W3:Y:S02]  /*351f0*/  LDL.LU R40, [R1+0xdfc] ;  /* 0x000dfc0001287983 */ /* 0x008ee40000300800 */
[----:B------:R-:W3:Y:S01]  /*35200*/  LDL.LU R17, [R1+0xdd0] ;  /* 0x000dd00001117983 */ /* 0x000ee20000300800 */
[----:B------:R-:W3:Y:S01]  /*35210*/  LDL.LU R16, [R1+0xdf4] ;  /* 0x000df40001107983 */ /* 0x000ee20000300800 */
[----:B------:R-:W3:Y:S02]  /*35220*/  LDL.LU R45, [R1+0xdc8] ;  /* 0x000dc800012d7983 */ /* 0x000ee40000300800 */
[----:B------:R-:W3:Y:S02]  /*35230*/  LDL.LU R44, [R1+0xdec] ;  /* 0x000dec00012c7983 */ /* 0x000ee40000300800 */
[----:B------:R-:W3:Y:S01]  /*35240*/  LDL.LU R21, [R1+0xdc0] ;  /* 0x000dc00001157983 */ /* 0x000ee20000300800 */
[----:B------:R-:W3:Y:S01]  /*35250*/  LDL.LU R25, [R1+0xde4] ;  /* 0x000de40001197983 */ /* 0x000ee20000300800 */
[----:B--2---:R-:W2:Y:S02]  /*35260*/  LDL.LU R20, [R1+0xdb8] ;  /* 0x000db80001147983 */ /* 0x004ea40000300800 */
[----:B------:R-:W2:Y:S02]  /*35270*/  LDL.LU R24, [R1+0xddc] ;  /* 0x000ddc0001187983 */ /* 0x000ea40000300800 */
[----:B------:R-:W2:Y:S01]  /*35280*/  LDL.LU R53, [R1+0xdb0] ;  /* 0x000db00001357983 */ /* 0x000ea20000300800 */
[----:B------:R-:W2:Y:S01]  /*35290*/  LDL.LU R61, [R1+0xdd4] ;  /* 0x000dd400013d7983 */ /* 0x000ea20000300800 */
[----:B------:R-:W2:Y:S02]  /*352a0*/  LDL.LU R57, [R1+0xda8] ;  /* 0x000da80001397983 */ /* 0x000ea40000300800 */
[----:B------:R-:W2:Y:S02]  /*352b0*/  LDL.LU R52, [R1+0xdcc] ;  /* 0x000dcc0001347983 */ /* 0x000ea40000300800 */
[----:B------:R-:W2:Y:S01]  /*352c0*/  LDL.LU R60, [R1+0xda0] ;  /* 0x000da000013c7983 */ /* 0x000ea20000300800 */
[----:B------:R-:W2:Y:S01]  /*352d0*/  LDL.LU R56, [R1+0xdc4] ;  /* 0x000dc40001387983 */ /* 0x000ea20000300800 */
[----:B------:R-:W2:Y:S01]  /*352e0*/  LDL.LU R0, [R1+0xd98] ;  /* 0x000d980001007983 */ /* 0x000ea20000300800 */
[-C--:B----4-:R-:W-:Y:S01]  /*352f0*/  IADD3 R47, P3, R47, R46.reuse, RZ ;  /* 0x0000002e2f2f7210 */ /* 0x090fe20007f7e0ff */
[--C-:B------:R-:W-:Y:S01]  /*35300*/  IMAD.X R48, R48, 0x1, R3.reuse, P4 ;  /* 0x0000000130307824 */ /* 0x100fe200020e0603 */
[-C--:B------:R-:W-:Y:S01]  /*35310*/  IADD3 R49, P4, R49, R46.reuse, RZ ;  /* 0x0000002e31317210 */ /* 0x080fe20007f9e0ff */
[--C-:B------:R-:W-:Y:S01]  /*35320*/  IMAD.X R50, R50, 0x1, R3.reuse, P5 ;  /* 0x0000000132327824 */ /* 0x100fe200028e0603 */
[----:B------:R-:W-:Y:S01]  /*35330*/  IADD3 R51, P5, R51, R46, RZ ;  /* 0x0000002e33337210 */ /* 0x000fe20007fbe0ff */
[----:B------:R0:W-:Y:S01]  /*35340*/  STL [R1+0xe10], R47 ;  /* 0x000e102f01007387 */ /* 0x0001e20000100800 */
        /* <DEDUP_REMOVED lines=9> */
[----:B------:R0:W-:Y:S01]  /*353e0*/  STL [R1+0xe24], R42 ;  /* 0x000e242a01007387 */ /* 0x0001e20000100800 */
        /* <DEDUP_REMOVED lines=10> */
[--C-:B---3--:R-:W-:Y:S02]  /*35490*/  IMAD.X R40, R40, 0x1, R3.reuse, P5 ;  /* 0x0000000128287824 */ /* 0x108fe400028e0603 */
        /* <DEDUP_REMOVED lines=13> */
[----:B--2---:R-:W-:Y:S01]  /*35570*/  IADD3 R20, P2, R20, R46, RZ ;  /* 0x0000002e14147210 */ /* 0x004fe20007f5e0ff */
        /* <DEDUP_REMOVED lines=18> */
[----:B0-----:R-:W2:Y:S01]  /*356a0*/  LDL.LU R47, [R1+0xdbc] ;  /* 0x000dbc00012f7983 */ /* 0x001ea20000300800 */
[----:B------:R0:W-:Y:S02]  /*356b0*/  STL [R1+0xda0], R60 ;  /* 0x000da03c01007387 */ /* 0x0001e40000100800 */
[----:B-1----:R-:W2:Y:S02]  /*356c0*/  LDL.LU R48, [R1+0xd90] ;  /* 0x000d900001307983 */ /* 0x002ea40000300800 */
[----:B------:R1:W-:Y:S01]  /*356d0*/  STL [R1+0xdc4], R56 ;  /* 0x000dc43801007387 */ /* 0x0003e20000100800 */
[----:B----4-:R-:W4:Y:S01]  /*356e0*/  LDL.LU R49, [R1+0xdb4] ;  /* 0x000db40001317983 */ /* 0x010f220000300800 */
        /* <DEDUP_REMOVED lines=9> */
[----:B---3--:R-:W3:Y:S02]  /*35780*/  LDL.LU R32, [R1+0xd68] ;  /* 0x000d680001207983 */ /* 0x008ee40000300800 */
        /* <DEDUP_REMOVED lines=17> */
[----:B-1----:R-:W3:Y:S01]  /*358a0*/  LDL.LU R56, [R1+0xd20] ;  /* 0x000d200001387983 */ /* 0x002ee20000300800 */
[----:B------:R-:W3:Y:S01]  /*358b0*/  LDL.LU R0, [R1+0xd44] ;  /* 0x000d440001007983 */ /* 0x000ee20000300800 */
[----:B--2---:R-:W-:-:S02]  /*358c0*/  IADD3.X R47, R47, R3, RZ, P1, !PT ;  /* 0x000000032f2f7210 */ /* 0x004fc40000ffe4ff */
[-C--:B------:R-:W-:Y:S01]  /*358d0*/  IADD3 R48, P1, R48, R46.reuse, RZ ;  /* 0x0000002e30307210 */ /* 0x080fe20007f3e0ff */
[--C-:B----4-:R-:W-:Y:S01]  /*358e0*/  IMAD.X R49, R49, 0x1, R3.reuse, P2 ;  /* 0x0000000131317824 */ /* 0x110fe200010e0603 */
[-C--:B------:R-:W-:Y:S01]  /*358f0*/  IADD3 R50, P2, R50, R46.reuse, RZ ;  /* 0x0000002e32327210 */ /* 0x080fe20007f5e0ff */
[--C-:B------:R-:W-:Y:S01]  /*35900*/  IMAD.X R51, R51, 0x1, R3.reuse, P3 ;  /* 0x0000000133337824 */ /* 0x100fe200018e0603 */
[----:B------:R0:W-:Y:S01]  /*35910*/  STL [R1+0xdbc], R47 ;  /* 0x000dbc2f01007387 */ /* 0x0001e20000100800 */
[-C--:B------:R-:W-:Y:S01]  /*35920*/  IADD3 R42, P3, R42, R46.reuse, RZ ;  /* 0x0000002e2a2a7210 */ /* 0x080fe20007f7e0ff */
[----:B------:R1:W-:Y:S02]  /*35930*/  STL [R1+0xd90], R48 ;  /* 0x000d903001007387 */ /* 0x0003e40000100800 */
        /* <DEDUP_REMOVED lines=8> */
[----:B------:R-:W-:Y:S01]  /*359c0*/  IMAD.X R28, R28, 0x1, R3, P6 ;  /* 0x000000011c1c7824 */ /* 0x000fe200030e0603 */
[----:B------:R0:W-:Y:S01]  /*359d0*/  STL [R1+0xda4], R43 ;  /* 0x000da42b01007387 */ /* 0x0001e20000100800 */
[----:B---3--:R-:W-:-:S03]  /*359e0*/  IADD3 R32, P6, R32, R46, RZ ;  /* 0x0000002e20207210 */ /* 0x008fc60007fde0ff */
[----:B------:R4:W-:Y:S01]  /*359f0*/  STL [R1+0xd78], R9 ;  /* 0x000d780901007387 */ /* 0x0009e20000100800 */
[----:B------:R-:W-:-:S03]  /*35a00*/  IMAD.X R37, R37, 0x1, R3, P1 ;  /* 0x0000000125257824 */ /* 0x000fc600008e0603 */
        /* <DEDUP_REMOVED lines=37> */
[--C-:B------:R-:W-:Y:S01]  /*35c60*/  IMAD.X R0, R0, 0x1, R3.reuse, P4 ;  /* 0x0000000100007824 */ /* 0x100fe200020e0603 */
[----:B0-----:R-:W3:Y:S01]  /*35c70*/  LDL.LU R47, [R1+0xd18] ;  /* 0x000d1800012f7983 */ /* 0x001ee20000300800 */
[----:B------:R0:W-:Y:S02]  /*35c80*/  STL [R1+0xd4c], R60 ;  /* 0x000d4c3c01007387 */ /* 0x0001e40000100800 */
[----:B-1----:R-:W3:Y:S02]  /*35c90*/  LDL.LU R48, [R1+0xd3c] ;  /* 0x000d3c0001307983 */ /* 0x002ee40000300800 */
[----:B------:R1:W-:Y:S01]  /*35ca0*/  STL [R1+0xd20], R56 ;  /* 0x000d203801007387 */ /* 0x0003e20000100800 */
[----:B--2---:R-:W2:Y:S01]  /*35cb0*/  LDL.LU R49, [R1+0xd10] ;  /* 0x000d100001317983 */ /* 0x004ea20000300800 */
[----:B------:R0:W-:Y:S02]  /*35cc0*/  STL [R1+0xd44], R0 ;  /* 0x000d440001007387 */ /* 0x0001e40000100800 */
[----:B----4-:R-:W4:Y:S02]  /*35cd0*/  LDL.LU R50, [R1+0xd34] ;  /* 0x000d340001327983 */ /* 0x010f240000300800 */
        /* <DEDUP_REMOVED lines=24> */
[----:B0-----:R-:W4:Y:S01]  /*35e60*/  LDL.LU R60, [R1+0xca8] ;  /* 0x000ca800013c7983 */ /* 0x001f220000300800 */
[----:B-1----:R-:W4:Y:S01]  /*35e70*/  LDL.LU R56, [R1+0xccc] ;  /* 0x000ccc0001387983 */ /* 0x002f220000300800 */
[----:B------:R-:W4:Y:S01]  /*35e80*/  LDL.LU R0, [R1+0xca0] ;  /* 0x000ca00001007983 */ /* 0x000f220000300800 */
[-C--:B---3--:R-:W-:Y:S01]  /*35e90*/  IADD3 R47, P4, R47, R46.reuse, RZ ;  /* 0x0000002e2f2f7210 */ /* 0x088fe20007f9e0ff */
[--C-:B------:R-:W-:Y:S01]  /*35ea0*/  IMAD.X R48, R48, 0x1, R3.reuse, P5 ;  /* 0x0000000130307824 */ /* 0x100fe200028e0603 */
[-C--:B--2---:R-:W-:Y:S01]  /*35eb0*/  IADD3 R49, P5, R49, R46.reuse, RZ ;  /* 0x0000002e31317210 */ /* 0x084fe20007fbe0ff */
[--C-:B----4-:R-:W-:Y:S01]  /*35ec0*/  IMAD.X R50, R50, 0x1, R3.reuse, P6 ;  /* 0x0000000132327824 */ /* 0x110fe200030e0603 */
        /* <DEDUP_REMOVED lines=54> */
[-C--:B------:R-:W-:Y:S01]  /*36230*/  IADD3 R0, P1, R0, R46.reuse, RZ ;  /* 0x0000002e00007210 */ /* 0x080fe20007f3e0ff */
[----:B0-----:R-:W4:Y:S01]  /*36240*/  LDL.LU R47, [R1+0xcc4] ;  /* 0x000cc400012f7983 */ /* 0x001f220000300800 */
[----:B------:R0:W-:Y:S02]  /*36250*/  STL [R1+0xca8], R60 ;  /* 0x000ca83c01007387 */ /* 0x0001e40000100800 */
[----:B-1----:R-:W4:Y:S02]  /*36260*/  LDL.LU R48, [R1+0xc98] ;  /* 0x000c980001307983 */ /* 0x002f240000300800 */
[----:B------:R1:W-:Y:S01]  /*36270*/  STL [R1+0xccc], R56 ;  /* 0x000ccc3801007387 */ /* 0x0003e20000100800 */
[----:B--2---:R-:W2:Y:S01]  /*36280*/  LDL.LU R49, [R1+0xcbc] ;  /* 0x000cbc0001317983 */ /* 0x004ea20000300800 */
[----:B------:R0:W-:Y:S02]  /*36290*/  STL [R1+0xca0], R0 ;  /* 0x000ca00001007387 */ /* 0x0001e40000100800 */
        /* <DEDUP_REMOVED lines=27> */
[----:B------:R-:W3:Y:S02]  /*36450*/  LDL.LU R0, [R1+0xc4c] ;  /* 0x000c4c0001007983 */ /* 0x000ee40000300800 */
[--C-:B----4-:R-:W-:Y:S01]  /*36460*/  IMAD.X R47, R47, 0x1, R3.reuse, P2 ;  /* 0x000000012f2f7824 */ /* 0x110fe200010e0603 */
[-C--:B------:R-:W-:Y:S01]  /*36470*/  IADD3 R48, P2, R48, R46.reuse, RZ ;  /* 0x0000002e30307210 */ /* 0x080fe20007f5e0ff */
[--C-:B--2---:R-:W-:Y:S01]  /*36480*/  IMAD.X R49, R49, 0x1, R3.reuse, P3 ;  /* 0x0000000131317824 */ /* 0x104fe200018e0603 */
[-C--:B---3--:R-:W-:Y:S01]  /*36490*/  IADD3 R50, P3, R50, R46.reuse, RZ ;  /* 0x0000002e32327210 */ /* 0x088fe20007f7e0ff */
        /* <DEDUP_REMOVED lines=89> */
[-C--:B----4-:R-:W-:Y:S01]  /*36a30*/  IADD3 R47, P5, R47, R46.reuse, RZ ;  /* 0x0000002e2f2f7210 */ /* 0x090fe20007fbe0ff */
[--C-:B------:R-:W-:Y:S01]  /*36a40*/  IMAD.X R48, R48, 0x1, R3.reuse, P6 ;  /* 0x0000000130307824 */ /* 0x100fe200030e0603 */
[-C--:B--2---:R-:W-:Y:S01]  /*36a50*/  IADD3 R49, P6, R49, R46.reuse, RZ ;  /* 0x0000002e31317210 */ /* 0x084fe20007fde0ff */
[--C-:B---3--:R-:W-:Y:S01]  /*36a60*/  IMAD.X R50, R50, 0x1, R3.reuse, P1 ;  /* 0x0000000132327824 */ /* 0x108fe200008e0603 */
        /* <DEDUP_REMOVED lines=100> */
[----:B------:R3:W-:Y:S01]  /*370b0*/  STL [R1+0xb98], R50 ;  /* 0x000b983201007387 */ /* 0x0007e20000100800 */
[----:B------:R-:W-:Y:S01]  /*370c0*/  IADD3.X R29, R29, R3, RZ, P1, !PT ;  /* 0x000000031d1d7210 */ /* 0x000fe20000ffe4ff */
        /* <DEDUP_REMOVED lines=842> */
[----:B------:R-:W-:-:S02]  /*3a570*/  IMAD.X R32, R32, 0x1, R3, P4 ;  /* 0x0000000120207824 */ /* 0x000fc400020e0603 */
[----:B------:R0:W-:Y:S01]  /*3a580*/  STL [R1+0x125c], R9 ;  /* 0x00125c0901007387 */ /* 0x0001e20000100800 */
[-C--:B------:R-:W-:Y:S01]  /*3a590*/  IADD3 R37, P4, R37, R46.reuse, RZ ;  /* 0x0000002e25257210 */ /* 0x080fe20007f9e0ff */
[----:B------:R-:W-:Y:S01]  /*3a5a0*/  STL [R1+0x1298], R29 ;  /* 0x0012981d01007387 */ /* 0x000fe20000100800 */
[--C-:B------:R-:W-:Y:S02]  /*3a5b0*/  IMAD.X R41, R41, 0x1, R3.reuse, P5 ;  /* 0x0000000129297824 */ /* 0x100fe400028e0603 */
[----:B------:R1:W-:Y:S01]  /*3a5c0*/  STL [R1+0x1264], R33 ;  /* 0x0012642101007387 */ /* 0x0003e20000100800 */
[-C--:B------:R-:W-:Y:S01]  /*3a5d0*/  IADD3 R36, P5, R36, R46.reuse, RZ ;  /* 0x0000002e24247210 */ /* 0x080fe20007fbe0ff */
[----:B------:R-:W-:Y:S01]  /*3a5e0*/  STL [R1+0x12a0], R28 ;  /* 0x0012a01c01007387 */ /* 0x000fe20000100800 */
[--C-:B------:R-:W-:Y:S02]  /*3a5f0*/  IMAD.X R40, R40, 0x1, R3.reuse, P6 ;  /* 0x0000000128287824 */ /* 0x100fe400030e0603 */
[----:B------:R2:W-:Y:S01]  /*3a600*/  STL [R1+0x126c], R32 ;  /* 0x00126c2001007387 */ /* 0x0005e20000100800 */
        /* <DEDUP_REMOVED lines=23> */
[----:B------:R1:W-:Y:S02]  /*3a780*/  STL [R1+0x129c], R24 ;  /* 0x00129c1801007387 */ /* 0x0003e40000100800 */
[----:B------:R-:W-:Y:S01]  /*3a790*/  STL [R1+0x12d8], R53 ;  /* 0x0012d83501007387 */ /* 0x000fe20000100800 */
[----:B------:R-:W-:Y:S01]  /*3a7a0*/  IADD3 R60, P6, R60, R46, RZ ;  /* 0x0000002e3c3c7210 */ /* 0x000fe20007fde0ff */
[----:B------:R-:W-:Y:S01]  /*3a7b0*/  STL [R1+0x12a4], R61 ;  /* 0x0012a43d01007387 */ /* 0x000fe20000100800 */
[----:B------:R-:W-:-:S02]  /*3a7c0*/  IMAD.X R56, R56, 0x1, R3, P1 ;  /* 0x0000000138387824 */ /* 0x000fc400008e0603 */
[----:B------:R3:W-:Y:S02]  /*3a7d0*/  STL [R1+0x12e0], R57 ;  /* 0x0012e03901007387 */ /* 0x0007e40000100800 */
[----:B------:R-:W-:Y:S01]  /*3a7e0*/  STL [R1+0x12ac], R52 ;  /* 0x0012ac3401007387 */ /* 0x000fe20000100800 */
[-C--:B------:R-:W-:Y:S01]  /*3a7f0*/  IADD3 R0, P1, R0, R46.reuse, RZ ;  /* 0x0000002e00007210 */ /* 0x080fe20007f3e0ff */
[----:B0-----:R-:W4:Y:S01]  /*3a800*/  LDL.LU R9, [R1+0x12bc] ;  /* 0x0012bc0001097983 */ /* 0x001f220000300800 */
[----:B------:R-:W-:Y:S02]  /*3a810*/  STL [R1+0x12e8], R60 ;  /* 0x0012e83c01007387 */ /* 0x000fe40000100800 */
[----:B-1----:R-:W4:Y:S02]  /*3a820*/  LDL.LU R33, [R1+0x12f8] ;  /* 0x0012f80001217983 */ /* 0x002f240000300800 */
[----:B------:R0:W-:Y:S01]  /*3a830*/  STL [R1+0x12b4], R56 ;  /* 0x0012b43801007387 */ /* 0x0001e20000100800 */
[----:B------:R-:W4:Y:S01]  /*3a840*/  LDL.LU R29, [R1+0x12c4] ;  /* 0x0012c400011d7983 */ /* 0x000f220000300800 */
[----:B------:R1:W-:Y:S02]  /*3a850*/  STL [R1+0x12f0], R0 ;  /* 0x0012f00001007387 */ /* 0x0003e40000100800 */
[----:B--2---:R-:W2:Y:S02]  /*3a860*/  LDL.LU R32, [R1+0x1300] ;  /* 0x0013000001207983 */ /* 0x004ea40000300800 */
[----:B------:R-:W2:Y:S01]  /*3a870*/  LDL.LU R28, [R1+0x12cc] ;  /* 0x0012cc00011c7983 */ /* 0x000ea20000300800 */
[----:B---3--:R-:W3:Y:S01]  /*3a880*/  LDL.LU R41, [R1+0x1308] ;  /* 0x0013080001297983 */ /* 0x008ee20000300800 */
        /* <DEDUP_REMOVED lines=16> */
[----:B------:R-:W3:Y:S02]  /*3a990*/  LDL.LU R52, [R1+0x1314] ;  /* 0x0013140001347983 */ /* 0x000ee40000300800 */
[----:B-1----:R-:W3:Y:S02]  /*3a9a0*/  LDL.LU R0, [R1+0x1350] ;  /* 0x0013500001007983 */ /* 0x002ee40000300800 */
[----:B------:R-:W3:Y:S01]  /*3a9b0*/  LDL.LU R47, [R1+0x131c] ;  /* 0x00131c00012f7983 */ /* 0x000ee20000300800 */
[----:B------:R-:W3:Y:S01]  /*3a9c0*/  LDL.LU R48, [R1+0x1354] ;  /* 0x0013540001307983 */ /* 0x000ee20000300800 */
[----:B------:R-:W3:Y:S02]  /*3a9d0*/  LDL.LU R49, [R1+0x1324] ;  /* 0x0013240001317983 */ /* 0x000ee40000300800 */
[----:B------:R-:W3:Y:S02]  /*3a9e0*/  LDL.LU R50, [R1+0x132c] ;  /* 0x00132c0001327983 */ /* 0x000ee40000300800 */
[----:B------:R-:W3:Y:S01]  /*3a9f0*/  LDL.LU R51, [R1+0x1334] ;  /* 0x0013340001337983 */ /* 0x000ee20000300800 */
[----:B------:R-:W3:Y:S01]  /*3aa00*/  LDL.LU R42, [R1+0x133c] ;  /* 0x00133c00012a7983 */ /* 0x000ee20000300800 */
[----:B------:R-:W3:Y:S02]  /*3aa10*/  LDL.LU R43, [R1+0x1344] ;  /* 0x00134400012b7983 */ /* 0x000ee40000300800 */
[--C-:B----4-:R-:W-:Y:S01]  /*3aa20*/  IMAD.X R9, R9, 0x1, R3.reuse, P2 ;  /* 0x0000000109097824 */ /* 0x110fe200010e0603 */
[----:B------:R-:W-:Y:S01]  /*3aa30*/  IADD3 R33, P2, R33, R46, RZ ;  /* 0x0000002e21217210 */ /* 0x000fe20007f5e0ff */
[----:B------:R-:W-:-:S03]  /*3aa40*/  IMAD.X R29, R29, 0x1, R3, P3 ;  /* 0x000000011d1d7824 */ /* 0x000fc600018e0603 */
[----:B------:R0:W-:Y:S01]  /*3aa50*/  STL [R1+0x12bc], R9 ;  /* 0x0012bc0901007387 */ /* 0x0001e20000100800 */
[-C--:B--2---:R-:W-:Y:S01]  /*3aa60*/  IADD3 R32, P3, R32, R46.reuse, RZ ;  /* 0x0000002e20207210 */ /* 0x084fe20007f7e0ff */
[--C-:B------:R-:W-:Y:S01]  /*3aa70*/  IMAD.X R28, R28, 0x1, R3.reuse, P4 ;  /* 0x000000011c1c7824 */ /* 0x100fe200020e0603 */
[-C--:B---3--:R-:W-:Y:S01]  /*3aa80*/  IADD3 R41, P4, R41, R46.reuse, RZ ;  /* 0x0000002e29297210 */ /* 0x088fe20007f9e0ff */
[--C-:B------:R-:W-:Y:S01]  /*3aa90*/  IMAD.X R37, R37, 0x1, R3.reuse, P5 ;  /* 0x0000000125257824 */ /* 0x100fe200028e0603 */
[----:B0-----:R0:W5:Y:S01]  /*3aaa0*/  LDL.LU R9, [R1+0x15bc] ;  /* 0x0015bc0001097983 */ /* 0x0011620000300800 */
[----:B------:R1:W-:Y:S01]  /*3aab0*/  STL [R1+0x12f8], R33 ;  /* 0x0012f82101007387 */ /* 0x0003e20000100800 */
[-C--:B------:R-:W-:Y:S01]  /*3aac0*/  IADD3 R40, P5, R40, R46.reuse, RZ ;  /* 0x0000002e28287210 */ /* 0x080fe20007fbe0ff */
[----:B------:R-:W-:Y:S01]  /*3aad0*/  IMAD.X R36, R36, 0x1, R3, P6 ;  /* 0x0000000124247824 */ /* 0x000fe200030e0603 */
[----:B-1----:R0:W5:Y:S01]  /*3aae0*/  LDL.LU R33, [R1+0x15b8] ;  /* 0x0015b80001217983 */ /* 0x0021620000300800 */
[----:B------:R1:W-:Y:S01]  /*3aaf0*/  STL [R1+0x12c4], R29 ;  /* 0x0012c41d01007387 */ /* 0x0003e20000100800 */
[----:B------:R-:W-:-:S02]  /*3ab00*/  IADD3 R17, P6, R17, R46, RZ ;  /* 0x0000002e11117210 */ /* 0x000fc40007fde0ff */
[----:B-1----:R0:W5:Y:S01]  /*3ab10*/  LDL.LU R29, [R1+0x15b4] ;  /* 0x0015b400011d7983 */ /* 0x0021620000300800 */
[----:B------:R1:W-:Y:S02]  /*3ab20*/  STL [R1+0x1300], R32 ;  /* 0x0013002001007387 */ /* 0x0003e40000100800 */
[--C-:B------:R-:W-:Y:S01]  /*3ab30*/  IMAD.X R16, R16, 0x1, R3.reuse, P1 ;  /* 0x0000000110107824 */ /* 0x100fe200008e0603 */
[----:B-1----:R0:W5:Y:S01]  /*3ab40*/  LDL.LU R32, [R1+0x15b0] ;  /* 0x0015b00001207983 */ /* 0x0021620000300800 */
[----:B------:R1:W-:Y:S01]  /*3ab50*/  STL [R1+0x12cc], R28 ;  /* 0x0012cc1c01007387 */ /* 0x0003e20000100800 */
[-C--:B------:R-:W-:Y:S02]  /*3ab60*/  IADD3 R45, P1, R45, R46.reuse, RZ ;  /* 0x0000002e2d2d7210 */ /* 0x080fe40007f3e0ff */
[----:B-1----:R0:W5:Y:S01]  /*3ab70*/  LDL.LU R28, [R1+0x15ac] ;  /* 0x0015ac00011c7983 */ /* 0x0021620000300800 */
[----:B------:R1:W-:Y:S02]  /*3ab80*/  STL [R1+0x1308], R41 ;  /* 0x0013082901007387 */ /* 0x0003e40000100800 */
        /* <DEDUP_REMOVED lines=35> */
[----:B------:R1:W-:Y:S03]  /*3adc0*/  STL [R1+0x1338], R57 ;  /* 0x0013383901007387 */ /* 0x0003e60000100800 */
        /* <DEDUP_REMOVED lines=12> */
[----:B-1----:R-:W2:Y:S01]  /*3ae90*/  LDL.LU R0, [R1+0x1560] ;  /* 0x0015600001007983 */ /* 0x002ea20000300800 */
[--C-:B------:R-:W-:Y:S01]  /*3aea0*/  IMAD.X R47, R47, 0x1, R3.reuse, P2 ;  /* 0x000000012f2f7824 */ /* 0x100fe200010e0603 */
[----:B------:R-:W-:Y:S01]  /*3aeb0*/  IADD3 R48, P2, R48, R46, RZ ;  /* 0x0000002e30307210 */ /* 0x000fe20007f5e0ff */
[----:B------:R-:W-:-:S02]  /*3aec0*/  IMAD.X R49, R49, 0x1, R3, P3 ;  /* 0x0000000131317824 */ /* 0x000fc400018e0603 */
[--C-:B------:R-:W-:Y:S02]  /*3aed0*/  IMAD.X R50, R50, 0x1, R3.reuse, P4 ;  /* 0x0000000132327824 */ /* 0x100fe400020e0603 */
[--C-:B------:R-:W-:Y:S01]  /*3aee0*/  IMAD.X R51, R51, 0x1, R3.reuse, P5 ;  /* 0x0000000133337824 */ /* 0x100fe200028e0603 */
[----:B------:R-:W-:Y:S01]  /*3aef0*/  STL [R1+0x131c], R47 ;  /* 0x00131c2f01007387 */ /* 0x000fe20000100800 */
[----:B------:R-:W-:Y:S02]  /*3af00*/  STL [R1+0x1354], R48 ;  /* 0x0013543001007387 */ /* 0x000fe40000100800 */
[--C-:B------:R-:W-:Y:S02]  /*3af10*/  IMAD.X R42, R42, 0x1, R3.reuse, P6 ;  /* 0x000000012a2a7824 */ /* 0x100fe400030e0603 */
[----:B------:R-:W-:Y:S01]  /*3af20*/  STL [R1+0x1324], R49 ;  /* 0x0013243101007387 */ /* 0x000fe20000100800 */
[----:B------:R-:W-:Y:S01]  /*3af30*/  STL [R1+0x132c], R50 ;  /* 0x00132c3201007387 */ /* 0x000fe20000100800 */
[----:B------:R-:W-:-:S02]  /*3af40*/  IMAD.X R43, R43, 0x1, R3, P1 ;  /* 0x000000012b2b7824 */ /* 0x000fc400008e0603 */
[----:B------:R-:W-:Y:S02]  /*3af50*/  STL [R1+0x1334], R51 ;  /* 0x0013343301007387 */ /* 0x000fe40000100800 */
[----:B--2---:R-:W-:-:S05]  /*3af60*/  IMAD.X R0, R0, 0x1, R3, P2 ;  /* 0x0000000100007824 */ /* 0x004fca00010e0603 */
[----:B------:R1:W-:Y:S01]  /*3af70*/  STL [R1+0x134c], R0 ;  /* 0x00134c0001007387 */ /* 0x0003e20000100800 */
[----:B------:R2:W-:Y:S02]  /*3af80*/  STL [R1+0x133c], R42 ;  /* 0x00133c2a01007387 */ /* 0x0005e40000100800 */
[----:B------:R3:W-:Y:S01]  /*3af90*/  STL [R1+0x1344], R43 ;  /* 0x0013442b01007387 */ /* 0x0007e20000100800 */
[----:B-1----:R-:W1:Y:S01]  /*3afa0*/  S2R R0, SR_TID.X ;  /* 0x0000000000007919 */ /* 0x002e620000002100 */
[----:B--2---:R-:W-:Y:S02]  /*3afb0*/  IMAD.MOV.U32 R42, RZ, RZ, R4 ;  /* 0x000000ffff2a7224 */ /* 0x004fe400078e0004 */
[----:B------:R-:W-:Y:S02]  /*3afc0*/  IMAD.MOV.U32 R4, RZ, RZ, R5 ;  /* 0x000000ffff047224 */ /* 0x000fe400078e0005 */
[----:B------:R-:W-:Y:S02]  /*3afd0*/  IMAD.MOV.U32 R5, RZ, RZ, R7 ;  /* 0x000000ffff057224 */ /* 0x000fe400078e0007 */
[----:B---3--:R-:W-:-:S03]  /*3afe0*/  IMAD.MOV.U32 R43, RZ, RZ, R6 ;  /* 0x000000ffff2b7224 */ /* 0x008fc600078e0006 */
[----:B------:R0:W-:Y:S02]  /*3aff0*/  STL.64 [R1+0x588], R4 ;  /* 0x0005880401007387 */ /* 0x0001e40000100a00 */
[----:B------:R0:W-:Y:S01]  /*3b000*/  STL.64 [R1+0x590], R42 ;  /* 0x0005902a01007387 */ /* 0x0001e20000100a00 */
[----:B-1----:R-:W-:-:S05]  /*3b010*/  LOP3.LUT R0, R0, 0x1f, RZ, 0xc0, !PT ;  /* 0x0000001f00007812 */ /* 0x002fca00078ec0ff */
[----:B------:R-:W-:Y:S01]  /*3b020*/  IMAD.SHL.U32 R0, R0, 0x2, RZ ;  /* 0x0000000200007824 */ /* 0x000fe200078e00ff */
[----:B0-----:R-:W-:Y:S01]  /*3b030*/  @!P0 CALL.REL.NOINC `(.L_x_2) ;  /* 0x0000001000008944 */ /* 0x001fe20003c00000 */
[----:B------:R-:W-:Y:S05]  /*3b040*/  BRA `(.L_x_3) ;  /* 0xfffdb74000007947 */ /* 0x000fea000383ffff */
.L_x_2:
[----:B------:R0:W-:Y:S01]  /*3b050*/  STL [R1+0x1618], R22 ;  /* 0x0016181601007387 */ /* 0x0001e20000100800 */
[----:B------:R-:W-:Y:S02]  /*3b060*/  F2FP.PACK_AB R2, R15, R14 ;  /* 0x0000000e0f02723e */ /* 0x000fe400000000ff */
[----:B------:R-:W-:Y:S01]  /*3b070*/  F2FP.PACK_AB R0, R39, R38 ;  /* 0x000000262700723e */ /* 0x000fe200000000ff */
[----:B------:R-:W-:Y:S01]  /*3b080*/  STL [R1+0x1614], R23 ;  /* 0x0016141701007387 */ /* 0x000fe20000100800 */
[----:B------:R-:W-:-:S03]  /*3b090*/  F2FP.PACK_AB R3, R35, R34 ;  /* 0x000000222303723e */ /* 0x000fc600000000ff */
[----:B------:R-:W-:Y:S01]  /*3b0a0*/  STL [R1+0x1610], R19 ;  /* 0x0016101301007387 */ /* 0x000fe20000100800 */
[----:B0-----:R-:W-:-:S03]  /*3b0b0*/  IMAD.MOV.U32 R22, RZ, RZ, R27 ;  /* 0x000000ffff167224 */ /* 0x001fc600078e001b */
        /* <DEDUP_REMOVED lines=32> */
[----:B------:R1:W-:Y:S04]  /*3b2c0*/  STL [R1+0x118], R0 ;  /* 0x0001180001007387 */ /* 0x0003e80000100800 */
[----:B------:R-:W-:Y:S01]  /*3b2d0*/  STL [R1+0x114], R3 ;  /* 0x0001140301007387 */ /* 0x000fe20000100800 */
[----:B0-----:R-:W-:-:S02]  /*3b2e0*/  F2FP.PACK_AB R2, R31, R30 ;  /* 0x0000001e1f02723e */ /* 0x001fc400000000ff */
[----:B-1----:R-:W-:-:S03]  /*3b2f0*/  F2FP.PACK_AB R0, R13, R12 ;  /* 0x0000000c0d00723e */ /* 0x002fc600000000ff */
[----:B------:R-:W-:Y:S04]  /*3b300*/  STL [R1+0x110], R2 ;  /* 0x0001100201007387 */ /* 0x000fe80000100800 */
[----:B------:R-:W2:Y:S04]  /*3b310*/  LDL.LU R23, [R1+0x424] ;  /* 0x0004240001177983 */ /* 0x000ea80000300800 */
[----:B------:R-:W-:Y:S04]  /*3b320*/  STL [R1+0x10c], R0 ;  /* 0x00010c0001007387 */ /* 0x000fe80000100800 */
[----:B--2---:R0:W-:Y:S04]  /*3b330*/  STL [R1+0x161c], R23 ;  /* 0x00161c1701007387 */ /* 0x0041e80000100800 */
[----:B------:R-:W2:Y:S04]  /*3b340*/  LDL.LU R19, [R1+0x420] ;  /* 0x0004200001137983 */ /* 0x000ea80000300800 */
[----:B------:R-:W3:Y:S01]  /*3b350*/  LDL.LU R18, [R1+0x414] ;  /* 0x0004140001127983 */ /* 0x000ee20000300800 */
[----:B0-----:R-:W-:-:S03]  /*3b360*/  IMAD.MOV.U32 R23, RZ, RZ, R26 ;  /* 0x000000ffff177224 */ /* 0x001fc600078e001a */
[----:B------:R-:W3:Y:S04]  /*3b370*/  LDL.LU R60, [R1+0x410] ;  /* 0x00041000013c7983 */ /* 0x000ee80000300800 */
[----:B------:R-:W4:Y:S04]  /*3b380*/  LDL.LU R56, [R1+0x3bc] ;  /* 0x0003bc0001387983 */ /* 0x000f280000300800 */
[----:B------:R-:W4:Y:S04]  /*3b390*/  LDL.LU R61, [R1+0x3b8] ;  /* 0x0003b800013d7983 */ /* 0x000f280000300800 */
        /* <DEDUP_REMOVED lines=49> */
[----:B------:R-:W2:Y:S01]  /*3b6b0*/  LDL.LU R35, [R1+0x3f8] ;  /* 0x0003f80001237983 */ /* 0x000ea20000300800 */
[----:B------:R-:W-:-:S03]  /*3b6c0*/  F2FP.PACK_AB R22, R23, R22 ;  /* 0x000000161716723e */ /* 0x000fc600000000ff */
[----:B------:R-:W2:Y:S04]  /*3b6d0*/  LDL.LU R30, [R1+0x3ec] ;  /* 0x0003ec00011e7983 */ /* 0x000ea80000300800 */
[----:B------:R-:W2:Y:S04]  /*3b6e0*/  LDL.LU R31, [R1+0x3e8] ;  /* 0x0003e800011f7983 */ /* 0x000ea80000300800 */
[----:B------:R-:W2:Y:S04]  /*3b6f0*/  LDL.LU R26, [R1+0x3dc] ;  /* 0x0003dc00011a7983 */ /* 0x000ea80000300800 */
[----:B------:R-:W2:Y:S04]  /*3b700*/  LDL.LU R27, [R1+0x3d8] ;  /* 0x0003d800011b7983 */ /* 0x000ea80000300800 */
[----:B------:R-:W2:Y:S04]  /*3b710*/  LDL.LU R23, [R1+0x161c] ;  /* 0x00161c0001177983 */ /* 0x000ea80000300800 */
[----:B------:R0:W-:Y:S04]  /*3b720*/  STL [R1+0x108], R22 ;  /* 0x0001081601007387 */ /* 0x0001e80000100800 */
[----:B0-----:R-:W2:Y:S01]  /*3b730*/  LDL.LU R22, [R1+0x1618] ;  /* 0x0016180001167983 */ /* 0x001ea20000300800 */
[----:B---3--:R-:W-:-:S02]  /*3b740*/  F2FP.PACK_AB R60, R18, R60 ;  /* 0x0000003c123c723e */ /* 0x008fc400000000ff */
[----:B----4-:R-:W-:Y:S02]  /*3b750*/  F2FP.PACK_AB R56, R56, R61 ;  /* 0x0000003d3838723e */ /* 0x010fe400000000ff */
[----:B--2---:R-:W-:Y:S02]  /*3b760*/  F2FP.PACK_AB R52, R57, R52 ;  /* 0x000000343934723e */ /* 0x004fe400000000ff */
[----:B------:R-:W-:Y:S02]  /*3b770*/  F2FP.PACK_AB R44, R53, R44 ;  /* 0x0000002c352c723e */ /* 0x000fe400000000ff */
[----:B------:R-:W-:Y:S02]  /*3b780*/  F2FP.PACK_AB R40, R45, R40 ;  /* 0x000000282d28723e */ /* 0x000fe400000000ff */
[----:B------:R-:W-:Y:S02]  /*3b790*/  F2FP.PACK_AB R36, R41, R36 ;  /* 0x000000242924723e */ /* 0x000fe400000000ff */
[----:B------:R-:W-:-:S02]  /*3b7a0*/  F2FP.PACK_AB R32, R37, R32 ;  /* 0x000000202520723e */ /* 0x000fc400000000ff */
[----:B------:R-:W-:Y:S02]  /*3b7b0*/  F2FP.PACK_AB R28, R33, R28 ;  /* 0x0000001c211c723e */ /* 0x000fe400000000ff */
[----:B------:R-:W-:Y:S02]  /*3b7c0*/  F2FP.PACK_AB R24, R29, R24 ;  /* 0x000000181d18723e */ /* 0x000fe400000000ff */
        /* <DEDUP_REMOVED lines=8> */
[----:B------:R-:W2:Y:S04]  /*3b850*/  LDL.LU R23, [R1+0x1614] ;  /* 0x0016140001177983 */ /* 0x000ea80000300800 */
[----:B------:R0:W-:Y:S04]  /*3b860*/  STL [R1+0x104], R19 ;  /* 0x0001041301007387 */ /* 0x0001e80000100800 */
[----:B0-----:R-:W3:Y:S04]  /*3b870*/  LDL.LU R19, [R1+0x1610] ;  /* 0x0016100001137983 */ /* 0x001ee80000300800 */
[----:B------:R-:W4:Y:S04]  /*3b880*/  LDL.LU R18, [R1+0x160c] ;  /* 0x00160c0001127983 */ /* 0x000f280000300800 */
        /* <DEDUP_REMOVED lines=12> */
[----:B------:R1:W-:Y:S01]  /*3b950*/  STL [R1+0xd0], R8 ;  /* 0x0000d00801007387 */ /* 0x0003e20000100800 */
[----:B0-----:R-:W-:-:S03]  /*3b960*/  F2FP.PACK_AB R9, R58, R55 ;  /* 0x000000373a09723e */ /* 0x001fc600000000ff */
[----:B------:R-:W-:Y:S01]  /*3b970*/  STL [R1+0xcc], R10 ;  /* 0x0000cc0a01007387 */ /* 0x000fe20000100800 */
[----:B-1----:R-:W-:-:S03]  /*3b980*/  F2FP.PACK_AB R8, R54, R0 ;  /* 0x000000003608723e */ /* 0x002fc600000000ff */
[----:B------:R-:W-:Y:S01]  /*3b990*/  STL [R1+0xc8], R9 ;  /* 0x0000c80901007387 */ /* 0x000fe20000100800 */
[----:B------:R-:W-:-:S03]  /*3b9a0*/  F2FP.PACK_AB R0, R5, R7 ;  /* 0x000000070500723e */ /* 0x000fc600000000ff */
[----:B------:R-:W-:Y:S04]  /*3b9b0*/  STL [R1+0xc4], R8 ;  /* 0x0000c40801007387 */ /* 0x000fe80000100800 */
[----:B------:R0:W-:Y:S04]  /*3b9c0*/  STL [R1+0xc0], R2 ;  /* 0x0000c00201007387 */ /* 0x0001e80000100800 */
[----:B------:R1:W-:Y:S01]  /*3b9d0*/  STL [R1+0xbc], R0 ;  /* 0x0000bc0001007387 */ /* 0x0003e20000100800 */
[----:B0-----:R-:W-:-:S03]  /*3b9e0*/  F2FP.PACK_AB R2, R12, R13 ;  /* 0x0000000d0c02723e */ /* 0x001fc600000000ff */
[----:B------:R0:W-:Y:S01]  /*3b9f0*/  STL [R1+0xb8], R3 ;  /* 0x0000b80301007387 */ /* 0x0001e20000100800 */
[----:B-1----:R-:W-:-:S03]  /*3ba00*/  F2FP.PACK_AB R0, R14, R15 ;  /* 0x0000000f0e00723e */ /* 0x002fc600000000ff */
[----:B------:R1:W-:Y:S01]  /*3ba10*/  STL [R1+0xb4], R2 ;  /* 0x0000b40201007387 */ /* 0x0003e20000100800 */
[----:B0-----:R-:W-:-:S03]  /*3ba20*/  F2FP.PACK_AB R3, R46, R47 ;  /* 0x0000002f2e03723e */ /* 0x001fc600000000ff */
[----:B------:R0:W-:Y:S01]  /*3ba30*/  STL [R1+0xb0], R0 ;  /* 0x0000b00001007387 */ /* 0x0001e20000100800 */
[----:B-1----:R-:W-:-:S03]  /*3ba40*/  F2FP.PACK_AB R2, R48, R49 ;  /* 0x000000313002723e */ /* 0x002fc600000000ff */
[----:B------:R1:W-:Y:S04]  /*3ba50*/  STL [R1+0xac], R3 ;  /* 0x0000ac0301007387 */ /* 0x0003e80000100800 */
[----:B------:R1:W-:Y:S01]  /*3ba60*/  STL [R1+0xa8], R2 ;  /* 0x0000a80201007387 */ /* 0x0003e20000100800 */
[----:B0-----:R-:W-:Y:S02]  /*3ba70*/  F2FP.PACK_AB R0, R50, R51 ;  /* 0x000000333200723e */ /* 0x001fe400000000ff */
[----:B-1----:R-:W-:-:S03]  /*3ba80*/  F2FP.PACK_AB R3, R42, R43 ;  /* 0x0000002b2a03723e */ /* 0x002fc600000000ff */
[----:B------:R0:W-:Y:S01]  /*3ba90*/  STL [R1+0xa4], R0 ;  /* 0x0000a40001007387 */ /* 0x0001e20000100800 */
[----:B------:R-:W-:-:S03]  /*3baa0*/  F2FP.PACK_AB R2, R38, R39 ;  /* 0x000000272602723e */ /* 0x000fc600000000ff */
[----:B------:R1:W-:Y:S04]  /*3bab0*/  STL [R1+0xa0], R3 ;  /* 0x0000a00301007387 */ /* 0x0003e80000100800 */
[----:B------:R1:W-:Y:S01]  /*3bac0*/  STL [R1+0x9c], R2 ;  /* 0x00009c0201007387 */ /* 0x0003e20000100800 */
[----:B0-----:R-:W-:Y:S02]  /*3bad0*/  F2FP.PACK_AB R0, R34, R35 ;  /* 0x000000232200723e */ /* 0x001fe400000000ff */
[----:B-1----:R-:W-:-:S03]  /*3bae0*/  F2FP.PACK_AB R3, R30, R31 ;  /* 0x0000001f1e03723e */ /* 0x002fc600000000ff */
[----:B------:R2:W-:Y:S01]  /*3baf0*/  STL [R1+0x98], R0 ;  /* 0x0000980001007387 */ /* 0x0005e20000100800 */
[----:B------:R-:W-:-:S03]  /*3bb00*/  F2FP.PACK_AB R2, R26, R27 ;  /* 0x0000001b1a02723e */ /* 0x000fc600000000ff */
[----:B------:R-:W-:Y:S04]  /*3bb10*/  STL [R1+0x94], R3 ;  /* 0x0000940301007387 */ /* 0x000fe80000100800 */
[----:B------:R-:W-:Y:S04]  /*3bb20*/  STL [R1+0x90], R2 ;  /* 0x0000900201007387 */ /* 0x000fe80000100800 */
[----:B------:R-:W4:Y:S01]  /*3bb30*/  LDL.LU R55, [R1+0x3e4] ;  /* 0x0003e40001377983 */ /* 0x000f220000300800 */
[----:B--2---:R-:W-:-:S05]  /*3bb40*/  F2FP.PACK_AB R0, R23, R22 ;  /* 0x000000161700723e */ /* 0x004fca00000000ff */
[----:B------:R0:W-:Y:S01]  /*3bb50*/  STL [R1+0x8c], R0 ;  /* 0x00008c0001007387 */ /* 0x0001e20000100800 */
[----:B---3--:R-:W-:-:S03]  /*3bb60*/  IMAD.MOV.U32 R54, RZ, RZ, R19 ;  /* 0x000000ffff367224 */ /* 0x008fc600078e0013 */
[----:B----4-:R1:W-:Y:S04]  /*3bb70*/  STL [R1+0x1608], R55 ;  /* 0x0016083701007387 */ /* 0x0103e80000100800 */
[----:B------:R-:W2:Y:S04]  /*3bb80*/  LDL.LU R58, [R1+0x3e0] ;  /* 0x0003e000013a7983 */ /* 0x000ea80000300800 */
[----:B------:R-:W3:Y:S04]  /*3bb90*/  LDL.LU R59, [R1+0x3d4] ;  /* 0x0003d400013b7983 */ /* 0x000ee80000300800 */
        /* <DEDUP_REMOVED lines=48> */
[----:B-1----:R-:W-:-:S03]  /*3bea0*/  IMAD.MOV.U32 R55, RZ, RZ, R18 ;  /* 0x000000ffff377224 */ /* 0x002fc600078e0012 */
        /* <DEDUP_REMOVED lines=17> */
[----:B------:R-:W2:Y:S04]  /*3bfc0*/  LDL.LU R55, [R1+0x1600] ;  /* 0x0016000001377983 */ /* 0x000ea80000300800 */
[----:B------:R0:W-:Y:S04]  /*3bfd0*/  STL [R1+0x84], R58 ;  /* 0x0000843a01007387 */ /* 0x0001e80000100800 */
[----:B0-----:R-:W3:Y:S04]  /*3bfe0*/  LDL.LU R58, [R1+0x15fc] ;  /* 0x0015fc00013a7983 */ /* 0x001ee80000300800 */
[----:B------:R-:W3:Y:S04]  /*3bff0*/  LDL.LU R59, [R1+0x15f8] ;  /* 0x0015f800013b7983 */ /* 0x000ee80000300800 */
[----:B------:R0:W-:Y:S04]  /*3c000*/  STL [R1+0x80], R10 ;  /* 0x0000800a01007387 */ /* 0x0001e80000100800 */
[----:B0-----:R-:W4:Y:S04]  /*3c010*/  LDL.LU R10, [R1+0x15f4] ;  /* 0x0015f400010a7983 */ /* 0x001f280000300800 */
[----:B------:R-:W4:Y:S04]  /*3c020*/  LDL.LU R11, [R1+0x15f0] ;  /* 0x0015f000010b7983 */ /* 0x000f280000300800 */
[----:B------:R0:W-:Y:S04]  /*3c030*/  STL [R1+0x7c], R8 ;  /* 0x00007c0801007387 */ /* 0x0001e80000100800 */
[----:B0-----:R-:W4:Y:S04]  /*3c040*/  LDL.LU R8, [R1+0x15ec] ;  /* 0x0015ec0001087983 */ /* 0x001f280000300800 */
[----:B------:R-:W4:Y:S01]  /*3c050*/  LDL.LU R9, [R1+0x15e8] ;  /* 0x0015e80001097983 */ /* 0x000f220000300800 */
[----:B------:R-:W-:-:S02]  /*3c060*/  F2FP.PACK_AB R21, R16, R21 ;  /* 0x000000151015723e */ /* 0x000fc400000000ff */
[----:B------:R-:W-:Y:S01]  /*3c070*/  F2FP.PACK_AB R25, R20, R25 ;  /* 0x000000191419723e */ /* 0x000fe200000000ff */
[----:B------:R0:W-:Y:S01]  /*3c080*/  STL [R1+0x78], R17 ;  /* 0x0000781101007387 */ /* 0x0001e20000100800 */
[----:B------:R-:W-:-:S03]  /*3c090*/  F2FP.PACK_AB R60, R24, R60 ;  /* 0x0000003c183c723e */ /* 0x000fc600000000ff */
[----:B0-----:R-:W4:Y:S04]  /*3c0a0*/  LDL.LU R17, [R1+0x15e4] ;  /* 0x0015e40001117983 */ /* 0x001f280000300800 */
[----:B------:R-:W4:Y:S04]  /*3c0b0*/  LDL.LU R16, [R1+0x15e0] ;  /* 0x0015e00001107983 */ /* 0x000f280000300800 */
[----:B------:R0:W-:Y:S04]  /*3c0c0*/  STL [R1+0x74], R21 ;  /* 0x0000741501007387 */ /* 0x0001e80000100800 */
[----:B0-----:R-:W4:Y:S04]  /*3c0d0*/  LDL.LU R21, [R1+0x15dc] ;  /* 0x0015dc0001157983 */ /* 0x001f280000300800 */
[----:B------:R-:W4:Y:S04]  /*3c0e0*/  LDL.LU R20, [R1+0x15d8] ;  /* 0x0015d80001147983 */ /* 0x000f280000300800 */
[----:B------:R0:W-:Y:S04]  /*3c0f0*/  STL [R1+0x70], R25 ;  /* 0x0000701901007387 */ /* 0x0001e80000100800 */
[----:B0-----:R-:W4:Y:S04]  /*3c100*/  LDL.LU R25, [R1+0x15d4] ;  /* 0x0015d40001197983 */ /* 0x001f280000300800 */
[----:B------:R-:W4:Y:S04]  /*3c110*/  LDL.LU R24, [R1+0x15d0] ;  /* 0x0015d00001187983 */ /* 0x000f280000300800 */
[----:B------:R0:W-:Y:S02]  /*3c120*/  STL [R1+0x6c], R60 ;  /* 0x00006c3c01007387 */ /* 0x0001e40000100800 */
[----:B0-----:R-:W-:-:S02]  /*3c130*/  F2FP.PACK_AB R60, R56, R61 ;  /* 0x0000003d383c723e */ /* 0x001fc400000000ff */
[----:B------:R-:W-:Y:S02]  /*3c140*/  F2FP.PACK_AB R56, R57, R52 ;  /* 0x000000343938723e */ /* 0x000fe400000000ff */
[----:B------:R-:W-:Y:S02]  /*3c150*/  F2FP.PACK_AB R52, R53, R44 ;  /* 0x0000002c3534723e */ /* 0x000fe400000000ff */
[----:B------:R-:W-:Y:S01]  /*3c160*/  F2FP.PACK_AB R44, R45, R40 ;  /* 0x000000282d2c723e */ /* 0x000fe200000000ff */
[----:B------:R-:W-:Y:S01]  /*3c170*/  STL [R1+0x68], R60 ;  /* 0x0000683c01007387 */ /* 0x000fe20000100800 */
[----:B------:R-:W-:Y:S02]  /*3c180*/  F2FP.PACK_AB R40, R41, R36 ;  /* 0x000000242928723e */ /* 0x000fe400000000ff */
[----:B------:R-:W-:Y:S01]  /*3c190*/  F2FP.PACK_AB R36, R37, R32 ;  /* 0x000000202524723e */ /* 0x000fe200000000ff */
[----:B------:R-:W-:Y:S01]  /*3c1a0*/  STL [R1+0x64], R56 ;  /* 0x0000643801007387 */ /* 0x000fe20000100800 */
[----:B------:R-:W-:-:S02]  /*3c1b0*/  F2FP.PACK_AB R32, R33, R28 ;  /* 0x0000001c2120723e */ /* 0x000fc400000000ff */
[----:B------:R-:W-:Y:S01]  /*3c1c0*/  F2FP.PACK_AB R28, R29, R0 ;  /* 0x000000001d1c723e */ /* 0x000fe200000000ff */
[----:B------:R-:W-:Y:S01]  /*3c1d0*/  STL [R1+0x60], R52 ;  /* 0x0000603401007387 */ /* 0x000fe20000100800 */
[----:B------:R-:W-:-:S03]  /*3c1e0*/  F2FP.PACK_AB R0, R2, R3 ;  /* 0x000000030200723e */ /* 0x000fc600000000ff */
[----:B------:R-:W-:Y:S01]  /*3c1f0*/  STL [R1+0x5c], R44 ;  /* 0x00005c2c01007387 */ /* 0x000fe20000100800 */
[----:B------:R-:W-:-:S03]  /*3c200*/  F2FP.PACK_AB R3, R5, R7 ;  /* 0x000000070503723e */ /* 0x000fc600000000ff */
[----:B------:R-:W-:Y:S01]  /*3c210*/  STL [R1+0x58], R40 ;  /* 0x0000582801007387 */ /* 0x000fe20000100800 */
[----:B------:R-:W-:-:S03]  /*3c220*/  F2FP.PACK_AB R2, R4, R6 ;  /* 0x000000060402723e */ /* 0x000fc600000000ff */
[----:B------:R-:W-:Y:S04]  /*3c230*/  STL [R1+0x54], R36 ;  /* 0x0000542401007387 */ /* 0x000fe80000100800 */
[----:B------:R-:W-:Y:S04]  /*3c240*/  STL [R1+0x50], R32 ;  /* 0x0000502001007387 */ /* 0x000fe80000100800 */
        /* <DEDUP_REMOVED lines=28> */
[----:B--2---:R-:W-:-:S05]  /*3c410*/  F2FP.PACK_AB R0, R55, R54 ;  /* 0x000000363700723e */ /* 0x004fca00000000ff */
[----:B------:R0:W-:Y:S01]  /*3c420*/  STL [R1+0xc], R0 ;  /* 0x00000c0001007387 */ /* 0x0001e20000100800 */
[----:B---3--:R-:W-:-:S05]  /*3c430*/  F2FP.PACK_AB R3, R59, R58 ;  /* 0x0000003a3b03723e */ /* 0x008fca00000000ff */
[----:B------:R-:W-:Y:S04]  /*3c440*/  STL [R1+0x8], R3 ;  /* 0x0000080301007387 */ /* 0x000fe80000100800 */
[----:B------:R-:W2:Y:S01]  /*3c450*/  LDL.LU R28, [R1+0x5ac] ;  /* 0x0005ac00011c7983 */ /* 0x000ea20000300800 */
[----:B----4-:R-:W-:-:S05]  /*3c460*/  F2FP.PACK_AB R2, R11, R10 ;  /* 0x0000000a0b02723e */ /* 0x010fca00000000ff */
[----:B------:R-:W-:Y:S04]  /*3c470*/  STL [R1+0x4], R2 ;  /* 0x0000040201007387 */ /* 0x000fe80000100800 */
[----:B------:R-:W2:Y:S01]  /*3c480*/  LDL.LU R7, [R1+0x5a8] ;  /* 0x0005a80001077983 */ /* 0x000ea20000300800 */
[----:B0-----:R-:W-:-:S05]  /*3c490*/  F2FP.PACK_AB R0, R9, R8 ;  /* 0x000000080900723e */ /* 0x001fca00000000ff */
[----:B------:R0:W-:Y:S04]  /*3c4a0*/  STL [R1], R0 ;  /* 0x0000000001007387 */ /* 0x0001e80000100800 */
[----:B------:R-:W3:Y:S04]  /*3c4b0*/  LDL.LU R29, [R1+0x56c] ;  /* 0x00056c00011d7983 */ /* 0x000ee80000300800 */
[----:B------:R-:W3:Y:S04]  /*3c4c0*/  LDL.LU R6, [R1+0x568] ;  /* 0x0005680001067983 */ /* 0x000ee80000300800 */
[----:B0-----:R-:W4:Y:S04]  /*3c4d0*/  LDL.LU R0, [R1+0x57c] ;  /* 0x00057c0001007983 */ /* 0x001f280000300800 */
        /* <DEDUP_REMOVED lines=35> */
[----:B------:R-:W4:Y:S01]  /*3c710*/  LDL.LU R59, [R1+0x634] ;  /* 0x00063400013b7983 */ /* 0x000f220000300800 */
[----:B--2---:R-:W-:-:S05]  /*3c720*/  F2FP.PACK_AB R7, R28, R7 ;  /* 0x000000071c07723e */ /* 0x004fca00000000ff */
[----:B------:R-:W-:Y:S01]  /*3c730*/  STL [R1+0x1578], R7 ;  /* 0x0015780701007387 */ /* 0x000fe20000100800 */
[----:B---3--:R-:W-:Y:S02]  /*3c740*/  F2FP.PACK_AB R6, R29, R6 ;  /* 0x000000061d06723e */ /* 0x008fe400000000ff */
[----:B----4-:R-:W-:-:S03]  /*3c750*/  F2FP.PACK_AB R5, R0, R5 ;  /* 0x000000050005723e */ /* 0x010fc600000000ff */
[----:B------:R-:W-:Y:S01]  /*3c760*/  STL [R1+0x157c], R6 ;  /* 0x00157c0601007387 */ /* 0x000fe20000100800 */
[----:B------:R-:W-:-:S03]  /*3c770*/  F2FP.PACK_AB R4, R2, R4 ;  /* 0x000000040204723e */ /* 0x000fc600000000ff */
        /* <DEDUP_REMOVED lines=16> */
[----:B------:R-:W-:Y:S04]  /*3c880*/  STL [R1+0x15c8], R13 ;  /* 0x0015c80d01007387 */ /* 0x000fe80000100800 */
[----:B------:R0:W-:Y:S04]  /*3c890*/  STL [R1+0x15cc], R12 ;  /* 0x0015cc0c01007387 */ /* 0x0001e80000100800 */
[----:B0-----:R-:W2:Y:S04]  /*3c8a0*/  LDL.LU R12, [R1+0x664] ;  /* 0x00066400010c7983 */ /* 0x001ea80000300800 */
[----:B------:R-:W3:Y:S01]  /*3c8b0*/  LDL.LU R13, [R1+0x5cc] ;  /* 0x0005cc00010d7983 */ /* 0x000ee20000300800 */
[----:B------:R-:W-:-:S02]  /*3c8c0*/  F2FP.PACK_AB R22, R30, R22 ;  /* 0x000000161e16723e */ /* 0x000fc400000000ff */
[----:B------:R-:W-:Y:S02]  /*3c8d0*/  F2FP.PACK_AB R21, R31, R21 ;  /* 0x000000151f15723e */ /* 0x000fe400000000ff */
[----:B------:R-:W3:Y:S04]  /*3c8e0*/  LDL.LU R31, [R1+0x5c8] ;  /* 0x0005c800011f7983 */ /* 0x000ee80000300800 */
[----:B------:R-:W4:Y:S04]  /*3c8f0*/  LDL.LU R29, [R1+0x5ec] ;  /* 0x0005ec00011d7983 */ /* 0x000f280000300800 */
[----:B------:R-:W4:Y:S01]  /*3c900*/  LDL.LU R30, [R1+0x5e8] ;  /* 0x0005e800011e7983 */ /* 0x000f220000300800 */
[----:B------:R-:W-:-:S03]  /*3c910*/  F2FP.PACK_AB R23, R35, R23 ;  /* 0x000000172317723e */ /* 0x000fc600000000ff */
[----:B------:R-:W4:Y:S01]  /*3c920*/  LDL.LU R28, [R1+0x62c] ;  /* 0x00062c00011c7983 */ /* 0x000f220000300800 */
[----:B------:R-:W-:-:S03]  /*3c930*/  F2FP.PACK_AB R16, R34, R16 ;  /* 0x000000102210723e */ /* 0x000fc600000000ff */
[----:B------:R-:W4:Y:S04]  /*3c940*/  LDL.LU R14, [R1+0x67c] ;  /* 0x00067c00010e7983 */ /* 0x000f280000300800 */
[----:B------:R-:W4:Y:S04]  /*3c950*/  LDL.LU R15, [R1+0x5c4] ;  /* 0x0005c400010f7983 */ /* 0x000f280000300800 */
[----:B------:R-:W4:Y:S04]  /*3c960*/  LDL.LU R35, [R1+0x5c0] ;  /* 0x0005c00001237983 */ /* 0x000f280000300800 */
[----:B------:R-:W4:Y:S01]  /*3c970*/  LDL.LU R33, [R1+0x5e4] ;  /* 0x0005e40001217983 */ /* 0x000f220000300800 */
[----:B------:R-:W-:-:S03]  /*3c980*/  F2FP.PACK_AB R17, R39, R17 ;  /* 0x000000112711723e */ /* 0x000fc600000000ff */
[----:B------:R-:W4:Y:S04]  /*3c990*/  LDL.LU R34, [R1+0x5e0] ;  /* 0x0005e00001227983 */ /* 0x000f280000300800 */
        /* <DEDUP_REMOVED lines=26> */
[----:B------:R-:W-:-:S03]  /*3cb40*/  F2FP.PACK_AB R20, R26, R20 ;  /* 0x000000141a14723e */ /* 0x000fc600000000ff */
        /* <DEDUP_REMOVED lines=16> */
[----:B------:R-:W4:Y:S01]  /*3cc50*/  LDL.LU R58, [R1+0x710] ;  /* 0x00071000013a7983 */ /* 0x000f220000300800 */
[----:B--2---:R-:W-:-:S03]  /*3cc60*/  F2FP.PACK_AB R24, R12, R24 ;  /* 0x000000180c18723e */ /* 0x004fc600000000ff */
[----:B------:R0:W5:Y:S01]  /*3cc70*/  LDL.LU R12, [R1+0x15cc] ;  /* 0x0015cc00010c7983 */ /* 0x0001620000300800 */
[----:B---3--:R-:W-:-:S03]  /*3cc80*/  F2FP.PACK_AB R31, R13, R31 ;  /* 0x0000001f0d1f723e */ /* 0x008fc600000000ff */
[----:B------:R0:W5:Y:S01]  /*3cc90*/  LDL.LU R13, [R1+0x15c8] ;  /* 0x0015c800010d7983 */ /* 0x0001620000300800 */
[----:B----4-:R-:W-:-:S03]  /*3cca0*/  F2FP.PACK_AB R30, R29, R30 ;  /* 0x0000001e1d1e723e */ /* 0x010fc600000000ff */
[----:B------:R-:W2:Y:S02]  /*3ccb0*/  LDL.LU R29, [R1+0x15c4] ;  /* 0x0015c400011d7983 */ /* 0x000ea40000300800 */
[----:B--2---:R-:W-:Y:S02]  /*3ccc0*/  F2FP.PACK_AB R29, R28, R29 ;  /* 0x0000001d1c1d723e */ /* 0x004fe400000000ff */
[----:B------:R-:W2:Y:S01]  /*3ccd0*/  LDL.LU R28, [R1+0x15c0] ;  /* 0x0015c000011c7983 */ /* 0x000ea20000300800 */
[----:B------:R-:W-:Y:S02]  /*3cce0*/  F2FP.PACK_AB R35, R15, R35 ;  /* 0x000000230f23723e */ /* 0x000fe400000000ff */
[----:B------:R-:W-:Y:S02]  /*3ccf0*/  F2FP.PACK_AB R34, R33, R34 ;  /* 0x000000222122723e */ /* 0x000fe400000000ff */
[----:B--2---:R-:W-:Y:S02]  /*3cd00*/  F2FP.PACK_AB R28, R14, R28 ;  /* 0x0000001c0e1c723e */ /* 0x004fe400000000ff */
[----:B------:R0:W5:Y:S04]  /*3cd10*/  LDL.LU R14, [R1+0x15bc] ;  /* 0x0015bc00010e7983 */ /* 0x0001680000300800 */
[----:B------:R0:W5:Y:S04]  /*3cd20*/  LDL.LU R15, [R1+0x15b8] ;  /* 0x0015b800010f7983 */ /* 0x0001680000300800 */
[----:B------:R-:W2:Y:S02]  /*3cd30*/  LDL.LU R33, [R1+0x15b4] ;  /* 0x0015b40001217983 */ /* 0x000ea40000300800 */
[----:B--2---:R-:W-:-:S02]  /*3cd40*/  F2FP.PACK_AB R33, R32, R33 ;  /* 0x000000212021723e */ /* 0x004fc400000000ff */
        /* <DEDUP_REMOVED lines=30> */
[----:B------:R-:W2:Y:S01]  /*3cf30*/  LDL.LU R53, [R1+0x1574] ;  /* 0x0015740001357983 */ /* 0x000ea20000300800 */
[----:B------:R-:W-:-:S02]  /*3cf40*/  F2FP.PACK_AB R49, R52, R49 ;  /* 0x000000313431723e */ /* 0x000fc400000000ff */
[----:B------:R-:W-:Y:S01]  /*3cf50*/  F2FP.PACK_AB R48, R57, R48 ;  /* 0x000000303930723e */ /* 0x000fe200000000ff */
[----:B------:R-:W3:Y:S01]  /*3cf60*/  LDL.LU R52, [R1+0x1570] ;  /* 0x0015700001347983 */ /* 0x000ee20000300800 */
[----:B------:R-:W-:Y:S02]  /*3cf70*/  F2FP.PACK_AB R55, R61, R55 ;  /* 0x000000373d37723e */ /* 0x000fe400000000ff */
[----:B------:R-:W-:Y:S01]  /*3cf80*/  F2FP.PACK_AB R54, R56, R54 ;  /* 0x000000363836723e */ /* 0x000fe200000000ff */
[----:B------:R-:W4:Y:S04]  /*3cf90*/  LDL.LU R57, [R1+0x156c] ;  /* 0x00156c0001397983 */ /* 0x000f280000300800 */
[----:B------:R-:W4:Y:S04]  /*3cfa0*/  LDL.LU R61, [R1+0x1568] ;  /* 0x00156800013d7983 */ /* 0x000f280000300800 */
[----:B------:R-:W4:Y:S01]  /*3cfb0*/  LDL.LU R56, [R1+0x1564] ;  /* 0x0015640001387983 */ /* 0x000f220000300800 */
[----:B--2---:R-:W-:-:S03]  /*3cfc0*/  F2FP.PACK_AB R53, R60, R53 ;  /* 0x000000353c35723e */ /* 0x004fc600000000ff */
[----:B------:R-:W2:Y:S01]  /*3cfd0*/  LDL.LU R60, [R1+0x1560] ;  /* 0x00156000013c7983 */ /* 0x000ea20000300800 */
[----:B------:R-:W-:Y:S02]  /*3cfe0*/  F2FP.PACK_AB R59, R2, R59 ;  /* 0x0000003b023b723e */ /* 0x000fe400000000ff */
[----:B---3--:R-:W-:Y:S02]  /*3cff0*/  F2FP.PACK_AB R52, R0, R52 ;  /* 0x000000340034723e */ /* 0x008fe400000000ff */
[----:B------:R-:W-:Y:S02]  /*3d000*/  F2FP.PACK_AB R58, R3, R58 ;  /* 0x0000003a033a723e */ /* 0x000fe400000000ff */
[----:B----4-:R-:W-:Y:S02]  /*3d010*/  F2FP.PACK_AB R57, R61, R57 ;  /* 0x000000393d39723e */ /* 0x010fe400000000ff */
[----:B--2---:R-:W-:Y:S02]  /*3d020*/  F2FP.PACK_AB R56, R60, R56 ;  /* 0x000000383c38723e */ /* 0x004fe400000000ff */
.L_x_1:
[----:B0----5:R0:W-:Y:S04]  /*3d030*/  STL [R1+0x1614], R7 ;  /* 0x0016140701007387 */ /* 0x0211e80000100800 */
[----:B0-----:R-:W2:Y:S04]  /*3d040*/  LDL.LU R7, [R1+0x1374] ;  /* 0x0013740001077983 */ /* 0x001ea80000300800 */
[----:B------:R-:W3:Y:S04]  /*3d050*/  LDL.LU R3, [R1+0x1370] ;  /* 0x0013700001037983 */ /* 0x000ee80000300800 */
[----:B------:R-:W4:Y:S04]  /*3d060*/  LDL.LU R2, [R1+0x136c] ;  /* 0x00136c0001027983 */ /* 0x000f280000300800 */
[----:B------:R-:W4:Y:S04]  /*3d070*/  LDL.LU R61, [R1+0x1368] ;  /* 0x00136800013d7983 */ /* 0x000f280000300800 */
[----:B------:R-:W4:Y:S04]  /*3d080*/  LDL.LU R60, [R1+0x1364] ;  /* 0x00136400013c7983 */ /* 0x000f280000300800 */
[----:B------:R-:W4:Y:S04]  /*3d090*/  LDL.LU R0, [R1+0x1360] ;  /* 0x0013600001007983 */ /* 0x000f280000300800 */
[----:B------:R-:W-:Y:S01]  /*3d0a0*/  BAR.SYNC.DEFER_BLOCKING 0x0 ;  /* 0x0000000000007b1d */ /* 0x000fe20000010000 */
[----:B--2---:R-:W-:-:S05]  /*3d0b0*/  ISETP.GE.AND P5, PT, R7, c[0x0][0x17c], PT ;  /* 0x00005f0007007a0c */ /* 0x004fca0003fa6270 */
[----:B------:R-:W2:Y:S01]  /*3d0c0*/  LDL.LU R7, [R1+0x1614] ;  /* 0x0016140001077983 */ /* 0x000ea20000300800 */
[----:B---3--:R-:W-:-:S03]  /*3d0d0*/  ISETP.GE.AND P2, PT, R3, c[0x0][0x17c], PT ;  /* 0x00005f0003007a0c */ /* 0x008fc60003f46270 */
[----:B------:R-:W3:Y:S01]  /*3d0e0*/  LDL.LU R3, [R1+0x1378] ;  /* 0x0013780001037983 */ /* 0x000ee20000300800 */
[----:B----4-:R-:W-:-:S03]  /*3d0f0*/  ISETP.GE.AND P1, PT, R2, c[0x0][0x17c], PT ;  /* 0x00005f0002007a0c */ /* 0x010fc60003f26270 */
[----:B------:R-:W0:Y:S01]  /*3d100*/  S2R R2, SR_TID.X ;  /* 0x0000000000027919 */ /* 0x000e220000002100 */
[----:B------:R-:W-:Y:S02]  /*3d110*/  ISETP.GE.AND P0, PT, R61, c[0x0][0x17c], PT ;  /* 0x00005f003d007a0c */ /* 0x000fe40003f06270 */
[----:B------:R-:W-:Y:S02]  /*3d120*/  ISETP.GE.AND P3, PT, R60, c[0x0][0x17c], PT ;  /* 0x00005f003c007a0c */ /* 0x000fe40003f66270 */
[----:B------:R-:W-:Y:S01]  /*3d130*/  LOP3.LUT R0, R0, 0x600, RZ, 0xc0, !PT ;  /* 0x0000060000007812 */ /* 0x000fe200078ec0ff */
[----:B0-----:R-:W-:-:S05]  /*3d140*/  IMAD.SHL.U32 R2, R2, 0x20, RZ ;  /* 0x0000002002027824 */ /* 0x001fca00078e00ff */
[----:B------:R-:W-:Y:S02]  /*3d150*/  LOP3.LUT R0, R0, 0x60, R2, 0xf8, !PT ;  /* 0x0000006000007812 */ /* 0x000fe400078ef802 */
[----:B------:R-:W0:Y:S02]  /*3d160*/  S2R R2, SR_TID.X ;  /* 0x0000000000027919 */ /* 0x000e240000002100 */
[C---:B0-----:R-:W-:Y:S01]  /*3d170*/  IMAD.SHL.U32 R60, R2.reuse, 0x4, RZ ;  /* 0x00000004023c7824 */ /* 0x041fe200078e00ff */
[----:B------:R-:W-:-:S04]  /*3d180*/  LOP3.LUT R61, R2, 0x1f, RZ, 0xc0, !PT ;  /* 0x0000001f023d7812 */ /* 0x000fc800078ec0ff */
[----:B------:R-:W-:Y:S01]  /*3d190*/  LOP3.LUT R60, R0, 0x70, R60, 0x78, !PT ;  /* 0x00000070003c7812 */ /* 0x000fe200078e783c */
[----:B------:R-:W-:-:S04]  /*3d1a0*/  IMAD.SHL.U32 R0, R2, 0x100, RZ ;  /* 0x0000010002007824 */ /* 0x000fc800078e00ff */
[----:B------:R0:W-:Y:S01]  /*3d1b0*/  STS.128 [R60+0x100], R48 ;  /* 0x000100303c007388 */ /* 0x0001e20000000c00 */
[----:B------:R-:W-:-:S03]  /*3d1c0*/  LOP3.LUT R0, R0, 0x600, RZ, 0xc0, !PT ;  /* 0x0000060000007812 */ /* 0x000fc600078ec0ff */
[----:B------:R-:W-:Y:S02]  /*3d1d0*/  STS.128 [R60], R56 ;  /* 0x000000383c007388 */ /* 0x000fe40000000c00 */
[----:B------:R-:W-:Y:S02]  /*3d1e0*/  IMAD R0, R61, 0x10, R0 ;  /* 0x000000103d007824 */ /* 0x000fe400078e0200 */
[----:B------:R1:W-:Y:S04]  /*3d1f0*/  STS.128 [R60+0x80], R52 ;  /* 0x000080343c007388 */ /* 0x0003e80000000c00 */
[----:B------:R-:W-:Y:S01]  /*3d200*/  STS.128 [R60+0x180], R44 ;  /* 0x0001802c3c007388 */ /* 0x000fe20000000c00 */
[----:B------:R-:W-:-:S06]  /*3d210*/  NOP ;  /* 0x0000000000007918 */ /* 0x000fcc0000000000 */
[C---:B0-----:R-:W-:Y:S01]  /*3d220*/  LOP3.LUT R48, R0.reuse, 0x20, RZ, 0x3c, !PT ;  /* 0x0000002000307812 */ /* 0x041fe200078e3cff */
[----:B------:R-:W-:Y:S04]  /*3d230*/  LDS.128 R56, [R0] ;  /* 0x0000000000387984 */ /* 0x000fe80000000c00 */
[----:B------:R-:W0:Y:S01]  /*3d240*/  LDS.128 R44, [R48] ;  /* 0x00000000302c7984 */ /* 0x000e220000000c00 */
[----:B-1----:R-:W-:-:S03]  /*3d250*/  LOP3.LUT R52, R0, 0x40, RZ, 0x3c, !PT ;  /* 0x0000004000347812 */ /* 0x002fc600078e3cff */
[----:B0-----:R-:W-:Y:S01]  /*3d260*/  STL.64 [R1+0x140], R44 ;  /* 0x0001402c01007387 */ /* 0x001fe20000100a00 */
[----:B------:R-:W-:-:S03]  /*3d270*/  IMAD.MOV.U32 R2, RZ, RZ, R47 ;  /* 0x000000ffff027224 */ /* 0x000fc600078e002f */
[----:B------:R-:W-:Y:S04]  /*3d280*/  STL.64 [R1+0x130], R56 ;  /* 0x0001303801007387 */ /* 0x000fe80000100a00 */
[----:B------:R-:W-:Y:S04]  /*3d290*/  STL.64 [R1+0x138], R58 ;  /* 0x0001383a01007387 */ /* 0x000fe80000100a00 */
[----:B------:R-:W0:Y:S04]  /*3d2a0*/  LDS.128 R56, [R52] ;  /* 0x0000000034387984 */ /* 0x000e280000000c00 */
[----:B------:R-:W-:Y:S04]  /*3d2b0*/  STL [R1+0x148], R46 ;  /* 0x0001482e01007387 */ /* 0x000fe80000100800 */
[----:B0-----:R-:W-:Y:S04]  /*3d2c0*/  STL.64 [R1+0x150], R56 ;  /* 0x0001503801007387 */ /* 0x001fe80000100a00 */
[----:B------:R-:W-:Y:S01]  /*3d2d0*/  STL.64 [R1+0x158], R58 ;  /* 0x0001583a01007387 */ /* 0x000fe20000100a00 */
[----:B---3--:R-:W-:-:S02]  /*3d2e0*/  ISETP.GE.AND P4, PT, R3, c[0x0][0x17c], PT ;  /* 0x00005f0003007a0c */ /* 0x008fc40003f86270 */
[----:B------:R-:W-:-:S05]  /*3d2f0*/  LOP3.LUT R3, R0, 0x60, RZ, 0x3c, !PT ;  /* 0x0000006000037812 */ /* 0x000fca00078e3cff */
[----:B------:R-:W0:Y:S01]  /*3d300*/  LDS.128 R44, [R3] ;  /* 0x00000000032c7984 */ /* 0x000e220000000c00 */
[----:B------:R-:W-:-:S06]  /*3d310*/  NOP ;  /* 0x0000000000007918 */ /* 0x000fcc0000000000 */
[----:B------:R-:W-:Y:S04]  /*3d320*/  STS.128 [R60], R40 ;  /* 0x000000283c007388 */ /* 0x000fe80000000c00 */
[----:B------:R-:W-:Y:S04]  /*3d330*/  STS.128 [R60+0x80], R36 ;  /* 0x000080243c007388 */ /* 0x000fe80000000c00 */
[----:B------:R-:W-:Y:S04]  /*3d340*/  STS.128 [R60+0x100], R32 ;  /* 0x000100203c007388 */ /* 0x000fe80000000c00 */
[----:B------:R-:W-:Y:S01]  /*3d350*/  STS.128 [R60+0x180], R28 ;  /* 0x0001801c3c007388 */ /* 0x000fe20000000c00 */
[----:B------:R-:W-:-:S06]  /*3d360*/  NOP ;  /* 0x0000000000007918 */ /* 0x000fcc0000000000 */
[----:B------:R-:W1:Y:S04]  /*3d370*/  LDS.128 R28, [R0] ;  /* 0x00000000001c7984 */ /* 0x000e680000000c00 */
[----:B------:R-:W-:Y:S04]  /*3d380*/  LDS.128 R32, [R52] ;  /* 0x0000000034207984 */ /* 0x000fe80000000c00 */
[----:B------:R-:W-:Y:S04]  /*3d390*/  LDS.128 R36, [R3] ;  /* 0x0000000003247984 */ /* 0x000fe80000000c00 */
[----:B0-----:R-:W-:Y:S04]  /*3d3a0*/  STL.64 [R1+0x160], R44 ;  /* 0x0001602c01007387 */ /* 0x001fe80000100a00 */
[----:B------:R-:W-:Y:S04]  /*3d3b0*/  STL.64 [R1+0x168], R46 ;  /* 0x0001682e01007387 */ /* 0x000fe80000100a00 */
[----:B------:R-:W0:Y:S01]  /*3d3c0*/  LDS.128 R44, [R48] ;  /* 0x00000000302c7984 */ /* 0x000e220000000c00 */
[----:B------:R-:W-:-:S06]  /*3d3d0*/  NOP ;  /* 0x0000000000007918 */ /* 0x000fcc0000000000 */
[----:B-1----:R-:W-:Y:S04]  /*3d3e0*/  STL [R1+0x1570], R31 ;  /* 0x0015701f01007387 */ /* 0x002fe80000100800 */
[----:B------:R-:W-:Y:S04]  /*3d3f0*/  STL [R1+0x157c], R31 ;  /* 0x00157c1f01007387 */ /* 0x000fe80000100800 */
[----:B------:R1:W-:Y:S04]  /*3d400*/  STL.64 [R1+0x1590], R30 ;  /* 0x0015901e01007387 */ /* 0x0003e80000100a00 */
[----:B0-----:R0:W-:Y:S01]  /*3d410*/  STL [R1+0x120], R44 ;  /* 0x0001202c01007387 */ /* 0x0011e20000100800 */
[----:B-1----:R-:W-:-:S03]  /*3d420*/  IMAD.MOV.U32 R31, RZ, RZ, R45 ;  /* 0x000000ffff1f7224 */ /* 0x002fc600078e002d */
[----:B------:R1:W-:Y:S04]  /*3d430*/  STL.64 [R1+0x128], R46 ;  /* 0x0001282e01007387 */ /* 0x0003e80000100a00 */
[----:B------:R-:W3:Y:S04]  /*3d440*/  LDL.LU R56, [R1+0x50] ;  /* 0x0000500001387983 */ /* 0x000ee80000300800 */
[----:B------:R-:W3:Y:S04]  /*3d450*/  LDL.LU R57, [R1+0x54] ;  /* 0x0000540001397983 */ /* 0x000ee80000300800 */
[----:B------:R-:W3:Y:S04]  /*3d460*/  LDL.LU R58, [R1+0x58] ;  /* 0x00005800013a7983 */ /* 0x000ee80000300800 */
[----:B------:R-:W3:Y:S04]  /*3d470*/  LDL.LU R59, [R1+0x5c] ;  /* 0x00005c00013b7983 */ /* 0x000ee80000300800 */
[----:B0-----:R-:W4:Y:S04]  /*3d480*/  LDL.LU R44, [R1+0x40] ;  /* 0x00004000012c7983 */ /* 0x001f280000300800 */
[----:B------:R-:W4:Y:S04]  /*3d490*/  LDL.LU R45, [R1+0x44] ;  /* 0x00004400012d7983 */ /* 0x000f280000300800 */
[----:B-1----:R-:W4:Y:S04]  /*3d4a0*/  LDL.LU R46, [R1+0x48] ;  /* 0x00004800012e7983 */ /* 0x002f280000300800 */
[----:B------:R-:W4:Y:S04]  /*3d4b0*/  LDL.LU R47, [R1+0x4c] ;  /* 0x00004c00012f7983 */ /* 0x000f280000300800 */
[----:B------:R-:W3:Y:S04]  /*3d4c0*/  LDL.LU R40, [R1+0x30] ;  /* 0x0000300001287983 */ /* 0x000ee80000300800 */
[----:B------:R-:W3:Y:S04]  /*3d4d0*/  LDL.LU R41, [R1+0x34] ;  /* 0x0000340001297983 */ /* 0x000ee80000300800 */
[----:B------:R-:W3:Y:S04]  /*3d4e0*/  LDL.LU R42, [R1+0x38] ;  /* 0x00003800012a7983 */ /* 0x000ee80000300800 */
[----:B------:R-:W3:Y:S04]  /*3d4f0*/  LDL.LU R43, [R1+0x3c] ;  /* 0x00003c00012b7983 */ /* 0x000ee80000300800 */
[----:B------:R-:W-:Y:S04]  /*3d500*/  STL.64 [R1+0x15b0], R30 ;  /* 0x0015b01e01007387 */ /* 0x000fe80000100a00 */
[----:B------:R-:W-:Y:S04]  /*3d510*/  STL [R1+0x1580], R34 ;  /* 0x0015802201007387 */ /* 0x000fe80000100800 */
[----:B------:R-:W-:Y:S04]  /*3d520*/  STL [R1+0x156c], R35 ;  /* 0x00156c2301007387 */ /* 0x000fe80000100800 */
[----:B------:R0:W-:Y:S04]  /*3d530*/  STL.64 [R1+0x15c0], R32 ;  /* 0x0015c02001007387 */ /* 0x0001e80000100a00 */
[----:B0-----:R-:W3:Y:S04]  /*3d540*/  LDL.LU R32, [R1+0x20] ;  /* 0x0000200001207983 */ /* 0x001ee80000300800 */
[----:B------:R-:W3:Y:S04]  /*3d550*/  LDL.LU R33, [R1+0x24] ;  /* 0x0000240001217983 */ /* 0x000ee80000300800 */
[----:B------:R-:W3:Y:S04]  /*3d560*/  LDL.LU R34, [R1+0x28] ;  /* 0x0000280001227983 */ /* 0x000ee80000300800 */
[----:B------:R-:W3:Y:S04]  /*3d570*/  LDL.LU R35, [R1+0x2c] ;  /* 0x00002c0001237983 */ /* 0x000ee80000300800 */
[----:B------:R-:W-:Y:S04]  /*3d580*/  STL [R1+0x1578], R38 ;  /* 0x0015782601007387 */ /* 0x000fe80000100800 */
[----:B------:R-:W-:Y:S04]  /*3d590*/  STL [R1+0x1574], R39 ;  /* 0x0015742701007387 */ /* 0x000fe80000100800 */
[----:B------:R-:W-:Y:S04]  /*3d5a0*/  STL [R1+0x1610], R38 ;  /* 0x0016102601007387 */ /* 0x000fe80000100800 */
[----:B------:R0:W-:Y:S04]  /*3d5b0*/  STL.64 [R1+0x1608], R36 ;  /* 0x0016082401007387 */ /* 0x0001e80000100a00 */
[----:B------:R1:W-:Y:S04]  /*3d5c0*/  STS.128 [R60], R24 ;  /* 0x000000183c007388 */ /* 0x0003e80000000c00 */
[----:B0-----:R-:W3:Y:S04]  /*3d5d0*/  LDL.LU R36, [R1+0x10] ;  /* 0x0000100001247983 */ /* 0x001ee80000300800 */
[----:B------:R-:W3:Y:S04]  /*3d5e0*/  LDL.LU R37, [R1+0x14] ;  /* 0x0000140001257983 */ /* 0x000ee80000300800 */
[----:B------:R-:W3:Y:S04]  /*3d5f0*/  LDL.LU R38, [R1+0x18] ;  /* 0x0000180001267983 */ /* 0x000ee80000300800 */
[----:B------:R-:W3:Y:S04]  /*3d600*/  LDL.LU R39, [R1+0x1c] ;  /* 0x00001c0001277983 */ /* 0x000ee80000300800 */
[----:B-1----:R-:W4:Y:S04]  /*3d610*/  LDL.LU R24, [R1] ;  /* 0x0000000001187983 */ /* 0x002f280000300800 */
[----:B------:R-:W4:Y:S04]  /*3d620*/  LDL.LU R25, [R1+0x4] ;  /* 0x0000040001197983 */ /* 0x000f280000300800 */
[----:B------:R-:W4:Y:S04]  /*3d630*/  LDL.LU R26, [R1+0x8] ;  /* 0x00000800011a7983 */ /* 0x000f280000300800 */
[----:B------:R-:W4:Y:S04]  /*3d640*/  LDL.LU R27, [R1+0xc] ;  /* 0x00000c00011b7983 */ /* 0x000f280000300800 */
[----:B------:R-:W-:Y:S04]  /*3d650*/  STS.128 [R60+0x80], R20 ;  /* 0x000080143c007388 */ /* 0x000fe80000000c00 */
[----:B------:R-:W-:Y:S04]  /*3d660*/  STS.128 [R60+0x100], R16 ;  /* 0x000100103c007388 */ /* 0x000fe80000000c00 */
[----:B------:R-:W-:Y:S01]  /*3d670*/  STS.128 [R60+0x180], R12 ;  /* 0x0001800c3c007388 */ /* 0x000fe20000000c00 */
[----:B------:R-:W-:-:S06]  /*3d680*/  NOP ;  /* 0x0000000000007918 */ /* 0x000fcc0000000000 */
[----:B------:R-:W0:Y:S04]  /*3d690*/  LDS.128 R12, [R0] ;  /* 0x00000000000c7984 */ /* 0x000e280000000c00 */
[----:B------:R-:W1:Y:S04]  /*3d6a0*/  LDS.128 R20, [R48] ;  /* 0x0000000030147984 */ /* 0x000e680000000c00 */
[----:B------:R-:W1:Y:S04]  /*3d6b0*/  LDS.128 R16, [R52] ;  /* 0x0000000034107984 */ /* 0x000e680000000c00 */
[----:B0-----:R-:W-:Y:S04]  /*3d6c0*/  STL.64 [R1+0x190], R12 ;  /* 0x0001900c01007387 */ /* 0x001fe80000100a00 */
[----:B------:R-:W-:Y:S04]  /*3d6d0*/  STL.64 [R1+0x198], R14 ;  /* 0x0001980e01007387 */ /* 0x000fe80000100a00 */
[----:B------:R-:W0:Y:S01]  /*3d6e0*/  LDS.128 R12, [R3] ;  /* 0x00000000030c7984 */ /* 0x000e220000000c00 */
[----:B------:R-:W-:-:S06]  /*3d6f0*/  NOP ;  /* 0x0000000000007918 */ /* 0x000fcc0000000000 */
[----:B------:R-:W-:Y:S04]  /*3d700*/  STS.128 [R60], R8 ;  /* 0x000000083c007388 */ /* 0x000fe80000000c00 */
[----:B--2---:R-:W-:Y:S04]  /*3d710*/  STS.128 [R60+0x80], R4 ;  /* 0x000080043c007388 */ /* 0x004fe80000000c00 */
[----:B-1----:R-:W-:Y:S04]  /*3d720*/  STL.64 [R1+0x1b0], R20 ;  /* 0x0001b01401007387 */ /* 0x002fe80000100a00 */
[----:B------:R-:W-:Y:S04]  /*3d730*/  STL.64 [R1+0x1b8], R22 ;  /* 0x0001b81601007387 */ /* 0x000fe80000100a00 */
[----:B------:R-:W-:Y:S04]  /*3d740*/  STL.64 [R1+0x1d0], R16 ;  /* 0x0001d01001007387 */ /* 0x000fe80000100a00 */
[----:B------:R-:W-:Y:S04]  /*3d750*/  STL.64 [R1+0x1d8], R18 ;  /* 0x0001d81201007387 */ /* 0x000fe80000100a00 */
[----:B0-----:R-:W-:Y:S04]  /*3d760*/  STL.64 [R1+0x1e0], R12 ;  /* 0x0001e00c01007387 */ /* 0x001fe80000100a00 */
[----:B------:R-:W-:Y:S04]  /*3d770*/  STL.64 [R1+0x1e8], R14 ;  /* 0x0001e80e01007387 */ /* 0x000fe80000100a00 */
[----:B---3--:R-:W-:Y:S04]  /*3d780*/  STS.128 [R60+0x180], R36 ;  /* 0x000180243c007388 */ /* 0x008fe80000000c00 */
[----:B----4-:R-:W-:Y:S01]  /*3d790*/  STS.128 [R60+0x100], R24 ;  /* 0x000100183c007388 */ /* 0x010fe20000000c00 */
[----:B------:R-:W-:-:S06]  /*3d7a0*/  NOP ;  /* 0x0000000000007918 */ /* 0x000fcc0000000000 */
[----:B------:R-:W0:Y:S04]  /*3d7b0*/  LDS.128 R4, [R0] ;  /* 0x0000000000047984 */ /* 0x000e280000000c00 */
[----:B------:R-:W1:Y:S04]  /*3d7c0*/  LDS.128 R12, [R48] ;  /* 0x00000000300c7984 */ /* 0x000e680000000c00 */
[----:B------:R-:W2:Y:S04]  /*3d7d0*/  LDS.128 R8, [R52] ;  /* 0x0000000034087984 */ /* 0x000ea80000000c00 */
[----:B0-----:R-:W-:Y:S04]  /*3d7e0*/  STL.64 [R1+0x180], R4 ;  /* 0x0001800401007387 */ /* 0x001fe80000100a00 */
[----:B------:R-:W-:Y:S04]  /*3d7f0*/  STL.64 [R1+0x188], R6 ;  /* 0x0001880601007387 */ /* 0x000fe80000100a00 */
[----:B------:R-:W0:Y:S01]  /*3d800*/  LDS.128 R4, [R3] ;  /* 0x0000000003047984 */ /* 0x000e220000000c00 */
[----:B------:R-:W-:-:S06]  /*3d810*/  NOP ;  /* 0x0000000000007918 */ /* 0x000fcc0000000000 */
[----:B-1----:R-:W-:Y:S04]  /*3d820*/  STL.64 [R1+0x170], R12 ;  /* 0x0001700c01007387 */ /* 0x002fe80000100a00 */
[----:B------:R-:W-:Y:S04]  /*3d830*/  STL.64 [R1+0x178], R14 ;  /* 0x0001780e01007387 */ /* 0x000fe80000100a00 */
[----:B--2---:R-:W-:Y:S04]  /*3d840*/  STL.64 [R1+0x1c0], R8 ;  /* 0x0001c00801007387 */ /* 0x004fe80000100a00 */
[----:B------:R-:W-:Y:S04]  /*3d850*/  STL.64 [R1+0x1c8], R10 ;  /* 0x0001c80a01007387 */ /* 0x000fe80000100a00 */
[----:B------:R1:W-:Y:S04]  /*3d860*/  STS.128 [R60], R32 ;  /* 0x000000203c007388 */ /* 0x0003e80000000c00 */
[----:B------:R-:W-:Y:S04]  /*3d870*/  STS.128 [R60+0x80], R40 ;  /* 0x000080283c007388 */ /* 0x000fe80000000c00 */
[----:B------:R-:W-:Y:S04]  /*3d880*/  STS.128 [R60+0x100], R44 ;  /* 0x0001002c3c007388 */ /* 0x000fe80000000c00 */
[----:B------:R-:W-:Y:S01]  /*3d890*/  STS.128 [R60+0x180], R56 ;  /* 0x000180383c007388 */ /* 0x000fe20000000c00 */
[----:B------:R-:W-:-:S06]  /*3d8a0*/  NOP ;  /* 0x0000000000007918 */ /* 0x000fcc0000000000 */
[----:B0-----:R-:W-:Y:S04]  /*3d8b0*/  STL.64 [R1+0x1a0], R4 ;  /* 0x0001a00401007387 */ /* 0x001fe80000100a00 */
[----:B------:R-:W-:Y:S04]  /*3d8c0*/  STL.64 [R1+0x1a8], R6 ;  /* 0x0001a80601007387 */ /* 0x000fe80000100a00 */
[----:B------:R-:W0:Y:S04]  /*3d8d0*/  LDS.128 R4, [R0] ;  /* 0x0000000000047984 */ /* 0x000e280000000c00 */
[----:B-1----:R-:W2:Y:S04]  /*3d8e0*/  LDL.LU R32, [R1+0x110] ;  /* 0x0001100001207983 */ /* 0x002ea80000300800 */
[----:B------:R-:W1:Y:S04]  /*3d8f0*/  LDS.128 R12, [R48] ;  /* 0x00000000300c7984 */ /* 0x000e680000000c00 */
[----:B------:R-:W3:Y:S04]  /*3d900*/  LDS.128 R8, [R52] ;  /* 0x0000000034087984 */ /* 0x000ee80000000c00 */
[----:B0-----:R-:W-:Y:S04]  /*3d910*/  STL.64 [R1+0x20], R4 ;  /* 0x0000200401007387 */ /* 0x001fe80000100a00 */
[----:B------:R-:W-:Y:S04]  /*3d920*/  STL.64 [R1+0x28], R6 ;  /* 0x0000280601007387 */ /* 0x000fe80000100a00 */
[----:B------:R-:W2:Y:S04]  /*3d930*/  LDL.LU R33, [R1+0x114] ;  /* 0x0001140001217983 */ /* 0x000ea80000300800 */
[----:B------:R-:W4:Y:S04]  /*3d940*/  LDL.LU R34, [R1+0x118] ;  /* 0x0001180001227983 */ /* 0x000f280000300800 */
[----:B------:R-:W4:Y:S04]  /*3d950*/  LDL.LU R35, [R1+0x11c] ;  /* 0x00011c0001237983 */ /* 0x000f280000300800 */
[----:B------:R-:W-:Y:S01]  /*3d960*/  LDS.128 R4, [R3] ;  /* 0x0000000003047984 */ /* 0x000fe20000000c00 */
[----:B------:R-:W-:-:S06]  /*3d970*/  NOP ;  /* 0x0000000000007918 */ /* 0x000fcc0000000000 */
[----:B----4-:R-:W-:Y:S04]  /*3d980*/  STL.64 [R1+0x15d0], R34 ;  /* 0x0015d02201007387 */ /* 0x010fe80000100a00 */
[----:B--2---:R0:W-:Y:S04]  /*3d990*/  STL.64 [R1+0x15c8], R32 ;  /* 0x0015c82001007387 */ /* 0x0041e80000100a00 */
[----:B0-----:R-:W2:Y:S04]  /*3d9a0*/  LDL.LU R32, [R1+0x100] ;  /* 0x0001000001207983 */ /* 0x001ea80000300800 */
[----:B------:R-:W2:Y:S04]  /*3d9b0*/  LDL.LU R33, [R1+0x104] ;  /* 0x0001040001217983 */ /* 0x000ea80000300800 */
[----:B------:R-:W4:Y:S04]  /*3d9c0*/  LDL.LU R34, [R1+0x108] ;  /* 0x0001080001227983 */ /* 0x000f280000300800 */
[----:B------:R-:W4:Y:S04]  /*3d9d0*/  LDL.LU R35, [R1+0x10c] ;  /* 0x00010c0001237983 */ /* 0x000f280000300800 */
[----:B----4-:R-:W-:Y:S04]  /*3d9e0*/  STL.64 [R1+0x15e0], R34 ;  /* 0x0015e02201007387 */ /* 0x010fe80000100a00 */
[----:B--2---:R0:W-:Y:S04]  /*3d9f0*/  STL.64 [R1+0x15d8], R32 ;  /* 0x0015d82001007387 */ /* 0x0041e80000100a00 */
[----:B0-----:R-:W2:Y:S04]  /*3da00*/  LDL.LU R32, [R1+0xf0] ;  /* 0x0000f00001207983 */ /* 0x001ea80000300800 */
[----:B------:R-:W2:Y:S04]  /*3da10*/  LDL.LU R33, [R1+0xf4] ;  /* 0x0000f40001217983 */ /* 0x000ea80000300800 */
[----:B------:R-:W4:Y:S04]  /*3da20*/  LDL.LU R34, [R1+0xf8] ;  /* 0x0000f80001227983 */ /* 0x000f280000300800 */
[----:B------:R-:W4:Y:S04]  /*3da30*/  LDL.LU R35, [R1+0xfc] ;  /* 0x0000fc0001237983 */ /* 0x000f280000300800 */
[----:B------:R-:W2:Y:S04]  /*3da40*/  LDL.LU R56, [R1+0xd0] ;  /* 0x0000d00001387983 */ /* 0x000ea80000300800 */
[----:B------:R-:W2:Y:S04]  /*3da50*/  LDL.LU R57, [R1+0xd4] ;  /* 0x0000d40001397983 */ /* 0x000ea80000300800 */
[----:B------:R-:W2:Y:S04]  /*3da60*/  LDL.LU R58, [R1+0xd8] ;  /* 0x0000d800013a7983 */ /* 0x000ea80000300800 */
[----:B------:R-:W2:Y:S04]  /*3da70*/  LDL.LU R59, [R1+0xdc] ;  /* 0x0000dc00013b7983 */ /* 0x000ea80000300800 */
[----:B------:R-:W3:Y:S04]  /*3da80*/  LDL.LU R40, [R1+0x90] ;  /* 0x0000900001287983 */ /* 0x000ee80000300800 */
        /* <DEDUP_REMOVED lines=15> */
[----:B--2---:R-:W-:Y:S04]  /*3db80*/  STL.64 [R1+0x1600], R58 ;  /* 0x0016003a01007387 */ /* 0x004fe80000100a00 */
[----:B------:R0:W-:Y:S04]  /*3db90*/  STL.64 [R1+0x15f8], R56 ;  /* 0x0015f83801007387 */ /* 0x0001e80000100a00 */
        /* <DEDUP_REMOVED lines=12> */
[----:B----4-:R-:W-:Y:S04]  /*3dc60*/  STL.64 [R1+0x15f0], R34 ;  /* 0x0015f02201007387 */ /* 0x010fe80000100a00 */
[----:B------:R0:W-:Y:S04]  /*3dc70*/  STL.64 [R1+0x15e8], R32 ;  /* 0x0015e82001007387 */ /* 0x0001e80000100a00 */
[----:B---3--:R-:W-:Y:S04]  /*3dc80*/  STS.128 [R60], R16 ;  /* 0x000000103c007388 */ /* 0x008fe80000000c00 */
[----:B0-----:R-:W3:Y:S04]  /*3dc90*/  LDL.LU R32, [R1+0xe0] ;  /* 0x0000e00001207983 */ /* 0x001ee80000300800 */
[----:B------:R-:W3:Y:S04]  /*3dca0*/  LDL.LU R33, [R1+0xe4] ;  /* 0x0000e40001217983 */ /* 0x000ee80000300800 */
[----:B------:R-:W3:Y:S04]  /*3dcb0*/  LDL.LU R34, [R1+0xe8] ;  /* 0x0000e80001227983 */ /* 0x000ee80000300800 */
[----:B------:R-:W3:Y:S04]  /*3dcc0*/  LDL.LU R35, [R1+0xec] ;  /* 0x0000ec0001237983 */ /* 0x000ee80000300800 */
[----:B-1----:R-:W-:Y:S04]  /*3dcd0*/  STL.64 [R1+0x1588], R12 ;  /* 0x0015880c01007387 */ /* 0x002fe80000100a00 */
[----:B------:R-:W-:Y:S04]  /*3dce0*/  STL.64 [R1+0x15a0], R12 ;  /* 0x0015a00c01007387 */ /* 0x000fe80000100a00 */
[----:B------:R-:W-:Y:S04]  /*3dcf0*/  STL [R1+0x1568], R14 ;  /* 0x0015680e01007387 */ /* 0x000fe80000100800 */
[----:B------:R-:W-:Y:S04]  /*3dd00*/  STL [R1+0x1564], R15 ;  /* 0x0015640f01007387 */ /* 0x000fe80000100800 */
[----:B------:R-:W-:Y:S04]  /*3dd10*/  STS.128 [R60+0x80], R20 ;  /* 0x000080143c007388 */ /* 0x000fe80000000c00 */
[----:B------:R-:W-:Y:S04]  /*3dd20*/  STS.128 [R60+0x100], R24 ;  /* 0x000100183c007388 */ /* 0x000fe80000000c00 */
[----:B------:R-:W-:Y:S01]  /*3dd30*/  STS.128 [R60+0x180], R40 ;  /* 0x000180283c007388 */ /* 0x000fe20000000c00 */
[----:B------:R-:W-:-:S06]  /*3dd40*/  NOP ;  /* 0x0000000000007918 */ /* 0x000fcc0000000000 */
[----:B------:R-:W-:Y:S04]  /*3dd50*/  STL.64 [R1+0x15b8], R14 ;  /* 0x0015b80e01007387 */ /* 0x000fe80000100a00 */
[----:B------:R-:W-:Y:S04]  /*3dd60*/  STL.64 [R1+0x15a8], R8 ;  /* 0x0015a80801007387 */ /* 0x000fe80000100a00 */
[----:B------:R-:W-:Y:S04]  /*3dd70*/  LDS.128 R40, [R0] ;  /* 0x0000000000287984 */ /* 0x000fe80000000c00 */
[----:B------:R-:W-:Y:S04]  /*3dd80*/  LDS.128 R24, [R48] ;  /* 0x0000000030187984 */ /* 0x000fe80000000c00 */
[----:B------:R-:W-:Y:S04]  /*3dd90*/  LDS.128 R20, [R52] ;  /* 0x0000000034147984 */ /* 0x000fe80000000c00 */
[----:B------:R-:W-:Y:S01]  /*3dda0*/  LDS.128 R16, [R3] ;  /* 0x0000000003107984 */ /* 0x000fe20000000c00 */
[----:B------:R-:W-:-:S06]  /*3ddb0*/  NOP ;  /* 0x0000000000007918 */ /* 0x000fcc0000000000 */
[----:B------:R-:W-:Y:S04]  /*3ddc0*/  STL.64 [R1+0x1598], R10 ;  /* 0x0015980a01007387 */ /* 0x000fe80000100a00 */
[----:B------:R-:W4:Y:S04]  /*3ddd0*/  LDL.LU R30, [R1+0x130] ;  /* 0x00013000011e7983 */ /* 0x000f280000300800 */
[----:B--2---:R0:W-:Y:S04]  /*3dde0*/  STS.128 [R60], R36 ;  /* 0x000000243c007388 */ /* 0x0041e80000000c00 */
[----:B0-----:R-:W2:Y:S04]  /*3ddf0*/  LDL.LU R38, [R1+0x1610] ;  /* 0x0016100001267983 */ /* 0x001ea80000300800 */
[----:B------:R-:W2:Y:S04]  /*3de00*/  LDL.LU.64 R36, [R1+0x1608] ;  /* 0x0016080001247983 */ /* 0x000ea80000300a00 */
[----:B------:R-:W2:Y:S04]  /*3de10*/  LDL R39, [R1+0x740] ;  /* 0x0007400001277983 */ /* 0x000ea80000100800 */
[----:B------:R0:W-:Y:S04]  /*3de20*/  STS.128 [R60+0x80], R56 ;  /* 0x000080383c007388 */ /* 0x0001e80000000c00 */
[----:B0-----:R-:W2:Y:S04]  /*3de30*/  LDL.LU.64 R58, [R1+0x1600] ;  /* 0x00160000013a7983 */ /* 0x001ea80000300a00 */
[----:B------:R-:W2:Y:S04]  /*3de40*/  LDL.LU.64 R56, [R1+0x15f8] ;  /* 0x0015f80001387983 */ /* 0x000ea80000300a00 */
[----:B------:R-:W-:Y:S04]  /*3de50*/  STS.128 [R60+0x100], R44 ;  /* 0x0001002c3c007388 */ /* 0x000fe80000000c00 */
[----:B------:R-:W3:Y:S04]  /*3de60*/  LDL.LU R13, [R1+0x59c] ;  /* 0x00059c00010d7983 */ /* 0x000ee80000300800 */
[----:B--2---:R-:W-:Y:S01]  /*3de70*/  STS.128 [R60+0x180], R56 ;  /* 0x000180383c007388 */ /* 0x004fe20000000c00 */
[----:B------:R-:W-:-:S06]  /*3de80*/  NOP ;  /* 0x0000000000007918 */ /* 0x000fcc0000000000 */
[----:B------:R-:W-:Y:S04]  /*3de90*/  LDS.128 R56, [R52] ;  /* 0x0000000034387984 */ /* 0x000fe80000000c00 */
[----:B------:R-:W0:Y:S04]  /*3dea0*/  LDS.128 R52, [R3] ;  /* 0x0000000003347984 */ /* 0x000e280000000c00 */
[----:B------:R-:W1:Y:S04]  /*3deb0*/  LDS.128 R44, [R0] ;  /* 0x00000000002c7984 */ /* 0x000e680000000c00 */
[----:B------:R-:W-:Y:S01]  /*3dec0*/  LDS.128 R48, [R48] ;  /* 0x0000000030307984 */ /* 0x000fe20000000c00 */
[----:B------:R-:W-:-:S06]  /*3ded0*/  NOP ;  /* 0x0000000000007918 */ /* 0x000fcc0000000000 */
[----:B---3--:R-:W-:Y:S04]  /*3dee0*/  STS.128 [R60], R32 ;  /* 0x000000203c007388 */ /* 0x008fe80000000c00 */
[----:B0-----:R0:W-:Y:S04]  /*3def0*/  STL [R1+0x1560], R55 ;  /* 0x0015603701007387 */ /* 0x0011e80000100800 */
[----:B0-----:R-:W2:Y:S04]  /*3df00*/  LDL.LU R55, [R1+0x744] ;  /* 0x0007440001377983 */ /* 0x001ea80000300800 */
[----:B------:R-:W3:Y:S04]  /*3df10*/  LDL.LU.64 R34, [R1+0x15f0] ;  /* 0x0015f00001227983 */ /* 0x000ee80000300a00 */
[----:B------:R-:W3:Y:S04]  /*3df20*/  LDL.LU.64 R32, [R1+0x15e8] ;  /* 0x0015e80001207983 */ /* 0x000ee80000300a00 */
[----:B---3--:R0:W-:Y:S04]  /*3df30*/  STS.128 [R60+0x80], R32 ;  /* 0x000080203c007388 */ /* 0x0081e80000000c00 */
[----:B0-----:R-:W3:Y:S04]  /*3df40*/  LDL.LU.64 R34, [R1+0x15e0] ;  /* 0x0015e00001227983 */ /* 0x001ee80000300a00 */
[----:B------:R-:W3:Y:S04]  /*3df50*/  LDL.LU.64 R32, [R1+0x15d8] ;  /* 0x0015d80001207983 */ /* 0x000ee80000300a00 */
[----:B---3--:R0:W-:Y:S04]  /*3df60*/  STS.128 [R60+0x100], R32 ;  /* 0x000100203c007388 */ /* 0x0081e80000000c00 */
[----:B0-----:R-:W3:Y:S04]  /*3df70*/  LDL.LU.64 R34, [R1+0x15d0] ;  /* 0x0015d00001227983 */ /* 0x001ee80000300a00 */
[----:B------:R-:W3:Y:S01]  /*3df80*/  LDL.LU.64 R32, [R1+0x15c8] ;  /* 0x0015c80001207983 */ /* 0x000ee20000300a00 */
[----:B------:R-:W-:-:S02]  /*3df90*/  IMAD R3, R39, c[0x0][0x194], RZ ;  /* 0x0000650027037a24 */ /* 0x000fc400078e02ff */
[----:B------:R-:W-:-:S03]  /*3dfa0*/  IMAD.MOV.U32 R31, RZ, RZ, R2 ;  /* 0x000000ffff1f7224 */ /* 0x000fc600078e0002 */
[----:B------:R-:W-:-:S04]  /*3dfb0*/  LEA R2, P6, R3, c[0x0][0x170], 0x1 ;  /* 0x00005c0003027a11 */ /* 0x000fc800078c08ff */
[----:B------:R-:W-:Y:S02]  /*3dfc0*/  LEA.HI.X.SX32 R3, R3, c[0x0][0x174], 0x1, P6 ;  /* 0x00005d0003037a11 */ /* 0x000fe400030f0eff */
[----:B------:R-:W-:-:S04]  /*3dfd0*/  ISETP.GE.AND P6, PT, R39, c[0x0][0x178], PT ;  /* 0x00005e0027007a0c */ /* 0x000fc80003fc6270 */
[C---:B------:R-:W-:Y:S01]  /*3dfe0*/  ISETP.LT.AND P6, PT, R13.reuse, c[0x0][0x17c], !P6 ;  /* 0x00005f000d007a0c */ /* 0x040fe200077c1270 */
[----:B------:R-:W-:Y:S01]  /*3dff0*/  IMAD R11, R13, c[0x0][0x198], RZ ;  /* 0x000066000d0b7a24 */ /* 0x000fe200078e02ff */
[----:B---3--:R0:W-:Y:S04]  /*3e000*/  STS.128 [R60+0x180], R32 ;  /* 0x000180203c007388 */ /* 0x0081e80000000c00 */
[----:B0-----:R-:W3:Y:S04]  /*3e010*/  LDL.LU.64 R32, [R1+0x15c0] ;  /* 0x0015c00001207983 */ /* 0x001ee80000300a00 */
[----:B------:R-:W3:Y:S04]  /*3e020*/  LDL.LU R34, [R1+0x140] ;  /* 0x0001400001227983 */ /* 0x000ee80000300800 */
[----:B------:R-:W3:Y:S01]  /*3e030*/  LDL.LU R35, [R1+0x120] ;  /* 0x0001200001237983 */ /* 0x000ee20000300800 */
[----:B------:R-:W-:Y:S01]  /*3e040*/  IMAD.WIDE R60, R11, 0x2, R2 ;  /* 0x000000020b3c7825 */ /* 0x000fe200078e0202 */
[----:B------:R-:W-:-:S06]  /*3e050*/  NOP ;  /* 0x0000000000007918 */ /* 0x000fcc0000000000 */
[----:B----4-:R2:W-:Y:S02]  /*3e060*/  @P6 STG.E.U16 [R60.64], R30 ;  /* 0x0000001e3c006986 */ /* 0x0105e4000c101504 */
[----:B--2---:R-:W-:-:S05]  /*3e070*/  IMAD R61, R55, c[0x0][0x194], RZ ;  /* 0x00006500373d7a24 */ /* 0x004fca00078e02ff */
[----:B------:R-:W-:-:S04]  /*3e080*/  LEA R60, P6, R61, c[0x0][0x170], 0x1 ;  /* 0x00005c003d3c7a11 */ /* 0x000fc800078c08ff */
[----:B------:R-:W-:Y:S02]  /*3e090*/  LEA.HI.X.SX32 R61, R61, c[0x0][0x174], 0x1, P6 ;  /* 0x00005d003d3d7a11 */ /* 0x000fe400030f0eff */
[----:B------:R-:W-:-:S04]  /*3e0a0*/  ISETP.GE.AND P6, PT, R55, c[0x0][0x178], PT ;  /* 0x00005e0037007a0c */ /* 0x000fc80003fc6270 */
[----:B------:R-:W-:Y:S01]  /*3e0b0*/  ISETP.LT.AND P6, PT, R13, c[0x0][0x17c], !P6 ;  /* 0x00005f000d007a0c */ /* 0x000fe200077c1270 */
[C---:B------:R-:W-:Y:S01]  /*3e0c0*/  IMAD.WIDE R14, R11.reuse, 0x2, R60 ;  /* 0x000000020b0e7825 */ /* 0x040fe200078e023c */
[----:B------:R-:W-:-:S11]  /*3e0d0*/  IADD3 R11, R11, c[0x0][0x198], RZ ;  /* 0x000066000b0b7a10 */ /* 0x000fd60007ffe0ff */
[----:B------:R0:W-:Y:S01]  /*3e0e0*/  @P6 STG.E.U16 [R14.64], R28 ;  /* 0x0000001c0e006986 */ /* 0x0001e2000c101504 */
[----:B------:R-:W-:Y:S02]  /*3e0f0*/  ISETP.LT.AND P6, PT, R39, c[0x0][0x178], !P5 ;  /* 0x00005e0027007a0c */ /* 0x000fe40006fc1270 */
[----:B------:R-:W-:Y:S02]  /*3e100*/  ISETP.LT.AND P5, PT, R55, c[0x0][0x178], !P5 ;  /* 0x00005e0037007a0c */ /* 0x000fe40006fa1270 */
[----:B0-----:R-:W-:Y:S01]  /*3e110*/  PRMT R28, R30, 0x7632, R28 ;  /* 0x000076321e1c7816 */ /* 0x001fe2000000001c */
[C---:B------:R-:W-:Y:S01]  /*3e120*/  IMAD.WIDE R14, R11.reuse, 0x2, R2 ;  /* 0x000000020b0e7825 */ /* 0x040fe200078e0202 */
[----:B------:R-:W2:Y:S07]  /*3e130*/  LDL.LU R30, [R1+0x150] ;  /* 0x00015000011e7983 */ /* 0x000eae0000300800 */
[----:B------:R0:W-:Y:S02]  /*3e140*/  @P6 STG.E.U16 [R14.64], R28 ;  /* 0x0000001c0e006986 */ /* 0x0001e4000c101504 */
[----:B0-----:R-:W-:Y:S01]  /*3e150*/  PRMT R28, R28, 0x7632, R28 ;  /* 0x000076321c1c7816 */ /* 0x001fe2000000001c */
[----:B------:R-:W-:-:S05]  /*3e160*/  IMAD.WIDE R14, R11, 0x2, R60 ;  /* 0x000000020b0e7825 */ /* 0x000fca00078e023c */
[----:B------:R0:W-:Y:S01]  /*3e170*/  @P5 STG.E.U16 [R14.64], R28 ;  /* 0x0000001c0e005986 */ /* 0x0001e2000c101504 */
[----:B------:R-:W-:Y:S02]  /*3e180*/  ISETP.LT.AND P5, PT, R39, c[0x0][0x178], !P2 ;  /* 0x00005e0027007a0c */ /* 0x000fe400057a1270 */
[----:B------:R-:W-:Y:S02]  /*3e190*/  ISETP.LT.AND P2, PT, R55, c[0x0][0x178], !P2 ;  /* 0x00005e0037007a0c */ /* 0x000fe40005741270 */
[----:B0-----:R-:W-:-:S05]  /*3e1a0*/  IADD3 R28, R11, c[0x0][0x198], RZ ;  /* 0x000066000b1c7a10 */ /* 0x001fca0007ffe0ff */
[----:B------:R-:W-:-:S05]  /*3e1b0*/  IMAD.WIDE R14, R28, 0x2, R2 ;  /* 0x000000021c0e7825 */ /* 0x000fca00078e0202 */
[----:B---3--:R0:W-:Y:S02]  /*3e1c0*/  @P5 STG.E.U16 [R14.64], R34 ;  /* 0x000000220e005986 */ /* 0x0081e4000c101504 */
[C---:B0-----:R-:W-:Y:S01]  /*3e1d0*/  IMAD.WIDE R14, R28.reuse, 0x2, R60 ;  /* 0x000000021c0e7825 */ /* 0x041fe200078e023c */
[----:B------:R-:W-:-:S04]  /*3e1e0*/  IADD3 R28, R28, c[0x0][0x198], RZ ;  /* 0x000066001c1c7a10 */ /* 0x000fc80007ffe0ff */
[----:B------:R0:W-:Y:S01]  /*3e1f0*/  @P2 STG.E.U16 [R14.64], R35 ;  /* 0x000000230e002986 */ /* 0x0001e2000c101504 */
[----:B------:R-:W-:Y:S02]  /*3e200*/  ISETP.LT.AND P2, PT, R39, c[0x0][0x178], !P1 ;  /* 0x00005e0027007a0c */ /* 0x000fe40004f41270 */
[----:B------:R-:W-:Y:S02]  /*3e210*/  ISETP.LT.AND P1, PT, R55, c[0x0][0x178], !P1 ;  /* 0x00005e0037007a0c */ /* 0x000fe40004f21270 */
[----:B------:R-:W-:Y:S02]  /*3e220*/  PRMT R9, R34, 0x7632, R9 ;  /* 0x0000763222097816 */ /* 0x000fe40000000009 */
[----:B------:R-:W-:Y:S01]  /*3e230*/  PRMT R8, R35, 0x7632, R8 ;  /* 0x0000763223087816 */ /* 0x000fe20000000008 */
[----:B------:R-:W3:Y:S01]  /*3e240*/  LDL.LU R34, [R1+0x160] ;  /* 0x0001600001227983 */ /* 0x000ee20000300800 */
[----:B0-----:R-:W-:-:S05]  /*3e250*/  IMAD.WIDE R14, R28, 0x2, R2 ;  /* 0x000000021c0e7825 */ /* 0x001fca00078e0202 */
[----:B------:R0:W-:Y:S02]  /*3e260*/  @P2 STG.E.U16 [R14.64], R9 ;  /* 0x000000090e002986 */ /* 0x0001e4000c101504 */
[----:B0-----:R-:W-:Y:S02]  /*3e270*/  IMAD.WIDE R14, R28, 0x2, R60 ;  /* 0x000000021c0e7825 */ /* 0x001fe400078e023c */
[----:B------:R-:W4:Y:S04]  /*3e280*/  LDL.LU R9, [R1+0x137c] ;  /* 0x00137c0001097983 */ /* 0x000f280000300800 */
[----:B------:R0:W-:Y:S04]  /*3e290*/  @P1 STG.E.U16 [R14.64], R8 ;  /* 0x000000080e001986 */ /* 0x0001e8000c101504 */
[----:B0-----:R-:W4:Y:S04]  /*3e2a0*/  LDL.LU R8, [R1+0x1380] ;  /* 0x0013800001087983 */ /* 0x001f280000300800 */
[----:B------:R-:W4:Y:S04]  /*3e2b0*/  LDL.LU R35, [R1+0x1388] ;  /* 0x0013880001237983 */ /* 0x000f280000300800 */
[----:B------:R-:W4:Y:S01]  /*3e2c0*/  LDL.LU R11, [R1+0x1384] ;  /* 0x00138400010b7983 */ /* 0x000f220000300800 */
[----:B------:R-:W-:-:S02]  /*3e2d0*/  ISETP.LT.AND P1, PT, R39, c[0x0][0x178], !P0 ;  /* 0x00005e0027007a0c */ /* 0x000fc40004721270 */
[----:B------:R-:W-:Y:S02]  /*3e2e0*/  IADD3 R28, R28, c[0x0][0x198], RZ ;  /* 0x000066001c1c7a10 */ /* 0x000fe40007ffe0ff */
[----:B------:R-:W-:-:S03]  /*3e2f0*/  ISETP.LT.AND P0, PT, R55, c[0x0][0x178], !P0 ;  /* 0x00005e0037007a0c */ /* 0x000fc60004701270 */
[----:B------:R-:W-:-:S06]  /*3e300*/  IMAD.WIDE R14, R28, 0x2, R2 ;  /* 0x000000021c0e7825 */ /* 0x000fcc00078e0202 */
[----:B--2---:R0:W-:Y:S02]  /*3e310*/  @P1 STG.E.U16 [R14.64], R30 ;  /* 0x0000001e0e001986 */ /* 0x0041e4000c101504 */
[C---:B0-----:R-:W-:Y:S01]  /*3e320*/  IMAD.WIDE R14, R28.reuse, 0x2, R60 ;  /* 0x000000021c0e7825 */ /* 0x041fe200078e023c */
[----:B------:R-:W-:-:S04]  /*3e330*/  IADD3 R28, R28, c[0x0][0x198], RZ ;  /* 0x000066001c1c7a10 */ /* 0x000fc80007ffe0ff */
[----:B------:R0:W-:Y:S01]  /*3e340*/  @P0 STG.E.U16 [R14.64], R32 ;  /* 0x000000200e000986 */ /* 0x0001e2000c101504 */
[----:B------:R-:W-:Y:S02]  /*3e350*/  ISETP.LT.AND P0, PT, R39, c[0x0][0x178], !P3 ;  /* 0x00005e0027007a0c */ /* 0x000fe40005f01270 */
[----:B------:R-:W-:Y:S02]  /*3e360*/  ISETP.LT.AND P3, PT, R55, c[0x0][0x178], !P3 ;  /* 0x00005e0037007a0c */ /* 0x000fe40005f61270 */
[----:B------:R-:W-:Y:S02]  /*3e370*/  ISETP.LT.AND P6, PT, R39, c[0x0][0x178], !P4 ;  /* 0x00005e0027007a0c */ /* 0x000fe400067c1270 */
[----:B------:R-:W-:Y:S02]  /*3e380*/  IADD3 R13, R28, c[0x0][0x198], RZ ;  /* 0x000066001c0d7a10 */ /* 0x000fe40007ffe0ff */
[----:B0-----:R-:W-:Y:S01]  /*3e390*/  PRMT R32, R30, 0x7632, R32 ;  /* 0x000076321e207816 */ /* 0x001fe20000000020 */
[----:B------:R-:W-:Y:S01]  /*3e3a0*/  IMAD.WIDE R14, R28, 0x2, R2 ;  /* 0x000000021c0e7825 */ /* 0x000fe200078e0202 */
[----:B------:R-:W-:Y:S01]  /*3e3b0*/  ISETP.LT.AND P4, PT, R55, c[0x0][0x178], !P4 ;  /* 0x00005e0037007a0c */ /* 0x000fe20006781270 */
[----:B------:R-:W2:Y:S04]  /*3e3c0*/  LDL.LU R30, [R1+0x134] ;  /* 0x00013400011e7983 */ /* 0x000ea80000300800 */
[----:B------:R0:W-:Y:S02]  /*3e3d0*/  @P0 STG.E.U16 [R14.64], R32 ;  /* 0x000000200e000986 */ /* 0x0001e4000c101504 */
[----:B0-----:R-:W-:Y:S01]  /*3e3e0*/  PRMT R32, R32, 0x7632, R32 ;  /* 0x0000763220207816 */ /* 0x001fe20000000020 */
[----:B------:R-:W-:-:S05]  /*3e3f0*/  IMAD.WIDE R14, R28, 0x2, R60 ;  /* 0x000000021c0e7825 */ /* 0x000fca00078e023c */
[----:B------:R0:W-:Y:S02]  /*3e400*/  @P3 STG.E.U16 [R14.64], R32 ;  /* 0x000000200e003986 */ /* 0x0001e4000c101504 */
[----:B0-----:R-:W-:-:S05]  /*3e410*/  IADD3 R32, R13, c[0x0][0x198], RZ ;  /* 0x000066000d207a10 */ /* 0x001fca0007ffe0ff */
[C---:B------:R-:W-:Y:S01]  /*3e420*/  IMAD.WIDE R14, R32.reuse, 0x2, R2 ;  /* 0x00000002200e7825 */ /* 0x040fe200078e0202 */
[----:B------:R-:W-:Y:S02]  /*3e430*/  IADD3 R28, R32, c[0x0][0x198], RZ ;  /* 0x00006600201c7a10 */ /* 0x000fe40007ffe0ff */
[----:B---3--:R-:W-:Y:S02]  /*3e440*/  PRMT R38, R34, 0x7632, R38 ;  /* 0x0000763222267816 */ /* 0x008fe40000000026 */
[----:B----4-:R-:W-:-:S04]  /*3e450*/  ISETP.GE.AND P2, PT, R9, c[0x0][0x17c], PT ;  /* 0x00005f0009007a0c */ /* 0x010fc80003f46270 */
[----:B------:R-:W-:Y:S02]  /*3e460*/  ISETP.LT.AND P3, PT, R39, c[0x0][0x178], !P2 ;  /* 0x00005e0027007a0c */ /* 0x000fe40005761270 */
[----:B------:R-:W-:Y:S02]  /*3e470*/  ISETP.LT.AND P2, PT, R55, c[0x0][0x178], !P2 ;  /* 0x00005e0037007a0c */ /* 0x000fe40005741270 */
[----:B------:R-:W-:Y:S01]  /*3e480*/  ISETP.GE.AND P5, PT, R8, c[0x0][0x17c], PT ;  /* 0x00005f0008007a0c */ /* 0x000fe20003fa6270 */
[----:B------:R-:W-:-:S05]  /*3e490*/  IMAD.WIDE R8, R13, 0x2, R2 ;  /* 0x000000020d087825 */ /* 0x000fca00078e0202 */
[----:B------:R0:W-:Y:S01]  /*3e4a0*/  @P6 STG.E.U16 [R8.64], R34 ;  /* 0x0000002208006986 */ /* 0x0001e2000c101504 */
[----:B------:R-:W-:-:S03]  /*3e4b0*/  ISETP.GE.AND P1, PT, R11, c[0x0][0x17c], PT ;  /* 0x00005f000b007a0c */ /* 0x000fc60003f26270 */
[----:B------:R-:W3:Y:S01]  /*3e4c0*/  LDL.LU R11, [R1+0x138c] ;  /* 0x00138c00010b7983 */ /* 0x000ee20000300800 */
[----:B------:R-:W-:Y:S01]  /*3e4d0*/  ISETP.GE.AND P0, PT, R35, c[0x0][0x17c], PT ;  /* 0x00005f0023007a0c */ /* 0x000fe20003f06270 */
[--C-:B0-----:R-:W-:Y:S02]  /*3e4e0*/  IMAD.WIDE R8, R13, 0x2, R60.reuse ;  /* 0x000000020d087825 */ /* 0x101fe400078e023c */
[----:B------:R-:W4:Y:S02]  /*3e4f0*/  LDL.LU R13, [R1+0x144] ;  /* 0x00014400010d7983 */ /* 0x000f240000300800 */
[----:B------:R-:W-:Y:S02]  /*3e500*/  IMAD.WIDE R34, R32, 0x2, R60 ;  /* 0x0000000220227825 */ /* 0x000fe400078e023c */
[----:B------:R0:W-:Y:S04]  /*3e510*/  @P4 STG.E.U16 [R8.64], R36 ;  /* 0x0000002408004986 */ /* 0x0001e8000c101504 */
[----:B------:R-:W4:Y:S04]  /*3e520*/  LDL.LU R32, [R1+0x1390] ;  /* 0x0013900001207983 */ /* 0x000f280000300800 */
[----:B------:R1:W-:Y:S01]  /*3e530*/  @P3 STG.E.U16 [R14.64], R38 ;  /* 0x000000260e003986 */ /* 0x0003e2000c101504 */
[----:B0-----:R-:W-:-:S05]  /*3e540*/  PRMT R36, R36, 0x7632, R36 ;  /* 0x0000763224247816 */ /* 0x001fca0000000024 */
[----:B------:R0:W-:Y:S04]  /*3e550*/  @P2 STG.E.U16 [R34.64], R36 ;  /* 0x0000002422002986 */ /* 0x0001e8000c101504 */
[----:B-1----:R-:W4:Y:S04]  /*3e560*/  LDL.LU.64 R14, [R1+0x15b8] ;  /* 0x0015b800010e7983 */ /* 0x002f280000300a00 */
[----:B0-----:R-:W4:Y:S01]  /*3e570*/  LDL.LU R35, [R1+0x1398] ;  /* 0x0013980001237983 */ /* 0x001f220000300800 */
[----:B------:R-:W-:Y:S01]  /*3e580*/  ISETP.LT.AND P6, PT, R39, c[0x0][0x178], !P5 ;  /* 0x00005e0027007a0c */ /* 0x000fe20006fc1270 */
[----:B------:R-:W-:Y:S01]  /*3e590*/  IMAD.WIDE R8, R28, 0x2, R2 ;  /* 0x000000021c087825 */ /* 0x000fe200078e0202 */
[----:B------:R-:W-:-:S02]  /*3e5a0*/  ISETP.LT.AND P5, PT, R55, c[0x0][0x178], !P5 ;  /* 0x00005e0037007a0c */ /* 0x000fc40006fa1270 */
[----:B------:R-:W-:Y:S01]  /*3e5b0*/  ISETP.LT.AND P2, PT, R39, c[0x0][0x178], !P0 ;  /* 0x00005e0027007a0c */ /* 0x000fe20004741270 */
[----:B------:R-:W-:Y:S01]  /*3e5c0*/  IMAD.MOV.U32 R34, RZ, RZ, R31 ;  /* 0x000000ffff227224 */ /* 0x000fe200078e001f */
[----:B--2---:R-:W-:-:S07]  /*3e5d0*/  PRMT R12, R30, 0x7632, R12 ;  /* 0x000076321e0c7816 */ /* 0x004fce000000000c */
[----:B------:R0:W-:Y:S02]  /*3e5e0*/  @P6 STG.E.U16 [R8.64], R30 ;  /* 0x0000001e08006986 */ /* 0x0001e4000c101504 */
[C---:B0-----:R-:W-:Y:S01]  /*3e5f0*/  IMAD.WIDE R8, R28.reuse, 0x2, R60 ;  /* 0x000000021c087825 */ /* 0x041fe200078e023c */
[----:B------:R-:W-:-:S05]  /*3e600*/  IADD3 R28, R28, c[0x0][0x198], RZ ;  /* 0x000066001c1c7a10 */ /* 0x000fca0007ffe0ff */
[----:B------:R-:W-:Y:S01]  /*3e610*/  IMAD.WIDE R30, R28, 0x2, R2 ;  /* 0x000000021c1e7825 */ /* 0x000fe200078e0202 */
[----:B------:R-:W-:Y:S04]  /*3e620*/  @P5 STG.E.U16 [R8.64], R29 ;  /* 0x0000001d08005986 */ /* 0x000fe8000c101504 */
[----:B------:R0:W-:Y:S01]  /*3e630*/  @P2 STG.E.U16 [R30.64], R12 ;  /* 0x0000000c1e002986 */ /* 0x0001e2000c101504 */
[----:B---3--:R-:W-:-:S03]  /*3e640*/  ISETP.GE.AND P3, PT, R11, c[0x0][0x17c], PT ;  /* 0x00005f000b007a0c */ /* 0x008fc60003f66270 */
[----:B------:R-:W2:Y:S04]  /*3e650*/  LDL.LU R11, [R1+0x1394] ;  /* 0x00139400010b7983 */ /* 0x000ea80000300800 */
[----:B------:R-:W3:Y:S04]  /*3e660*/  LDL.LU R38, [R1+0x154] ;  /* 0x0001540001267983 */ /* 0x000ee80000300800 */
[----:B0-----:R-:W3:Y:S01]  /*3e670*/  LDL.LU.64 R30, [R1+0x15b0] ;  /* 0x0015b000011e7983 */ /* 0x001ee20000300a00 */
[----:B----4-:R-:W-:-:S03]  /*3e680*/  ISETP.GE.AND P5, PT, R35, c[0x0][0x17c], PT ;  /* 0x00005f0023007a0c */ /* 0x010fc60003fa6270 */
[----:B------:R-:W4:Y:S01]  /*3e690*/  LDL.LU R35, [R1+0x13a0] ;  /* 0x0013a00001237983 */ /* 0x000f220000300800 */
[----:B------:R-:W-:Y:S01]  /*3e6a0*/  ISETP.LT.AND P0, PT, R55, c[0x0][0x178], !P0 ;  /* 0x00005e0037007a0c */ /* 0x000fe20004701270 */
[----:B------:R-:W-:Y:S01]  /*3e6b0*/  IMAD.WIDE R8, R28, 0x2, R60 ;  /* 0x000000021c087825 */ /* 0x000fe200078e023c */
[----:B------:R-:W-:Y:S02]  /*3e6c0*/  ISETP.LT.AND P6, PT, R39, c[0x0][0x178], !P1 ;  /* 0x00005e0027007a0c */ /* 0x000fe40004fc1270 */
[----:B------:R-:W-:Y:S02]  /*3e6d0*/  PRMT R36, R29, 0x7632, R36 ;  /* 0x000076321d247816 */ /* 0x000fe40000000024 */
[----:B------:R-:W-:Y:S02]  /*3e6e0*/  ISETP.GE.AND P4, PT, R32, c[0x0][0x17c], PT ;  /* 0x00005f0020007a0c */ /* 0x000fe40003f86270 */
[----:B------:R-:W-:Y:S02]  /*3e6f0*/  IADD3 R32, R28, c[0x0][0x198], RZ ;  /* 0x000066001c207a10 */ /* 0x000fe40007ffe0ff */
[----:B------:R-:W-:-:S03]  /*3e700*/  ISETP.LT.AND P1, PT, R55, c[0x0][0x178], !P1 ;  /* 0x00005e0037007a0c */ /* 0x000fc60004f21270 */
[----:B------:R0:W-:Y:S01]  /*3e710*/  @P0 STG.E.U16 [R8.64], R36 ;  /* 0x0000002408000986 */ /* 0x0001e2000c101504 */
[----:B------:R-:W-:Y:S01]  /*3e720*/  ISETP.LT.AND P0, PT, R39, c[0x0][0x178], !P4 ;  /* 0x00005e0027007a0c */ /* 0x000fe20006701270 */
[C---:B------:R-:W-:Y:S01]  /*3e730*/  IMAD.WIDE R28, R32.reuse, 0x2, R2 ;  /* 0x00000002201c7825 */ /* 0x040fe200078e0202 */
[----:B------:R-:W-:Y:S02]  /*3e740*/  ISETP.LT.AND P4, PT, R55, c[0x0][0x178], !P4 ;  /* 0x00005e0037007a0c */ /* 0x000fe40006781270 */
[----:B------:R-:W-:Y:S02]  /*3e750*/  PRMT R15, R13, 0x7632, R15 ;  /* 0x000076320d0f7816 */ /* 0x000fe4000000000f */
[----:B------:R1:W-:Y:S01]  /*3e760*/  @P6 STG.E.U16 [R28.64], R13 ;  /* 0x0000000d1c006986 */ /* 0x0003e2000c101504 */
[----:B0-----:R-:W-:-:S05]  /*3e770*/  IADD3 R36, R32, c[0x0][0x198], RZ ;  /* 0x0000660020247a10 */ /* 0x001fca0007ffe0ff */
[----:B------:R-:W-:-:S04]  /*3e780*/  IMAD.WIDE R8, R36, 0x2, R2 ;  /* 0x0000000224087825 */ /* 0x000fc800078e0202 */
[----:B-1----:R-:W-:-:S04]  /*3e790*/  IMAD.WIDE R28, R32, 0x2, R60 ;  /* 0x00000002201c7825 */ /* 0x002fc800078e023c */
[----:B------:R-:W-:Y:S01]  /*3e7a0*/  IMAD.WIDE R12, R36, 0x2, R60 ;  /* 0x00000002240c7825 */ /* 0x000fe200078e023c */
[----:B--2---:R-:W-:Y:S02]  /*3e7b0*/  ISETP.GE.AND P2, PT, R11, c[0x0][0x17c], PT ;  /* 0x00005f000b007a0c */ /* 0x004fe40003f46270 */
[----:B------:R-:W2:Y:S01]  /*3e7c0*/  LDL.LU R11, [R1+0x139c] ;  /* 0x00139c00010b7983 */ /* 0x000ea20000300800 */
[----:B---3--:R-:W-:-:S03]  /*3e7d0*/  PRMT R10, R31, 0x7632, R10 ;  /* 0x000076321f0a7816 */ /* 0x008fc6000000000a */
[----:B------:R0:W-:Y:S04]  /*3e7e0*/  @P1 STG.E.U16 [R28.64], R31 ;  /* 0x0000001f1c001986 */ /* 0x0001e8000c101504 */
[----:B------:R1:W-:Y:S04]  /*3e7f0*/  @P0 STG.E.U16 [R8.64], R15 ;  /* 0x0000000f08000986 */ /* 0x0003e8000c101504 */
[----:B------:R3:W-:Y:S04]  /*3e800*/  @P4 STG.E.U16 [R12.64], R10 ;  /* 0x0000000a0c004986 */ /* 0x0007e8000c101504 */
[----:B0-----:R-:W2:Y:S04]  /*3e810*/  LDL.LU R31, [R1+0x164] ;  /* 0x00016400011f7983 */ /* 0x001ea80000300800 */
[----:B-1----:R-:W2:Y:S04]  /*3e820*/  LDL.LU.64 R8, [R1+0x15a8] ;  /* 0x0015a80001087983 */ /* 0x002ea80000300a00 */
[----:B---3--:R-:W3:Y:S01]  /*3e830*/  LDL.LU.64 R12, [R1+0x15a0] ;  /* 0x0015a000010c7983 */ /* 0x008ee20000300a00 */
[----:B----4-:R-:W-:-:S03]  /*3e840*/  ISETP.GE.AND P1, PT, R35, c[0x0][0x17c], PT ;  /* 0x00005f0023007a0c */ /* 0x010fc60003f26270 */
[----:B------:R-:W4:Y:S04]  /*3e850*/  LDL.LU R35, [R1+0x13a8] ;  /* 0x0013a80001237983 */ /* 0x000f280000300800 */
[----:B------:R-:W3:Y:S01]  /*3e860*/  LDL.LU R15, [R1+0x13a4] ;  /* 0x0013a400010f7983 */ /* 0x000ee20000300800 */
[----:B------:R-:W-:Y:S02]  /*3e870*/  ISETP.LT.AND P6, PT, R39, c[0x0][0x178], !P3 ;  /* 0x00005e0027007a0c */ /* 0x000fe40005fc1270 */
[----:B------:R-:W-:Y:S02]  /*3e880*/  IADD3 R32, R36, c[0x0][0x198], RZ ;  /* 0x0000660024207a10 */ /* 0x000fe40007ffe0ff */
[----:B------:R-:W-:-:S03]  /*3e890*/  ISETP.LT.AND P3, PT, R55, c[0x0][0x178], !P3 ;  /* 0x00005e0037007a0c */ /* 0x000fc60005f61270 */
[----:B------:R-:W-:Y:S01]  /*3e8a0*/  IMAD.WIDE R28, R32, 0x2, R2 ;  /* 0x00000002201c7825 */ /* 0x000fe200078e0202 */
[----:B------:R-:W-:-:S05]  /*3e8b0*/  ISETP.LT.AND P4, PT, R39, c[0x0][0x178], !P5 ;  /* 0x00005e0027007a0c */ /* 0x000fca0006f81270 */
[----:B------:R0:W-:Y:S01]  /*3e8c0*/  @P6 STG.E.U16 [R28.64], R38 ;  /* 0x000000261c006986 */ /* 0x0001e2000c101504 */
[----:B------:R-:W-:Y:S01]  /*3e8d0*/  PRMT R30, R38, 0x7632, R30 ;  /* 0x00007632261e7816 */ /* 0x000fe2000000001e */
[C---:B0-----:R-:W-:Y:S01]  /*3e8e0*/  IMAD.WIDE R28, R32.reuse, 0x2, R60 ;  /* 0x00000002201c7825 */ /* 0x041fe200078e023c */
[----:B------:R-:W-:Y:S01]  /*3e8f0*/  IADD3 R32, R32, c[0x0][0x198], RZ ;  /* 0x0000660020207a10 */ /* 0x000fe20007ffe0ff */
[----:B------:R-:W4:Y:S04]  /*3e900*/  LDL.LU R38, [R1+0x138] ;  /* 0x0001380001267983 */ /* 0x000f280000300800 */
[----:B------:R-:W-:Y:S01]  /*3e910*/  @P3 STG.E.U16 [R28.64], R33 ;  /* 0x000000211c003986 */ /* 0x000fe2000c101504 */
[----:B--2---:R-:W-:Y:S01]  /*3e920*/  ISETP.GE.AND P0, PT, R11, c[0x0][0x17c], PT ;  /* 0x00005f000b007a0c */ /* 0x004fe20003f06270 */
[----:B------:R-:W-:-:S05]  /*3e930*/  IMAD.WIDE R10, R32, 0x2, R2 ;  /* 0x00000002200a7825 */ /* 0x000fca00078e0202 */
[----:B------:R0:W-:Y:S04]  /*3e940*/  @P4 STG.E.U16 [R10.64], R30 ;  /* 0x0000001e0a004986 */ /* 0x0001e8000c101504 */
[----:B0-----:R-:W2:Y:S01]  /*3e950*/  LDL.LU.64 R10, [R1+0x1598] ;  /* 0x00159800010a7983 */ /* 0x001ea20000300a00 */
[----:B---3--:R-:W-:-:S03]  /*3e960*/  ISETP.GE.AND P4, PT, R15, c[0x0][0x17c], PT ;  /* 0x00005f000f007a0c */ /* 0x008fc60003f86270 */
[----:B------:R-:W3:Y:S01]  /*3e970*/  LDL.LU R15, [R1+0x13b0] ;  /* 0x0013b000010f7983 */ /* 0x000ee20000300800 */
[----:B------:R-:W-:Y:S02]  /*3e980*/  ISETP.LT.AND P5, PT, R55, c[0x0][0x178], !P5 ;  /* 0x00005e0037007a0c */ /* 0x000fe40006fa1270 */
[----:B------:R-:W-:Y:S02]  /*3e990*/  ISETP.LT.AND P6, PT, R39, c[0x0][0x178], !P2 ;  /* 0x00005e0027007a0c */ /* 0x000fe400057c1270 */
[C---:B------:R-:W-:Y:S02]  /*3e9a0*/  IADD3 R36, R32.reuse, c[0x0][0x198], RZ ;  /* 0x0000660020247a10 */ /* 0x040fe40007ffe0ff */
[----:B------:R-:W-:Y:S01]  /*3e9b0*/  PRMT R12, R33, 0x7632, R12 ;  /* 0x00007632210c7816 */ /* 0x000fe2000000000c */
[----:B------:R-:W-:Y:S01]  /*3e9c0*/  IMAD.WIDE R32, R32, 0x2, R60 ;  /* 0x0000000220207825 */ /* 0x000fe200078e023c */
[----:B------:R-:W-:-:S03]  /*3e9d0*/  ISETP.LT.AND P2, PT, R55, c[0x0][0x178], !P2 ;  /* 0x00005e0037007a0c */ /* 0x000fc60005741270 */
[C---:B------:R-:W-:Y:S02]  /*3e9e0*/  IMAD.WIDE R28, R36.reuse, 0x2, R2 ;  /* 0x00000002241c7825 */ /* 0x040fe400078e0202 */
[----:B------:R0:W-:Y:S01]  /*3e9f0*/  @P5 STG.E.U16 [R32.64], R12 ;  /* 0x0000000c20005986 */ /* 0x0001e2000c101504 */
[----:B------:R-:W-:Y:S02]  /*3ea00*/  ISETP.LT.AND P5, PT, R39, c[0x0][0x178], !P1 ;  /* 0x00005e0027007a0c */ /* 0x000fe40004fa1270 */
[----:B------:R-:W-:Y:S01]  /*3ea10*/  PRMT R13, R31, 0x7632, R13 ;  /* 0x000076321f0d7816 */ /* 0x000fe2000000000d */
[----:B------:R1:W-:Y:S01]  /*3ea20*/  @P6 STG.E.U16 [R28.64], R31 ;  /* 0x0000001f1c006986 */ /* 0x0003e2000c101504 */
[----:B0-----:R-:W-:-:S03]  /*3ea30*/  IADD3 R32, R36, c[0x0][0x198], RZ ;  /* 0x0000660024207a10 */ /* 0x001fc60007ffe0ff */
[----:B------:R-:W2:Y:S01]  /*3ea40*/  LDL.LU R12, [R1+0x13ac] ;  /* 0x0013ac00010c7983 */ /* 0x000ea20000300800 */
[----:B-1----:R-:W-:-:S04]  /*3ea50*/  IMAD.WIDE R28, R36, 0x2, R60 ;  /* 0x00000002241c7825 */ /* 0x002fc800078e023c */
[----:B------:R-:W-:Y:S01]  /*3ea60*/  IMAD.WIDE R30, R32, 0x2, R2 ;  /* 0x00000002201e7825 */ /* 0x000fe200078e0202 */
[----:B------:R-:W-:Y:S01]  /*3ea70*/  @P2 STG.E.U16 [R28.64], R37 ;  /* 0x000000251c002986 */ /* 0x000fe2000c101504 */
[----:B----4-:R-:W-:-:S03]  /*3ea80*/  ISETP.GE.AND P3, PT, R35, c[0x0][0x17c], PT ;  /* 0x00005f0023007a0c */ /* 0x010fc60003f66270 */
[----:B------:R0:W-:Y:S01]  /*3ea90*/  @P5 STG.E.U16 [R30.64], R13 ;  /* 0x0000000d1e005986 */ /* 0x0001e2000c101504 */
[----:B------:R-:W-:-:S03]  /*3eaa0*/  IMAD.MOV.U32 R35, RZ, RZ, R34 ;  /* 0x000000ffff237224 */ /* 0x000fc600078e0022 */
[----:B0-----:R-:W4:Y:S04]  /*3eab0*/  LDL.LU.64 R30, [R1+0x1590] ;  /* 0x00159000011e7983 */ /* 0x001f280000300a00 */
[----:B------:R-:W4:Y:S01]  /*3eac0*/  LDL.LU R34, [R1+0x13b8] ;  /* 0x0013b80001227983 */ /* 0x000f220000300800 */
[----:B---3--:R-:W-:-:S03]  /*3ead0*/  ISETP.GE.AND P2, PT, R15, c[0x0][0x17c], PT ;  /* 0x00005f000f007a0c */ /* 0x008fc60003f46270 */
[----:B------:R-:W3:Y:S01]  /*3eae0*/  LDL.LU R15, [R1+0x13b4] ;  /* 0x0013b400010f7983 */ /* 0x000ee20000300800 */
[----:B------:R-:W-:Y:S02]  /*3eaf0*/  ISETP.LT.AND P1, PT, R55, c[0x0][0x178], !P1 ;  /* 0x00005e0037007a0c */ /* 0x000fe40004f21270 */
[----:B------:R-:W-:Y:S02]  /*3eb00*/  ISETP.LT.AND P6, PT, R39, c[0x0][0x178], !P0 ;  /* 0x00005e0027007a0c */ /* 0x000fe400047c1270 */
[C---:B------:R-:W-:Y:S01]  /*3eb10*/  IADD3 R36, R32.reuse, c[0x0][0x198], RZ ;  /* 0x0000660020247a10 */ /* 0x040fe20007ffe0ff */
[----:B------:R-:W-:Y:S01]  /*3eb20*/  IMAD.WIDE R28, R32, 0x2, R60 ;  /* 0x00000002201c7825 */ /* 0x000fe200078e023c */
[----:B------:R-:W-:-:S03]  /*3eb30*/  PRMT R37, R37, 0x7632, R37 ;  /* 0x0000763225257816 */ /* 0x000fc60000000025 */
[----:B------:R-:W-:Y:S01]  /*3eb40*/  IMAD.WIDE R32, R36, 0x2, R2 ;  /* 0x0000000224207825 */ /* 0x000fe200078e0202 */
[----:B------:R-:W-:-:S03]  /*3eb50*/  ISETP.LT.AND P0, PT, R55, c[0x0][0x178], !P0 ;  /* 0x00005e0037007a0c */ /* 0x000fc60004701270 */
[----:B------:R0:W-:Y:S01]  /*3eb60*/  @P1 STG.E.U16 [R28.64], R37 ;  /* 0x000000251c001986 */ /* 0x0001e2000c101504 */
[----:B------:R-:W-:-:S03]  /*3eb70*/  ISETP.LT.AND P1, PT, R39, c[0x0][0x178], !P3 ;  /* 0x00005e0027007a0c */ /* 0x000fc60005f21270 */
[----:B------:R1:W-:Y:S01]  /*3eb80*/  @P6 STG.E.U16 [R32.64], R38 ;  /* 0x0000002620006986 */ /* 0x0003e2000c101504 */
[----:B------:R-:W-:Y:S02]  /*3eb90*/  ISETP.LT.AND P3, PT, R55, c[0x0][0x178], !P3 ;  /* 0x00005e0037007a0c */ /* 0x000fe40005f61270 */
[----:B--2---:R-:W-:Y:S01]  /*3eba0*/  ISETP.GE.AND P5, PT, R12, c[0x0][0x17c], PT ;  /* 0x00005f000c007a0c */ /* 0x004fe20003fa6270 */
[C---:B0-----:R-:W-:Y:S01]  /*3ebb0*/  IMAD.WIDE R28, R36.reuse, 0x2, R60 ;  /* 0x00000002241c7825 */ /* 0x041fe200078e023c */
[----:B-1----:R-:W-:Y:S02]  /*3ebc0*/  IADD3 R32, R36, c[0x0][0x198], RZ ;  /* 0x0000660024207a10 */ /* 0x002fe40007ffe0ff */
[----:B------:R-:W-:-:S03]  /*3ebd0*/  PRMT R37, R38, 0x7632, R37 ;  /* 0x0000763226257816 */ /* 0x000fc60000000025 */
[----:B------:R-:W-:Y:S01]  /*3ebe0*/  IMAD.WIDE R12, R32, 0x2, R2 ;  /* 0x00000002200c7825 */ /* 0x000fe200078e0202 */
[----:B----4-:R0:W-:Y:S04]  /*3ebf0*/  @P0 STG.E.U16 [R28.64], R30 ;  /* 0x0000001e1c000986 */ /* 0x0101e8000c101504 */
[----:B------:R1:W-:Y:S01]  /*3ec00*/  @P1 STG.E.U16 [R12.64], R37 ;  /* 0x000000250c001986 */ /* 0x0003e2000c101504 */
[----:B------:R-:W-:Y:S02]  /*3ec10*/  ISETP.GE.AND P0, PT, R34, c[0x0][0x17c], PT ;  /* 0x00005f0022007a0c */ /* 0x000fe40003f06270 */
[----:B0-----:R-:W-:Y:S01]  /*3ec20*/  PRMT R30, R30, 0x7632, R30 ;  /* 0x000076321e1e7816 */ /* 0x001fe2000000001e */
[----:B------:R-:W-:Y:S01]  /*3ec30*/  IMAD.WIDE R28, R32, 0x2, R60 ;  /* 0x00000002201c7825 */ /* 0x000fe200078e023c */
[----:B-1----:R-:W2:Y:S04]  /*3ec40*/  LDL.LU.64 R12, [R1+0x1588] ;  /* 0x00158800010c7983 */ /* 0x002ea80000300a00 */
[----:B------:R-:W4:Y:S04]  /*3ec50*/  LDL.LU R37, [R1+0x128] ;  /* 0x0001280001257983 */ /* 0x000f280000300800 */
[----:B------:R-:W2:Y:S04]  /*3ec60*/  LDL.LU R34, [R1+0x13c0] ;  /* 0x0013c00001227983 */ /* 0x000ea80000300800 */
[----:B------:R-:W2:Y:S04]  /*3ec70*/  LDL.LU R38, [R1+0x13bc] ;  /* 0x0013bc0001267983 */ /* 0x000ea80000300800 */
[----:B------:R0:W-:Y:S01]  /*3ec80*/  @P3 STG.E.U16 [R28.64], R30 ;  /* 0x0000001e1c003986 */ /* 0x0001e2000c101504 */
[----:B---3--:R-:W-:-:S03]  /*3ec90*/  ISETP.GE.AND P1, PT, R15, c[0x0][0x17c], PT ;  /* 0x00005f000f007a0c */ /* 0x008fc60003f26270 */
[----:B------:R-:W3:Y:S04]  /*3eca0*/  LDL.LU R15, [R1+0x168] ;  /* 0x00016800010f7983 */ /* 0x000ee80000300800 */
[----:B0-----:R-:W2:Y:S01]  /*3ecb0*/  LDL.LU R30, [R1+0x148] ;  /* 0x00014800011e7983 */ /* 0x001ea20000300800 */
[----:B------:R-:W-:Y:S02]  /*3ecc0*/  ISETP.LT.AND P6, PT, R39, c[0x0][0x178], !P4 ;  /* 0x00005e0027007a0c */ /* 0x000fe400067c1270 */
[----:B------:R-:W-:Y:S02]  /*3ecd0*/  IADD3 R36, R32, c[0x0][0x198], RZ ;  /* 0x0000660020247a10 */ /* 0x000fe40007ffe0ff */
[----:B------:R-:W-:-:S03]  /*3ece0*/  ISETP.LT.AND P4, PT, R55, c[0x0][0x178], !P4 ;  /* 0x00005e0037007a0c */ /* 0x000fc60006781270 */
[----:B------:R-:W-:Y:S01]  /*3ecf0*/  IMAD.WIDE R32, R36, 0x2, R2 ;  /* 0x0000000224207825 */ /* 0x000fe200078e0202 */
[----:B------:R-:W-:-:S03]  /*3ed00*/  ISETP.LT.AND P3, PT, R39, c[0x0][0x178], !P2 ;  /* 0x00005e0027007a0c */ /* 0x000fc60005761270 */
[----:B------:R-:W-:Y:S01]  /*3ed10*/  IMAD.WIDE R28, R36, 0x2, R60 ;  /* 0x00000002241c7825 */ /* 0x000fe200078e023c */
[----:B------:R-:W-:Y:S02]  /*3ed20*/  ISETP.LT.AND P2, PT, R55, c[0x0][0x178], !P2 ;  /* 0x00005e0037007a0c */ /* 0x000fe40005741270 */
[----:B----4-:R-:W-:Y:S01]  /*3ed30*/  PRMT R14, R37, 0x7632, R14 ;  /* 0x00007632250e7816 */ /* 0x010fe2000000000e */
[----:B--2---:R0:W-:Y:S01]  /*3ed40*/  @P6 STG.E.U16 [R32.64], R30 ;  /* 0x0000001e20006986 */ /* 0x0041e2000c101504 */
[----:B------:R-:W-:-:S03]  /*3ed50*/  PRMT R31, R30, 0x7632, R31 ;  /* 0x000076321e1f7816 */ /* 0x000fc6000000001f */
[----:B------:R1:W-:Y:S01]  /*3ed60*/  @P4 STG.E.U16 [R28.64], R37 ;  /* 0x000000251c004986 */ /* 0x0003e2000c101504 */
[----:B0-----:R-:W-:-:S05]  /*3ed70*/  IADD3 R32, R36, c[0x0][0x198], RZ ;  /* 0x0000660024207a10 */ /* 0x001fca0007ffe0ff */
[----:B-1----:R-:W-:Y:S01]  /*3ed80*/  IMAD.WIDE R36, R32, 0x2, R2 ;  /* 0x0000000220247825 */ /* 0x002fe200078e0202 */
[----:B------:R-:W-:Y:S02]  /*3ed90*/  ISETP.GE.AND P4, PT, R34, c[0x0][0x17c], PT ;  /* 0x00005f0022007a0c */ /* 0x000fe40003f86270 */
[----:B------:R-:W2:Y:S04]  /*3eda0*/  LDL.LU R34, [R1+0x1580] ;  /* 0x0015800001227983 */ /* 0x000ea80000300800 */
[----:B------:R0:W-:Y:S01]  /*3edb0*/  @P3 STG.E.U16 [R36.64], R31 ;  /* 0x0000001f24003986 */ /* 0x0001e2000c101504 */
[----:B------:R-:W-:Y:S01]  /*3edc0*/  IMAD.WIDE R28, R32, 0x2, R60 ;  /* 0x00000002201c7825 */ /* 0x000fe200078e023c */
[----:B------:R-:W-:Y:S02]  /*3edd0*/  ISETP.GE.AND P3, PT, R38, c[0x0][0x17c], PT ;  /* 0x00005f0026007a0c */ /* 0x000fe40003f66270 */
[----:B0-----:R-:W4:Y:S04]  /*3ede0*/  LDL.LU R31, [R1+0x157c] ;  /* 0x00157c00011f7983 */ /* 0x001f280000300800 */
[----:B------:R-:W2:Y:S04]  /*3edf0*/  LDL.LU R37, [R1+0x158] ;  /* 0x0001580001257983 */ /* 0x000ea80000300800 */
[----:B------:R-:W3:Y:S04]  /*3ee00*/  LDL.LU R38, [R1+0x13c8] ;  /* 0x0013c80001267983 */ /* 0x000ee80000300800 */
[----:B------:R0:W-:Y:S04]  /*3ee10*/  @P2 STG.E.U16 [R28.64], R14 ;  /* 0x0000000e1c002986 */ /* 0x0001e8000c101504 */
[----:B0-----:R-:W3:Y:S01]  /*3ee20*/  LDL.LU R14, [R1+0x13c4] ;  /* 0x0013c400010e7983 */ /* 0x001ee20000300800 */
[----:B------:R-:W-:-:S02]  /*3ee30*/  ISETP.LT.AND P6, PT, R39, c[0x0][0x178], !P5 ;  /* 0x00005e0027007a0c */ /* 0x000fc40006fc1270 */
[----:B------:R-:W-:Y:S02]  /*3ee40*/  IADD3 R30, R32, c[0x0][0x198], RZ ;  /* 0x00006600201e7a10 */ /* 0x000fe40007ffe0ff */
[----:B------:R-:W-:-:S03]  /*3ee50*/  ISETP.LT.AND P5, PT, R55, c[0x0][0x178], !P5 ;  /* 0x00005e0037007a0c */ /* 0x000fc60006fa1270 */
[----:B------:R-:W-:Y:S01]  /*3ee60*/  IMAD.WIDE R32, R30, 0x2, R2 ;  /* 0x000000021e207825 */ /* 0x000fe200078e0202 */
[----:B------:R-:W-:-:S03]  /*3ee70*/  ISETP.LT.AND P2, PT, R39, c[0x0][0x178], !P0 ;  /* 0x00005e0027007a0c */ /* 0x000fc60004741270 */
[----:B------:R-:W-:Y:S02]  /*3ee80*/  IMAD.WIDE R28, R30, 0x2, R60 ;  /* 0x000000021e1c7825 */ /* 0x000fe400078e023c */
[----:B--2---:R0:W-:Y:S01]  /*3ee90*/  @P6 STG.E.U16 [R32.64], R37 ;  /* 0x0000002520006986 */ /* 0x0041e2000c101504 */
[----:B----4-:R-:W-:-:S03]  /*3eea0*/  PRMT R31, R37, 0x7632, R31 ;  /* 0x00007632251f7816 */ /* 0x010fc6000000001f */
[----:B------:R-:W-:Y:S01]  /*3eeb0*/  @P5 STG.E.U16 [R28.64], R34 ;  /* 0x000000221c005986 */ /* 0x000fe2000c101504 */
[----:B---3--:R-:W-:-:S03]  /*3eec0*/  ISETP.GE.AND P5, PT, R38, c[0x0][0x17c], PT ;  /* 0x00005f0026007a0c */ /* 0x008fc60003fa6270 */
[----:B------:R-:W2:Y:S01]  /*3eed0*/  LDL.LU R38, [R1+0x1578] ;  /* 0x0015780001267983 */ /* 0x000ea20000300800 */
[----:B0-----:R-:W-:-:S05]  /*3eee0*/  IADD3 R32, R30, c[0x0][0x198], RZ ;  /* 0x000066001e207a10 */ /* 0x001fca0007ffe0ff */
[----:B------:R-:W-:-:S05]  /*3eef0*/  IMAD.WIDE R36, R32, 0x2, R2 ;  /* 0x0000000220247825 */ /* 0x000fca00078e0202 */
[----:B------:R0:W-:Y:S01]  /*3ef00*/  @P2 STG.E.U16 [R36.64], R31 ;  /* 0x0000001f24002986 */ /* 0x0001e2000c101504 */
[----:B------:R-:W-:-:S03]  /*3ef10*/  ISETP.GE.AND P2, PT, R14, c[0x0][0x17c], PT ;  /* 0x00005f000e007a0c */ /* 0x000fc60003f46270 */
[----:B0-----:R-:W3:Y:S04]  /*3ef20*/  LDL.LU R31, [R1+0x13d0] ;  /* 0x0013d000011f7983 */ /* 0x001ee80000300800 */
[----:B------:R-:W4:Y:S01]  /*3ef30*/  LDL.LU R14, [R1+0x13cc] ;  /* 0x0013cc00010e7983 */ /* 0x000f220000300800 */
[----:B------:R-:W-:Y:S02]  /*3ef40*/  ISETP.LT.AND P0, PT, R55, c[0x0][0x178], !P0 ;  /* 0x00005e0037007a0c */ /* 0x000fe40004701270 */
[----:B------:R-:W-:Y:S02]  /*3ef50*/  ISETP.LT.AND P6, PT, R39, c[0x0][0x178], !P1 ;  /* 0x00005e0027007a0c */ /* 0x000fe40004fc1270 */
[C---:B------:R-:W-:Y:S01]  /*3ef60*/  IADD3 R30, R32.reuse, c[0x0][0x198], RZ ;  /* 0x00006600201e7a10 */ /* 0x040fe20007ffe0ff */
[----:B------:R-:W-:Y:S01]  /*3ef70*/  IMAD.WIDE R28, R32, 0x2, R60 ;  /* 0x00000002201c7825 */ /* 0x000fe200078e023c */
[----:B------:R-:W-:-:S02]  /*3ef80*/  PRMT R34, R34, 0x7632, R34 ;  /* 0x0000763222227816 */ /* 0x000fc40000000022 */
[----:B------:R-:W-:Y:S01]  /*3ef90*/  ISETP.LT.AND P1, PT, R55, c[0x0][0x178], !P1 ;  /* 0x00005e0037007a0c */ /* 0x000fe20004f21270 */
[----:B------:R-:W-:-:S04]  /*3efa0*/  IMAD.WIDE R32, R30, 0x2, R2 ;  /* 0x000000021e207825 */ /* 0x000fc800078e0202 */
[----:B------:R0:W-:Y:S01]  /*3efb0*/  @P0 STG.E.U16 [R28.64], R34 ;  /* 0x000000221c000986 */ /* 0x0001e2000c101504 */
[----:B------:R-:W-:Y:S02]  /*3efc0*/  ISETP.LT.AND P0, PT, R39, c[0x0][0x178], !P4 ;  /* 0x00005e0027007a0c */ /* 0x000fe40006701270 */
[----:B------:R-:W-:Y:S01]  /*3efd0*/  ISETP.LT.AND P4, PT, R55, c[0x0][0x178], !P4 ;  /* 0x00005e0037007a0c */ /* 0x000fe20006781270 */
[----:B------:R1:W-:Y:S01]  /*3efe0*/  @P6 STG.E.U16 [R32.64], R15 ;  /* 0x0000000f20006986 */ /* 0x0003e2000c101504 */
[----:B------:R-:W-:-:S03]  /*3eff0*/  ISETP.LT.AND P6, PT, R39, c[0x0][0x178], !P3 ;  /* 0x00005e0027007a0c */ /* 0x000fc60005fc1270 */
[----:B------:R-:W4:Y:S01]  /*3f000*/  LDL.LU R39, [R1+0x1574] ;  /* 0x0015740001277983 */ /* 0x000f220000300800 */
[C---:B0-----:R-:W-:Y:S01]  /*3f010*/  IMAD.WIDE R28, R30.reuse, 0x2, R60 ;  /* 0x000000021e1c7825 */ /* 0x041fe200078e023c */
[----:B-1----:R-:W-:Y:S02]  /*3f020*/  IADD3 R32, R30, c[0x0][0x198], RZ ;  /* 0x000066001e207a10 */ /* 0x002fe40007ffe0ff */
[----:B------:R-:W-:Y:S02]  /*3f030*/  PRMT R34, R15, 0x7632, R34 ;  /* 0x000076320f227816 */ /* 0x000fe40000000022 */
[----:B------:R-:W4:Y:S01]  /*3f040*/  LDL.LU R15, [R1+0x13d4] ;  /* 0x0013d400010f7983 */ /* 0x000f220000300800 */
[----:B------:R-:W-:-:S03]  /*3f050*/  IMAD.WIDE R36, R32, 0x2, R2 ;  /* 0x0000000220247825 */ /* 0x000fc600078e0202 */
[----:B--2---:R0:W-:Y:S04]  /*3f060*/  @P1 STG.E.U16 [R28.64], R38 ;  /* 0x000000261c001986 */ /* 0x0041e8000c101504 */
[----:B------:R1:W-:Y:S01]  /*3f070*/  @P0 STG.E.U16 [R36.64], R34 ;  /* 0x0000002224000986 */ /* 0x0003e2000c101504 */
[----:B0-----:R-:W-:Y:S01]  /*3f080*/  PRMT R38, R38, 0x7632, R38 ;  /* 0x0000763226267816 */ /* 0x001fe20000000026 */
[----:B------:R-:W-:-:S05]  /*3f090*/  IMAD.WIDE R28, R32, 0x2, R60 ;  /* 0x00000002201c7825 */ /* 0x000fca00078e023c */
[----:B------:R0:W-:Y:S01]  /*3f0a0*/  @P4 STG.E.U16 [R28.64], R38 ;  /* 0x000000261c004986 */ /* 0x0001e2000c101504 */
[----:B---3--:R-:W-:-:S03]  /*3f0b0*/  ISETP.GE.AND P1, PT, R31, c[0x0][0x17c], PT ;  /* 0x00005f001f007a0c */ /* 0x008fc60003f26270 */
[----:B------:R-:W2:Y:S01]  /*3f0c0*/  LDL.LU R31, [R1+0x1570] ;  /* 0x00157000011f7983 */ /* 0x000ea20000300800 */
[----:B----4-:R-:W-:-:S03]  /*3f0d0*/  ISETP.GE.AND P0, PT, R14, c[0x0][0x17c], PT ;  /* 0x00005f000e007a0c */ /* 0x010fc60003f06270 */
[----:B-1----:R-:W3:Y:S04]  /*3f0e0*/  LDL.LU R34, [R1+0x13c] ;  /* 0x00013c0001227983 */ /* 0x002ee80000300800 */
[----:B------:R-:W4:Y:S04]  /*3f0f0*/  LDL.LU R14, [R1+0x13d8] ;  /* 0x0013d800010e7983 */ /* 0x000f280000300800 */
[----:B0-----:R-:W2:Y:S01]  /*3f100*/  LDL.LU R38, [R1+0x740] ;  /* 0x0007400001267983 */ /* 0x001ea20000300800 */
[----:B------:R-:W-:Y:S02]  /*3f110*/  IADD3 R30, R32, c[0x0][0x198], RZ ;  /* 0x00006600201e7a10 */ /* 0x000fe40007ffe0ff */
[----:B------:R-:W-:-:S03]  /*3f120*/  ISETP.LT.AND P3, PT, R55, c[0x0][0x178], !P3 ;  /* 0x00005e0037007a0c */ /* 0x000fc60005f61270 */
[----:B------:R-:W-:-:S04]  /*3f130*/  IMAD.WIDE R32, R30, 0x2, R2 ;  /* 0x000000021e207825 */ /* 0x000fc800078e0202 */
[C---:B------:R-:W-:Y:S01]  /*3f140*/  IMAD.WIDE R28, R30.reuse, 0x2, R60 ;  /* 0x000000021e1c7825 */ /* 0x040fe200078e023c */
[----:B------:R-:W-:Y:S01]  /*3f150*/  IADD3 R30, R30, c[0x0][0x198], RZ ;  /* 0x000066001e1e7a10 */ /* 0x000fe20007ffe0ff */
[----:B---3--:R0:W-:Y:S01]  /*3f160*/  @P6 STG.E.U16 [R32.64], R34 ;  /* 0x0000002220006986 */ /* 0x0081e2000c101504 */
[----:B--2---:R-:W-:Y:S02]  /*3f170*/  ISETP.LT.AND P4, PT, R38, c[0x0][0x178], !P5 ;  /* 0x00005e0026007a0c */ /* 0x004fe40006f81270 */
[----:B------:R-:W-:Y:S01]  /*3f180*/  ISETP.LT.AND P5, PT, R55, c[0x0][0x178], !P5 ;  /* 0x00005e0037007a0c */ /* 0x000fe20006fa1270 */
[----:B0-----:R-:W-:Y:S01]  /*3f190*/  IMAD.MOV.U32 R33, RZ, RZ, R34 ;  /* 0x000000ffff217224 */ /* 0x001fe200078e0022 */
[----:B------:R0:W-:Y:S01]  /*3f1a0*/  @P3 STG.E.U16 [R28.64], R31 ;  /* 0x0000001f1c003986 */ /* 0x0001e2000c101504 */
[----:B------:R-:W-:-:S03]  /*3f1b0*/  IADD3 R34, R30, c[0x0][0x198], RZ ;  /* 0x000066001e227a10 */ /* 0x000fc60007ffe0ff */
[----:B------:R-:W-:Y:S02]  /*3f1c0*/  PRMT R37, R33, 0x7632, R37 ;  /* 0x0000763221257816 */ /* 0x000fe40000000025 */
[----:B------:R-:W-:Y:S01]  /*3f1d0*/  PRMT R36, R31, 0x7632, R36 ;  /* 0x000076321f247816 */ /* 0x000fe20000000024 */
[C---:B0-----:R-:W-:Y:S01]  /*3f1e0*/  IMAD.WIDE R28, R30.reuse, 0x2, R2 ;  /* 0x000000021e1c7825 */ /* 0x041fe200078e0202 */
[----:B------:R-:W-:Y:S02]  /*3f1f0*/  ISETP.GE.AND P3, PT, R15, c[0x0][0x17c], PT ;  /* 0x00005f000f007a0c */ /* 0x000fe40003f66270 */
[----:B------:R-:W2:Y:S01]  /*3f200*/  LDL.LU R15, [R1+0x15c] ;  /* 0x00015c00010f7983 */ /* 0x000ea20000300800 */
[----:B------:R-:W-:-:S03]  /*3f210*/  IMAD.WIDE R30, R30, 0x2, R60 ;  /* 0x000000021e1e7825 */ /* 0x000fc600078e023c */
[----:B------:R0:W-:Y:S01]  /*3f220*/  @P4 STG.E.U16 [R28.64], R37 ;  /* 0x000000251c004986 */ /* 0x0001e2000c101504 */
[----:B----4-:R-:W-:-:S03]  /*3f230*/  ISETP.GE.AND P4, PT, R14, c[0x0][0x17c], PT ;  /* 0x00005f000e007a0c */ /* 0x010fc60003f86270 */
[----:B------:R1:W-:Y:S01]  /*3f240*/  @P5 STG.E.U16 [R30.64], R36 ;  /* 0x000000241e005986 */ /* 0x0003e2000c101504 */
[----:B0-----:R-:W-:-:S03]  /*3f250*/  IMAD.MOV.U32 R29, RZ, RZ, R35 ;  /* 0x000000ffff1d7224 */ /* 0x001fc600078e0023 */
[----:B------:R-:W3:Y:S04]  /*3f260*/  LDL.LU R35, [R1+0x13e0] ;  /* 0x0013e00001237983 */ /* 0x000ee80000300800 */
[----:B------:R-:W4:Y:S04]  /*3f270*/  LDL.LU R14, [R1+0x13dc] ;  /* 0x0013dc00010e7983 */ /* 0x000f280000300800 */
[----:B-1----:R-:W2:Y:S01]  /*3f280*/  LDL.LU R31, [R1+0x12c] ;  /* 0x00012c00011f7983 */ /* 0x002ea20000300800 */
[----:B------:R-:W-:Y:S01]  /*3f290*/  ISETP.LT.AND P6, PT, R38, c[0x0][0x178], !P2 ;  /* 0x00005e0026007a0c */ /* 0x000fe200057c1270 */
[----:B------:R-:W-:Y:S01]  /*3f2a0*/  IMAD.WIDE R32, R34, 0x2, R2 ;  /* 0x0000000222207825 */ /* 0x000fe200078e0202 */
[----:B------:R-:W-:-:S02]  /*3f2b0*/  ISETP.LT.AND P2, PT, R55, c[0x0][0x178], !P2 ;  /* 0x00005e0037007a0c */ /* 0x000fc40005741270 */
[----:B------:R-:W-:Y:S02]  /*3f2c0*/  ISETP.LT.AND P5, PT, R38, c[0x0][0x178], !P1 ;  /* 0x00005e0026007a0c */ /* 0x000fe40004fa1270 */
[----:B------:R-:W-:-:S07]  /*3f2d0*/  IADD3 R30, R34, c[0x0][0x198], RZ ;  /* 0x00006600221e7a10 */ /* 0x000fce0007ffe0ff */
[----:B------:R0:W-:Y:S02]  /*3f2e0*/  @P6 STG.E.U16 [R32.64], R29 ;  /* 0x0000001d20006986 */ /* 0x0001e4000c101504 */
[----:B0-----:R-:W-:Y:S02]  /*3f2f0*/  IMAD.MOV.U32 R33, RZ, RZ, R29 ;  /* 0x000000ffff217224 */ /* 0x001fe400078e001d */
[----:B------:R-:W-:-:S03]  /*3f300*/  IMAD.WIDE R28, R34, 0x2, R60 ;  /* 0x00000002221c7825 */ /* 0x000fc600078e023c */
[----:B------:R-:W-:Y:S02]  /*3f310*/  PRMT R37, R33, 0x7632, R37 ;  /* 0x0000763221257816 */ /* 0x000fe40000000025 */
[----:B--2---:R0:W-:Y:S01]  /*3f320*/  @P2 STG.E.U16 [R28.64], R31 ;  /* 0x0000001f1c002986 */ /* 0x0041e2000c101504 */
[----:B---3--:R-:W-:-:S03]  /*3f330*/  ISETP.GE.AND P2, PT, R35, c[0x0][0x17c], PT ;  /* 0x00005f0023007a0c */ /* 0x008fc60003f46270 */
[----:B------:R-:W2:Y:S01]  /*3f340*/  LDL.LU R35, [R1+0x156c] ;  /* 0x00156c0001237983 */ /* 0x000ea20000300800 */
[----:B0-----:R-:W-:-:S05]  /*3f350*/  IMAD.WIDE R28, R30, 0x2, R2 ;  /* 0x000000021e1c7825 */ /* 0x001fca00078e0202 */
[----:B------:R0:W-:Y:S01]  /*3f360*/  @P5 STG.E.U16 [R28.64], R37 ;  /* 0x000000251c005986 */ /* 0x0001e2000c101504 */
[----:B----4-:R-:W-:-:S03]  /*3f370*/  ISETP.GE.AND P5, PT, R14, c[0x0][0x17c], PT ;  /* 0x00005f000e007a0c */ /* 0x010fc60003fa6270 */
[----:B0-----:R-:W3:Y:S04]  /*3f380*/  LDL.LU R37, [R1+0x16c] ;  /* 0x00016c0001257983 */ /* 0x001ee80000300800 */
[----:B------:R-:W4:Y:S01]  /*3f390*/  LDL.LU R14, [R1+0x13e8] ;  /* 0x0013e800010e7983 */ /* 0x000f220000300800 */
[----:B------:R-:W-:Y:S02]  /*3f3a0*/  ISETP.LT.AND P1, PT, R55, c[0x0][0x178], !P1 ;  /* 0x00005e0037007a0c */ /* 0x000fe40004f21270 */
[----:B------:R-:W-:Y:S02]  /*3f3b0*/  PRMT R36, R31, 0x7632, R36 ;  /* 0x000076321f247816 */ /* 0x000fe40000000024 */
[C---:B------:R-:W-:Y:S01]  /*3f3c0*/  IADD3 R34, R30.reuse, c[0x0][0x198], RZ ;  /* 0x000066001e227a10 */ /* 0x040fe20007ffe0ff */
[----:B------:R-:W-:Y:S01]  /*3f3d0*/  IMAD.WIDE R30, R30, 0x2, R60 ;  /* 0x000000021e1e7825 */ /* 0x000fe200078e023c */
[----:B------:R-:W-:-:S02]  /*3f3e0*/  ISETP.LT.AND P6, PT, R38, c[0x0][0x178], !P0 ;  /* 0x00005e0026007a0c */ /* 0x000fc400047c1270 */
[----:B------:R-:W-:-:S05]  /*3f3f0*/  ISETP.LT.AND P0, PT, R55, c[0x0][0x178], !P0 ;  /* 0x00005e0037007a0c */ /* 0x000fca0004701270 */
[----:B------:R0:W-:Y:S01]  /*3f400*/  @P1 STG.E.U16 [R30.64], R36 ;  /* 0x000000241e001986 */ /* 0x0001e2000c101504 */
[----:B------:R-:W-:Y:S01]  /*3f410*/  ISETP.LT.AND P1, PT, R38, c[0x0][0x178], !P3 ;  /* 0x00005e0026007a0c */ /* 0x000fe20005f21270 */
[C---:B------:R-:W-:Y:S02]  /*3f420*/  IMAD.WIDE R32, R34.reuse, 0x2, R2 ;  /* 0x0000000222207825 */ /* 0x040fe400078e0202 */
[----:B0-----:R-:W3:Y:S02]  /*3f430*/  LDL.LU R31, [R1+0x13e4] ;  /* 0x0013e400011f7983 */ /* 0x001ee40000300800 */
[C---:B------:R-:W-:Y:S01]  /*3f440*/  IMAD.WIDE R28, R34.reuse, 0x2, R60 ;  /* 0x00000002221c7825 */ /* 0x040fe200078e023c */
[----:B------:R-:W-:Y:S01]  /*3f450*/  IADD3 R30, R34, c[0x0][0x198], RZ ;  /* 0x00006600221e7a10 */ /* 0x000fe20007ffe0ff */
[----:B------:R0:W-:Y:S01]  /*3f460*/  @P6 STG.E.U16 [R32.64], R15 ;  /* 0x0000000f20006986 */ /* 0x0001e2000c101504 */
[----:B------:R-:W-:-:S03]  /*3f470*/  PRMT R36, R15, 0x7632, R36 ;  /* 0x000076320f247816 */ /* 0x000fc60000000024 */
[----:B0-----:R-:W3:Y:S04]  /*3f480*/  LDL.LU R15, [R1+0x13f0] ;  /* 0x0013f000010f7983 */ /* 0x001ee80000300800 */
[----:B--2---:R0:W-:Y:S02]  /*3f490*/  @P0 STG.E.U16 [R28.64], R35 ;  /* 0x000000231c000986 */ /* 0x0041e4000c101504 */
[----:B0-----:R-:W-:-:S05]  /*3f4a0*/  IMAD.WIDE R28, R30, 0x2, R2 ;  /* 0x000000021e1c7825 */ /* 0x001fca00078e0202 */
[----:B------:R0:W-:Y:S01]  /*3f4b0*/  @P1 STG.E.U16 [R28.64], R36 ;  /* 0x000000241c001986 */ /* 0x0001e2000c101504 */
[----:B----4-:R-:W-:-:S03]  /*3f4c0*/  ISETP.GE.AND P1, PT, R14, c[0x0][0x17c], PT ;  /* 0x00005f000e007a0c */ /* 0x010fc60003f26270 */
[----:B------:R-:W2:Y:S01]  /*3f4d0*/  LDL.LU R14, [R1+0x13ec] ;  /* 0x0013ec00010e7983 */ /* 0x000ea20000300800 */
[----:B------:R-:W-:Y:S02]  /*3f4e0*/  ISETP.LT.AND P3, PT, R55, c[0x0][0x178], !P3 ;  /* 0x00005e0037007a0c */ /* 0x000fe40005f61270 */
[----:B------:R-:W-:Y:S02]  /*3f4f0*/  ISETP.LT.AND P6, PT, R38, c[0x0][0x178], !P4 ;  /* 0x00005e0026007a0c */ /* 0x000fe400067c1270 */
[----:B------:R-:W-:Y:S02]  /*3f500*/  IADD3 R34, R30, c[0x0][0x198], RZ ;  /* 0x000066001e227a10 */ /* 0x000fe40007ffe0ff */
[----:B------:R-:W-:Y:S02]  /*3f510*/  PRMT R35, R35, 0x7632, R35 ;  /* 0x0000763223237816 */ /* 0x000fe40000000023 */
[----:B------:R-:W-:Y:S01]  /*3f520*/  ISETP.LT.AND P4, PT, R55, c[0x0][0x178], !P4 ;  /* 0x00005e0037007a0c */ /* 0x000fe20006781270 */
[----:B------:R-:W-:-:S04]  /*3f530*/  IMAD.WIDE R32, R34, 0x2, R2 ;  /* 0x0000000222207825 */ /* 0x000fc800078e0202 */
[----:B0-----:R-:W-:Y:S01]  /*3f540*/  IMAD.WIDE R28, R34, 0x2, R60 ;  /* 0x00000002221c7825 */ /* 0x001fe200078e023c */
[----:B---3--:R-:W-:-:S03]  /*3f550*/  ISETP.GE.AND P0, PT, R31, c[0x0][0x17c], PT ;  /* 0x00005f001f007a0c */ /* 0x008fc60003f06270 */
[----:B------:R-:W-:-:S05]  /*3f560*/  IMAD.WIDE R30, R30, 0x2, R60 ;  /* 0x000000021e1e7825 */ /* 0x000fca00078e023c */
[----:B------:R0:W-:Y:S01]  /*3f570*/  @P3 STG.E.U16 [R30.64], R35 ;  /* 0x000000231e003986 */ /* 0x0001e2000c101504 */
[----:B------:R-:W-:Y:S02]  /*3f580*/  ISETP.LT.AND P3, PT, R38, c[0x0][0x178], !P2 ;  /* 0x00005e0026007a0c */ /* 0x000fe40005761270 */
[----:B------:R-:W-:Y:S01]  /*3f590*/  ISETP.LT.AND P2, PT, R55, c[0x0][0x178], !P2 ;  /* 0x00005e0037007a0c */ /* 0x000fe20005741270 */
[----:B------:R-:W-:Y:S01]  /*3f5a0*/  @P6 STG.E.U16 [R32.64], R37 ;  /* 0x0000002520006986 */ /* 0x000fe2000c101504 */
[----:B------:R-:W-:-:S03]  /*3f5b0*/  PRMT R36, R37, 0x7632, R36 ;  /* 0x0000763225247816 */ /* 0x000fc60000000024 */
[----:B------:R1:W-:Y:S01]  /*3f5c0*/  @P4 STG.E.U16 [R28.64], R39 ;  /* 0x000000271c004986 */ /* 0x0003e2000c101504 */
[----:B0-----:R-:W-:Y:S02]  /*3f5d0*/  IADD3 R30, R34, c[0x0][0x198], RZ ;  /* 0x00006600221e7a10 */ /* 0x001fe40007ffe0ff */
[----:B------:R-:W-:Y:S02]  /*3f5e0*/  PRMT R35, R39, 0x7632, R35 ;  /* 0x0000763227237816 */ /* 0x000fe40000000023 */
[C---:B------:R-:W-:Y:S01]  /*3f5f0*/  IADD3 R34, R30.reuse, c[0x0][0x198], RZ ;  /* 0x000066001e227a10 */ /* 0x040fe20007ffe0ff */
[C---:B-1----:R-:W-:Y:S01]  /*3f600*/  IMAD.WIDE R28, R30.reuse, 0x2, R2 ;  /* 0x000000021e1c7825 */ /* 0x042fe200078e0202 */
[----:B------:R-:W3:Y:S03]  /*3f610*/  LDL.LU R39, [R1+0x180] ;  /* 0x0001800001277983 */ /* 0x000ee60000300800 */
[----:B------:R-:W-:Y:S01]  /*3f620*/  IMAD.WIDE R30, R30, 0x2, R60 ;  /* 0x000000021e1e7825 */ /* 0x000fe200078e023c */
[----:B------:R-:W-:Y:S01]  /*3f630*/  ISETP.GE.AND P4, PT, R15, c[0x0][0x17c], PT ;  /* 0x00005f000f007a0c */ /* 0x000fe20003f86270 */
[----:B------:R-:W4:Y:S04]  /*3f640*/  LDL.LU R37, [R1+0x170] ;  /* 0x0001700001257983 */ /* 0x000f280000300800 */
[----:B------:R-:W-:Y:S04]  /*3f650*/  @P3 STG.E.U16 [R28.64], R36 ;  /* 0x000000241c003986 */ /* 0x000fe8000c101504 */
[----:B------:R-:W4:Y:S04]  /*3f660*/  LDL.LU R15, [R1+0x13f8] ;  /* 0x0013f800010f7983 */ /* 0x000f280000300800 */
[----:B------:R0:W-:Y:S01]  /*3f670*/  @P2 STG.E.U16 [R30.64], R35 ;  /* 0x000000231e002986 */ /* 0x0001e2000c101504 */
[----:B--2---:R-:W-:-:S03]  /*3f680*/  ISETP.GE.AND P3, PT, R14, c[0x0][0x17c], PT ;  /* 0x00005f000e007a0c */ /* 0x004fc60003f66270 */
[----:B------:R-:W2:Y:S04]  /*3f690*/  LDL.LU R14, [R1+0x13f4] ;  /* 0x0013f400010e7983 */ /* 0x000ea80000300800 */
[----:B0-----:R-:W2:Y:S01]  /*3f6a0*/  LDL.LU R31, [R1+0x190] ;  /* 0x00019000011f7983 */ /* 0x001ea20000300800 */
[----:B------:R-:W-:Y:S02]  /*3f6b0*/  ISETP.LT.AND P6, PT, R38, c[0x0][0x178], !P5 ;  /* 0x00005e0026007a0c */ /* 0x000fe40006fc1270 */
[C---:B------:R-:W-:Y:S01]  /*3f6c0*/  ISETP.LT.AND P5, PT, R55.reuse, c[0x0][0x178], !P5 ;  /* 0x00005e0037007a0c */ /* 0x040fe20006fa1270 */
[----:B------:R-:W-:Y:S01]  /*3f6d0*/  IMAD.WIDE R32, R34, 0x2, R2 ;  /* 0x0000000222207825 */ /* 0x000fe200078e0202 */
[----:B------:R-:W-:Y:S02]  /*3f6e0*/  ISETP.LT.AND P2, PT, R38, c[0x0][0x178], !P0 ;  /* 0x00005e0026007a0c */ /* 0x000fe40004741270 */
[----:B------:R-:W-:Y:S01]  /*3f6f0*/  ISETP.LT.AND P0, PT, R55, c[0x0][0x178], !P0 ;  /* 0x00005e0037007a0c */ /* 0x000fe20004701270 */
[C---:B------:R-:W-:Y:S01]  /*3f700*/  IMAD.WIDE R28, R34.reuse, 0x2, R60 ;  /* 0x00000002221c7825 */ /* 0x040fe200078e023c */
[----:B------:R-:W-:-:S04]  /*3f710*/  IADD3 R30, R34, c[0x0][0x198], RZ ;  /* 0x00006600221e7a10 */ /* 0x000fc80007ffe0ff */
[----:B------:R-:W-:Y:S02]  /*3f720*/  IADD3 R34, R30, c[0x0][0x198], RZ ;  /* 0x000066001e227a10 */ /* 0x000fe40007ffe0ff */
[----:B---3--:R-:W-:Y:S01]  /*3f730*/  PRMT R35, R39, 0x7632, R35 ;  /* 0x0000763227237816 */ /* 0x008fe20000000023 */
[----:B--2---:R-:W-:Y:S01]  /*3f740*/  @P6 STG.E.U16 [R32.64], R31 ;  /* 0x0000001f20006986 */ /* 0x004fe2000c101504 */
[----:B------:R-:W-:-:S03]  /*3f750*/  PRMT R36, R31, 0x7632, R36 ;  /* 0x000076321f247816 */ /* 0x000fc60000000024 */
[----:B------:R0:W-:Y:S01]  /*3f760*/  @P5 STG.E.U16 [R28.64], R39 ;  /* 0x000000271c005986 */ /* 0x0001e2000c101504 */
[----:B----4-:R-:W-:Y:S01]  /*3f770*/  ISETP.GE.AND P5, PT, R15, c[0x0][0x17c], PT ;  /* 0x00005f000f007a0c */ /* 0x010fe20003fa6270 */
[C---:B0-----:R-:W-:Y:S02]  /*3f780*/  IMAD.WIDE R28, R30.reuse, 0x2, R2 ;  /* 0x000000021e1c7825 */ /* 0x041fe400078e0202 */
[----:B------:R-:W2:Y:S02]  /*3f790*/  LDL.LU R39, [R1+0x1c0] ;  /* 0x0001c00001277983 */ /* 0x000ea40000300800 */
[----:B------:R-:W-:Y:S02]  /*3f7a0*/  IMAD.WIDE R30, R30, 0x2, R60 ;  /* 0x000000021e1e7825 */ /* 0x000fe400078e023c */
[----:B------:R-:W-:Y:S01]  /*3f7b0*/  @P2 STG.E.U16 [R28.64], R36 ;  /* 0x000000241c002986 */ /* 0x000fe2000c101504 */
[----:B------:R-:W-:-:S03]  /*3f7c0*/  ISETP.GE.AND P2, PT, R14, c[0x0][0x17c], PT ;  /* 0x00005f000e007a0c */ /* 0x000fc60003f46270 */
[----:B------:R-:W3:Y:S04]  /*3f7d0*/  LDL.LU R15, [R1+0x1400] ;  /* 0x00140000010f7983 */ /* 0x000ee80000300800 */
[----:B------:R-:W4:Y:S04]  /*3f7e0*/  LDL.LU R14, [R1+0x13fc] ;  /* 0x0013fc00010e7983 */ /* 0x000f280000300800 */
[----:B------:R0:W-:Y:S04]  /*3f7f0*/  @P0 STG.E.U16 [R30.64], R35 ;  /* 0x000000231e000986 */ /* 0x0001e8000c101504 */
[----:B0-----:R-:W2:Y:S01]  /*3f800*/  LDL.LU R31, [R1+0x1b0] ;  /* 0x0001b000011f7983 */ /* 0x001ea20000300800 */
[----:B------:R-:W-:-:S02]  /*3f810*/  ISETP.LT.AND P6, PT, R38, c[0x0][0x178], !P1 ;  /* 0x00005e0026007a0c */ /* 0x000fc40004fc1270 */
[C---:B------:R-:W-:Y:S01]  /*3f820*/  ISETP.LT.AND P1, PT, R55.reuse, c[0x0][0x178], !P1 ;  /* 0x00005e0037007a0c */ /* 0x040fe20004f21270 */
[----:B------:R-:W-:Y:S01]  /*3f830*/  IMAD.WIDE R32, R34, 0x2, R2 ;  /* 0x0000000222207825 */ /* 0x000fe200078e0202 */
[----:B------:R-:W-:Y:S02]  /*3f840*/  ISETP.LT.AND P0, PT, R38, c[0x0][0x178], !P4 ;  /* 0x00005e0026007a0c */ /* 0x000fe40006701270 */
[----:B------:R-:W-:Y:S01]  /*3f850*/  ISETP.LT.AND P4, PT, R55, c[0x0][0x178], !P4 ;  /* 0x00005e0037007a0c */ /* 0x000fe20006781270 */
[C---:B------:R-:W-:Y:S01]  /*3f860*/  IMAD.WIDE R28, R34.reuse, 0x2, R60 ;  /* 0x00000002221c7825 */ /* 0x040fe200078e023c */
[----:B------:R-:W-:Y:S02]  /*3f870*/  IADD3 R30, R34, c[0x0][0x198], RZ ;  /* 0x00006600221e7a10 */ /* 0x000fe40007ffe0ff */
[----:B------:R-:W-:Y:S02]  /*3f880*/  PRMT R35, R37, 0x7632, R35 ;  /* 0x0000763225237816 */ /* 0x000fe40000000023 */
[----:B------:R-:W-:Y:S01]  /*3f890*/  IADD3 R34, R30, c[0x0][0x198], RZ ;  /* 0x000066001e227a10 */ /* 0x000fe20007ffe0ff */
[----:B--2---:R-:W-:Y:S01]  /*3f8a0*/  @P6 STG.E.U16 [R32.64], R31 ;  /* 0x0000001f20006986 */ /* 0x004fe2000c101504 */
[----:B------:R-:W-:-:S03]  /*3f8b0*/  PRMT R36, R31, 0x7632, R36 ;  /* 0x000076321f247816 */ /* 0x000fc60000000024 */
[----:B------:R0:W-:Y:S01]  /*3f8c0*/  @P1 STG.E.U16 [R28.64], R37 ;  /* 0x000000251c001986 */ /* 0x0001e2000c101504 */
[----:B---3--:R-:W-:Y:S01]  /*3f8d0*/  ISETP.GE.AND P1, PT, R15, c[0x0][0x17c], PT ;  /* 0x00005f000f007a0c */ /* 0x008fe20003f26270 */
[C---:B0-----:R-:W-:Y:S02]  /*3f8e0*/  IMAD.WIDE R28, R30.reuse, 0x2, R2 ;  /* 0x000000021e1c7825 */ /* 0x041fe400078e0202 */
[----:B------:R-:W2:Y:S02]  /*3f8f0*/  LDL.LU R37, [R1+0x1a0] ;  /* 0x0001a00001257983 */ /* 0x000ea40000300800 */
[----:B------:R-:W-:Y:S02]  /*3f900*/  IMAD.WIDE R30, R30, 0x2, R60 ;  /* 0x000000021e1e7825 */ /* 0x000fe400078e023c */
[----:B------:R-:W-:Y:S01]  /*3f910*/  @P0 STG.E.U16 [R28.64], R36 ;  /* 0x000000241c000986 */ /* 0x000fe2000c101504 */
[----:B----4-:R-:W-:-:S03]  /*3f920*/  ISETP.GE.AND P0, PT, R14, c[0x0][0x17c], PT ;  /* 0x00005f000e007a0c */ /* 0x010fc60003f06270 */
        /* <DEDUP_REMOVED lines=158> */
[----:B------:R-:W-:Y:S01]  /*40310*/  ISETP.LT.AND P6, PT, R38, c[0x0][0x178], !P2 ;  /* 0x00005e0026007a0c */ /* 0x000fe200057c1270 */
[----:B------:R-:W-:Y:S01]  /*40320*/  IMAD.WIDE R32, R34, 0x2, R2 ;  /* 0x0000000222207825 */ /* 0x000fe200078e0202 */
[----:B------:R-:W-:-:S02]  /*40330*/  ISETP.LT.AND P2, PT, R55, c[0x0][0x178], !P2 ;  /* 0x00005e0037007a0c */ /* 0x000fc40005741270 */
[C---:B------:R-:W-:Y:S01]  /*40340*/  IADD3 R30, R34.reuse, c[0x0][0x198], RZ ;  /* 0x00006600221e7a10 */ /* 0x040fe20007ffe0ff */
[----:B------:R-:W-:Y:S01]  /*40350*/  IMAD.WIDE R28, R34, 0x2, R60 ;  /* 0x00000002221c7825 */ /* 0x000fe200078e023c */
[----:B------:R-:W-:Y:S02]  /*40360*/  PRMT R35, R37, 0x7632, R35 ;  /* 0x0000763225237816 */ /* 0x000fe40000000023 */
[----:B------:R-:W-:-:S05]  /*40370*/  IADD3 R34, R30, c[0x0][0x198], RZ ;  /* 0x000066001e227a10 */ /* 0x000fca0007ffe0ff */
[----:B--2---:R-:W-:Y:S01]  /*40380*/  @P6 STG.E.U16 [R32.64], R31 ;  /* 0x0000001f20006986 */ /* 0x004fe2000c101504 */
[----:B------:R-:W-:Y:S02]  /*40390*/  ISETP.LT.AND P6, PT, R38, c[0x0][0x178], !P1 ;  /* 0x00005e0026007a0c */ /* 0x000fe40004fc1270 */
[----:B------:R-:W-:Y:S01]  /*403a0*/  ISETP.LT.AND P1, PT, R55, c[0x0][0x178], !P1 ;  /* 0x00005e0037007a0c */ /* 0x000fe20004f21270 */
[----:B------:R0:W-:Y:S01]  /*403b0*/  @P2 STG.E.U16 [R28.64], R37 ;  /* 0x000000251c002986 */ /* 0x0001e2000c101504 */
[----:B------:R-:W-:Y:S02]  /*403c0*/  PRMT R36, R31, 0x7632, R36 ;  /* 0x000076321f247816 */ /* 0x000fe40000000024 */
[----:B---3--:R-:W-:Y:S02]  /*403d0*/  ISETP.GE.AND P2, PT, R14, c[0x0][0x17c], PT ;  /* 0x00005f000e007a0c */ /* 0x008fe40003f46270 */
[----:B------:R-:W2:Y:S01]  /*403e0*/  LDL.LU R14, [R1+0x1a8] ;  /* 0x0001a800010e7983 */ /* 0x000ea20000300800 */
[----:B0-----:R-:W-:-:S03]  /*403f0*/  IMAD.WIDE R28, R30, 0x2, R2 ;  /* 0x000000021e1c7825 */ /* 0x001fc600078e0202 */
[----:B------:R-:W3:Y:S01]  /*40400*/  LDL.LU R37, [R1+0x1448] ;  /* 0x0014480001257983 */ /* 0x000ee20000300800 */
[----:B------:R-:W-:-:S03]  /*40410*/  IMAD.WIDE R30, R30, 0x2, R60 ;  /* 0x000000021e1e7825 */ /* 0x000fc600078e023c */
[----:B------:R-:W-:Y:S01]  /*40420*/  @P6 STG.E.U16 [R28.64], R36 ;  /* 0x000000241c006986 */ /* 0x000fe2000c101504 */
[----:B----4-:R-:W-:-:S03]  /*40430*/  ISETP.GE.AND P6, PT, R15, c[0x0][0x17c], PT ;  /* 0x00005f000f007a0c */ /* 0x010fc60003fc6270 */
[----:B------:R-:W4:Y:S04]  /*40440*/  LDL.LU R15, [R1+0x1444] ;  /* 0x00144400010f7983 */ /* 0x000f280000300800 */
[----:B------:R0:W-:Y:S04]  /*40450*/  @P1 STG.E.U16 [R30.64], R35 ;  /* 0x000000231e001986 */ /* 0x0001e8000c101504 */
[----:B0-----:R-:W2:Y:S01]  /*40460*/  LDL.LU R31, [R1+0x1d8] ;  /* 0x0001d800011f7983 */ /* 0x001ea20000300800 */
[----:B------:R-:W-:Y:S02]  /*40470*/  ISETP.LT.AND P5, PT, R38, c[0x0][0x178], !P0 ;  /* 0x00005e0026007a0c */ /* 0x000fe400047a1270 */
[----:B------:R-:W-:Y:S01]  /*40480*/  ISETP.LT.AND P0, PT, R55, c[0x0][0x178], !P0 ;  /* 0x00005e0037007a0c */ /* 0x000fe20004701270 */
[----:B------:R-:W-:Y:S01]  /*40490*/  IMAD.WIDE R32, R34, 0x2, R2 ;  /* 0x0000000222207825 */ /* 0x000fe200078e0202 */
[----:B------:R-:W-:-:S02]  /*404a0*/  ISETP.LT.AND P1, PT, R38, c[0x0][0x178], !P3 ;  /* 0x00005e0026007a0c */ /* 0x000fc40005f21270 */
        /* <DEDUP_REMOVED lines=23> */
[----:B------:R-:W-:-:S07]  /*40620*/  PRMT R35, R14, 0x7632, R35 ;  /* 0x000076320e237816 */ /* 0x000fce0000000023 */
[----:B--2---:R-:W-:Y:S01]  /*40630*/  @P5 STG.E.U16 [R32.64], R31 ;  /* 0x0000001f20005986 */ /* 0x004fe2000c101504 */
[----:B------:R-:W-:Y:S02]  /*40640*/  ISETP.LT.AND P5, PT, R38, c[0x0][0x178], !P2 ;  /* 0x00005e0026007a0c */ /* 0x000fe400057a1270 */
[----:B------:R-:W-:Y:S01]  /*40650*/  PRMT R36, R31, 0x7632, R36 ;  /* 0x000076321f247816 */ /* 0x000fe20000000024 */
[----:B------:R0:W-:Y:S01]  /*40660*/  @P4 STG.E.U16 [R28.64], R14 ;  /* 0x0000000e1c004986 */ /* 0x0001e2000c101504 */
[----:B---3--:R-:W-:Y:S01]  /*40670*/  ISETP.GE.AND P4, PT, R37, c[0x0][0x17c], PT ;  /* 0x00005f0025007a0c */ /* 0x008fe20003f86270 */
[----:B0-----:R-:W-:Y:S02]  /*40680*/  IMAD.WIDE R28, R30, 0x2, R2 ;  /* 0x000000021e1c7825 */ /* 0x001fe400078e0202 */
[----:B------:R-:W2:Y:S04]  /*40690*/  LDL.LU R14, [R1+0x1bc] ;  /* 0x0001bc00010e7983 */ /* 0x000ea80000300800 */
[----:B------:R-:W3:Y:S04]  /*406a0*/  LDL.LU R37, [R1+0x17c] ;  /* 0x00017c0001257983 */ /* 0x000ee80000300800 */
[----:B------:R0:W-:Y:S01]  /*406b0*/  @P5 STG.E.U16 [R28.64], R36 ;  /* 0x000000241c005986 */ /* 0x0001e2000c101504 */
[----:B----4-:R-:W-:-:S03]  /*406c0*/  ISETP.GE.AND P5, PT, R15, c[0x0][0x17c], PT ;  /* 0x00005f000f007a0c */ /* 0x010fc60003fa6270 */
[----:B0-----:R-:W4:Y:S04]  /*406d0*/  LDL.LU R36, [R1+0x19c] ;  /* 0x00019c0001247983 */ /* 0x001f280000300800 */
[----:B------:R-:W2:Y:S01]  /*406e0*/  LDL.LU R15, [R1+0x1458] ;  /* 0x00145800010f7983 */ /* 0x000ea20000300800 */
[C---:B------:R-:W-:Y:S02]  /*406f0*/  ISETP.LT.AND P2, PT, R55.reuse, c[0x0][0x178], !P2 ;  /* 0x00005e0037007a0c */ /* 0x040fe40005741270 */
[C---:B------:R-:W-:Y:S01]  /*40700*/  IADD3 R34, R30.reuse, c[0x0][0x198], RZ ;  /* 0x000066001e227a10 */ /* 0x040fe20007ffe0ff */
[----:B------:R-:W-:Y:S01]  /*40710*/  IMAD.WIDE R30, R30, 0x2, R60 ;  /* 0x000000021e1e7825 */ /* 0x000fe200078e023c */
[----:B------:R-:W-:Y:S02]  /*40720*/  ISETP.LT.AND P3, PT, R38, c[0x0][0x178], !P6 ;  /* 0x00005e0026007a0c */ /* 0x000fe40007761270 */
[----:B------:R-:W-:-:S07]  /*40730*/  ISETP.LT.AND P6, PT, R55, c[0x0][0x178], !P6 ;  /* 0x00005e0037007a0c */ /* 0x000fce00077c1270 */
[----:B------:R0:W-:Y:S01]  /*40740*/  @P2 STG.E.U16 [R30.64], R35 ;  /* 0x000000231e002986 */ /* 0x0001e2000c101504 */
[----:B------:R-:W-:Y:S01]  /*40750*/  ISETP.LT.AND P2, PT, R38, c[0x0][0x178], !P0 ;  /* 0x00005e0026007a0c */ /* 0x000fe20004741270 */
[C---:B------:R-:W-:Y:S02]  /*40760*/  IMAD.WIDE R32, R34.reuse, 0x2, R2 ;  /* 0x0000000222207825 */ /* 0x040fe400078e0202 */
[----:B0-----:R-:W3:Y:S02]  /*40770*/  LDL.LU R31, [R1+0x1454] ;  /* 0x00145400011f7983 */ /* 0x001ee40000300800 */
[C---:B------:R-:W-:Y:S01]  /*40780*/  IMAD.WIDE R28, R34.reuse, 0x2, R60 ;  /* 0x00000002221c7825 */ /* 0x040fe200078e023c */
[----:B------:R-:W-:Y:S01]  /*40790*/  IADD3 R34, R34, c[0x0][0x198], RZ ;  /* 0x0000660022227a10 */ /* 0x000fe20007ffe0ff */
[----:B----4-:R0:W-:Y:S04]  /*407a0*/  @P3 STG.E.U16 [R32.64], R36 ;  /* 0x0000002420003986 */ /* 0x0101e8000c101504 */
[----:B------:R1:W-:Y:S01]  /*407b0*/  @P6 STG.E.U16 [R28.64], R39 ;  /* 0x000000271c006986 */ /* 0x0003e2000c101504 */
[----:B0-----:R-:W-:-:S02]  /*407c0*/  PRMT R33, R36, 0x7632, R33 ;  /* 0x0000763224217816 */ /* 0x001fc40000000021 */
[----:B------:R-:W-:Y:S01]  /*407d0*/  PRMT R32, R39, 0x7632, R32 ;  /* 0x0000763227207816 */ /* 0x000fe20000000020 */
[----:B------:R-:W4:Y:S01]  /*407e0*/  LDL.LU R36, [R1+0x145c] ;  /* 0x00145c0001247983 */ /* 0x000f220000300800 */
[----:B-1----:R-:W-:-:S03]  /*407f0*/  IMAD.WIDE R28, R34, 0x2, R2 ;  /* 0x00000002221c7825 */ /* 0x002fc600078e0202 */
[----:B------:R-:W4:Y:S04]  /*40800*/  LDL.LU R39, [R1+0x1cc] ;  /* 0x0001cc0001277983 */ /* 0x000f280000300800 */
[----:B------:R0:W-:Y:S01]  /*40810*/  @P2 STG.E.U16 [R28.64], R33 ;  /* 0x000000211c002986 */ /* 0x0001e2000c101504 */
[----:B--2---:R-:W-:-:S03]  /*40820*/  ISETP.GE.AND P2, PT, R15, c[0x0][0x17c], PT ;  /* 0x00005f000f007a0c */ /* 0x004fc60003f46270 */
[----:B------:R-:W2:Y:S01]  /*40830*/  LDL.LU R15, [R1+0x1460] ;  /* 0x00146000010f7983 */ /* 0x000ea20000300800 */
[----:B------:R-:W-:Y:S02]  /*40840*/  ISETP.LT.AND P0, PT, R55, c[0x0][0x178], !P0 ;  /* 0x00005e0037007a0c */ /* 0x000fe40004701270 */
[----:B---3--:R-:W-:Y:S01]  /*40850*/  ISETP.GE.AND P3, PT, R31, c[0x0][0x17c], PT ;  /* 0x00005f001f007a0c */ /* 0x008fe20003f66270 */
[----:B------:R-:W-:Y:S01]  /*40860*/  IMAD.WIDE R30, R34, 0x2, R60 ;  /* 0x00000002221e7825 */ /* 0x000fe200078e023c */
[----:B------:R-:W-:Y:S02]  /*40870*/  ISETP.LT.AND P6, PT, R38, c[0x0][0x178], !P1 ;  /* 0x00005e0026007a0c */ /* 0x000fe40004fc1270 */
[----:B------:R-:W-:Y:S02]  /*40880*/  ISETP.LT.AND P1, PT, R55, c[0x0][0x178], !P1 ;  /* 0x00005e0037007a0c */ /* 0x000fe40004f21270 */
[----:B------:R-:W-:-:S05]  /*40890*/  IADD3 R34, R34, c[0x0][0x198], RZ ;  /* 0x0000660022227a10 */ /* 0x000fca0007ffe0ff */
[----:B------:R1:W-:Y:S01]  /*408a0*/  @P0 STG.E.U16 [R30.64], R32 ;  /* 0x000000201e000986 */ /* 0x0003e2000c101504 */
[----:B------:R-:W-:Y:S01]  /*408b0*/  ISETP.LT.AND P0, PT, R38, c[0x0][0x178], !P4 ;  /* 0x00005e0026007a0c */ /* 0x000fe20006701270 */
[----:B0-----:R-:W-:Y:S01]  /*408c0*/  IMAD.WIDE R28, R34, 0x2, R2 ;  /* 0x00000002221c7825 */ /* 0x001fe200078e0202 */
[----:B------:R-:W-:Y:S02]  /*408d0*/  ISETP.LT.AND P4, PT, R55, c[0x0][0x178], !P4 ;  /* 0x00005e0037007a0c */ /* 0x000fe40006781270 */
[----:B------:R-:W-:Y:S02]  /*408e0*/  PRMT R33, R14, 0x7632, R33 ;  /* 0x000076320e217816 */ /* 0x000fe40000000021 */
[----:B------:R0:W-:Y:S01]  /*408f0*/  @P6 STG.E.U16 [R28.64], R14 ;  /* 0x0000000e1c006986 */ /* 0x0001e2000c101504 */
[C---:B-1----:R-:W-:Y:S01]  /*40900*/  IMAD.WIDE R30, R34.reuse, 0x2, R60 ;  /* 0x00000002221e7825 */ /* 0x042fe200078e023c */
[----:B------:R-:W-:Y:S02]  /*40910*/  IADD3 R34, R34, c[0x0][0x198], RZ ;  /* 0x0000660022227a10 */ /* 0x000fe40007ffe0ff */
[----:B------:R-:W-:-:S02]  /*40920*/  PRMT R32, R37, 0x7632, R32 ;  /* 0x0000763225207816 */ /* 0x000fc40000000020 */
[----:B------:R1:W-:Y:S01]  /*40930*/  @P1 STG.E.U16 [R30.64], R37 ;  /* 0x000000251e001986 */ /* 0x0003e2000c101504 */
[----:B0-----:R-:W-:-:S03]  /*40940*/  IMAD.WIDE R28, R34, 0x2, R2 ;  /* 0x00000002221c7825 */ /* 0x001fc600078e0202 */
[----:B------:R-:W3:Y:S04]  /*40950*/  LDL.LU R14, [R1+0x1568] ;  /* 0x00156800010e7983 */ /* 0x000ee80000300800 */
[----:B------:R-:W-:Y:S01]  /*40960*/  @P0 STG.E.U16 [R28.64], R33 ;  /* 0x000000211c000986 */ /* 0x000fe2000c101504 */
[----:B-1----:R-:W-:-:S03]  /*40970*/  IMAD.WIDE R30, R34, 0x2, R60 ;  /* 0x00000002221e7825 */ /* 0x002fc600078e023c */
[----:B------:R-:W3:Y:S04]  /*40980*/  LDL.LU R37, [R1+0x1464] ;  /* 0x0014640001257983 */ /* 0x000ee80000300800 */
[----:B------:R0:W-:Y:S01]  /*40990*/  @P4 STG.E.U16 [R30.64], R32 ;  /* 0x000000201e004986 */ /* 0x0001e2000c101504 */
[----:B----4-:R-:W-:-:S03]  /*409a0*/  ISETP.GE.AND P1, PT, R36, c[0x0][0x17c], PT ;  /* 0x00005f0024007a0c */ /* 0x010fc60003f26270 */
[----:B------:R-:W4:Y:S01]  /*409b0*/  LDL.LU R36, [R1+0x1468] ;  /* 0x0014680001247983 */ /* 0x000f220000300800 */
[----:B--2---:R-:W-:-:S03]  /*409c0*/  ISETP.GE.AND P0, PT, R15, c[0x0][0x17c], PT ;  /* 0x00005f000f007a0c */ /* 0x004fc60003f06270 */
[----:B------:R-:W2:Y:S04]  /*409d0*/  LDL.LU R15, [R1+0x1ac] ;  /* 0x0001ac00010f7983 */ /* 0x000ea80000300800 */
[----:B0-----:R-:W2:Y:S01]  /*409e0*/  LDL.LU R32, [R1+0x1dc] ;  /* 0x0001dc0001207983 */ /* 0x001ea20000300800 */
[----:B------:R-:W-:Y:S02]  /*409f0*/  ISETP.LT.AND P6, PT, R38, c[0x0][0x178], !P5 ;  /* 0x00005e0026007a0c */ /* 0x000fe40006fc1270 */
[----:B------:R-:W-:Y:S02]  /*40a00*/  ISETP.LT.AND P5, PT, R55, c[0x0][0x178], !P5 ;  /* 0x00005e0037007a0c */ /* 0x000fe40006fa1270 */
[----:B------:R-:W-:Y:S02]  /*40a10*/  IADD3 R34, R34, c[0x0][0x198], RZ ;  /* 0x0000660022227a10 */ /* 0x000fe40007ffe0ff */
[----:B------:R-:W-:-:S02]  /*40a20*/  ISETP.LT.AND P4, PT, R38, c[0x0][0x178], !P3 ;  /* 0x00005e0026007a0c */ /* 0x000fc40005f81270 */
[----:B------:R-:W-:Y:S01]  /*40a30*/  ISETP.LT.AND P3, PT, R55, c[0x0][0x178], !P3 ;  /* 0x00005e0037007a0c */ /* 0x000fe20005f61270 */
[----:B------:R-:W-:-:S04]  /*40a40*/  IMAD.WIDE R28, R34, 0x2, R2 ;  /* 0x00000002221c7825 */ /* 0x000fc800078e0202 */
[C---:B------:R-:W-:Y:S01]  /*40a50*/  IMAD.WIDE R30, R34.reuse, 0x2, R60 ;  /* 0x00000002221e7825 */ /* 0x040fe200078e023c */
[----:B------:R-:W-:Y:S02]  /*40a60*/  IADD3 R34, R34, c[0x0][0x198], RZ ;  /* 0x0000660022227a10 */ /* 0x000fe40007ffe0ff */
[----:B------:R-:W-:Y:S01]  /*40a70*/  PRMT R33, R39, 0x7632, R33 ;  /* 0x0000763227217816 */ /* 0x000fe20000000021 */
[----:B--2---:R0:W-:Y:S01]  /*40a80*/  @P6 STG.E.U16 [R28.64], R32 ;  /* 0x000000201c006986 */ /* 0x0041e2000c101504 */
[----:B------:R-:W-:-:S03]  /*40a90*/  PRMT R35, R32, 0x7632, R35 ;  /* 0x0000763220237816 */ /* 0x000fc60000000023 */
[----:B------:R1:W-:Y:S01]  /*40aa0*/  @P5 STG.E.U16 [R30.64], R39 ;  /* 0x000000271e005986 */ /* 0x0003e2000c101504 */
[----:B---3--:R-:W-:-:S03]  /*40ab0*/  ISETP.GE.AND P5, PT, R37, c[0x0][0x17c], PT ;  /* 0x00005f0025007a0c */ /* 0x008fc60003fa6270 */
[----:B------:R-:W2:Y:S01]  /*40ac0*/  LDL.LU R37, [R1+0x20] ;  /* 0x0000200001257983 */ /* 0x000ea20000300800 */
[----:B0-----:R-:W-:-:S04]  /*40ad0*/  IMAD.WIDE R28, R34, 0x2, R2 ;  /* 0x00000002221c7825 */ /* 0x001fc800078e0202 */
[----:B-1----:R-:W-:Y:S01]  /*40ae0*/  IMAD.WIDE R30, R34, 0x2, R60 ;  /* 0x00000002221e7825 */ /* 0x002fe200078e023c */
[----:B------:R-:W-:Y:S01]  /*40af0*/  @P4 STG.E.U16 [R28.64], R35 ;  /* 0x000000231c004986 */ /* 0x000fe2000c101504 */
[----:B----4-:R-:W-:-:S03]  /*40b00*/  ISETP.GE.AND P4, PT, R36, c[0x0][0x17c], PT ;  /* 0x00005f0024007a0c */ /* 0x010fc60003f86270 */
[----:B------:R-:W3:Y:S04]  /*40b10*/  LDL.LU R36, [R1+0x146c] ;  /* 0x00146c0001247983 */ /* 0x000ee80000300800 */
[----:B------:R-:W4:Y:S04]  /*40b20*/  LDL.LU R39, [R1+0x1470] ;  /* 0x0014700001277983 */ /* 0x000f280000300800 */
[----:B------:R0:W-:Y:S04]  /*40b30*/  @P3 STG.E.U16 [R30.64], R33 ;  /* 0x000000211e003986 */ /* 0x0001e8000c101504 */
[----:B0-----:R-:W2:Y:S01]  /*40b40*/  LDL.LU R31, [R1+0x1ec] ;  /* 0x0001ec00011f7983 */ /* 0x001ea20000300800 */
[----:B------:R-:W-:-:S02]  /*40b50*/  ISETP.LT.AND P6, PT, R38, c[0x0][0x178], !P2 ;  /* 0x00005e0026007a0c */ /* 0x000fc400057c1270 */
[----:B------:R-:W-:Y:S02]  /*40b60*/  IADD3 R32, R34, c[0x0][0x198], RZ ;  /* 0x0000660022207a10 */ /* 0x000fe40007ffe0ff */
[----:B------:R-:W-:-:S03]  /*40b70*/  ISETP.LT.AND P2, PT, R55, c[0x0][0x178], !P2 ;  /* 0x00005e0037007a0c */ /* 0x000fc60005741270 */
[----:B------:R-:W-:Y:S01]  /*40b80*/  IMAD.WIDE R28, R32, 0x2, R2 ;  /* 0x00000002201c7825 */ /* 0x000fe200078e0202 */
[----:B------:R-:W-:Y:S02]  /*40b90*/  ISETP.LT.AND P3, PT, R38, c[0x0][0x178], !P1 ;  /* 0x00005e0026007a0c */ /* 0x000fe40004f61270 */
[----:B------:R-:W-:Y:S02]  /*40ba0*/  ISETP.LT.AND P1, PT, R55, c[0x0][0x178], !P1 ;  /* 0x00005e0037007a0c */ /* 0x000fe40004f21270 */
[----:B------:R-:W-:Y:S02]  /*40bb0*/  IADD3 R33, R32, c[0x0][0x198], RZ ;  /* 0x0000660020217a10 */ /* 0x000fe40007ffe0ff */
[----:B------:R-:W-:Y:S01]  /*40bc0*/  PRMT R34, R15, 0x7632, R34 ;  /* 0x000076320f227816 */ /* 0x000fe20000000022 */
[----:B--2---:R0:W-:Y:S01]  /*40bd0*/  @P6 STG.E.U16 [R28.64], R31 ;  /* 0x0000001f1c006986 */ /* 0x0041e2000c101504 */
[----:B------:R-:W-:Y:S02]  /*40be0*/  ISETP.LT.AND P6, PT, R38, c[0x0][0x178], !P0 ;  /* 0x00005e0026007a0c */ /* 0x000fe400047c1270 */
[----:B------:R-:W-:-:S02]  /*40bf0*/  PRMT R35, R31, 0x7632, R35 ;  /* 0x000076321f237816 */ /* 0x000fc40000000023 */
[----:B------:R-:W-:Y:S01]  /*40c00*/  ISETP.LT.AND P0, PT, R55, c[0x0][0x178], !P0 ;  /* 0x00005e0037007a0c */ /* 0x000fe20004701270 */
[----:B0-----:R-:W-:Y:S01]  /*40c10*/  IMAD.WIDE R28, R32, 0x2, R60 ;  /* 0x00000002201c7825 */ /* 0x001fe200078e023c */
[----:B------:R-:W-:-:S03]  /*40c20*/  IADD3 R32, R33, c[0x0][0x198], RZ ;  /* 0x0000660021207a10 */ /* 0x000fc60007ffe0ff */
[C---:B------:R-:W-:Y:S01]  /*40c30*/  IMAD.WIDE R30, R33.reuse, 0x2, R2 ;  /* 0x00000002211e7825 */ /* 0x040fe200078e0202 */
[----:B------:R0:W-:Y:S04]  /*40c40*/  @P2 STG.E.U16 [R28.64], R15 ;  /* 0x0000000f1c002986 */ /* 0x0001e8000c101504 */
[----:B------:R1:W-:Y:S01]  /*40c50*/  @P3 STG.E.U16 [R30.64], R35 ;  /* 0x000000231e003986 */ /* 0x0003e2000c101504 */
[----:B0-----:R-:W-:-:S03]  /*40c60*/  IMAD.WIDE R28, R33, 0x2, R60 ;  /* 0x00000002211c7825 */ /* 0x001fc600078e023c */
[----:B------:R-:W2:Y:S01]  /*40c70*/  LDL.LU R15, [R1+0x1564] ;  /* 0x00156400010f7983 */ /* 0x000ea20000300800 */
[----:B-1----:R-:W-:-:S03]  /*40c80*/  IMAD.WIDE R30, R32, 0x2, R2 ;  /* 0x00000002201e7825 */ /* 0x002fc600078e0202 */
[----:B------:R0:W-:Y:S01]  /*40c90*/  @P1 STG.E.U16 [R28.64], R34 ;  /* 0x000000221c001986 */ /* 0x0001e2000c101504 */
[----:B---3--:R-:W-:-:S03]  /*40ca0*/  ISETP.GE.AND P2, PT, R36, c[0x0][0x17c], PT ;  /* 0x00005f0024007a0c */ /* 0x008fc60003f46270 */
[----:B------:R-:W-:Y:S04]  /*40cb0*/  @P6 STG.E.U16 [R30.64], R37 ;  /* 0x000000251e006986 */ /* 0x000fe8000c101504 */
[----:B------:R-:W3:Y:S01]  /*40cc0*/  LDL.LU R36, [R1+0x1474] ;  /* 0x0014740001247983 */ /* 0x000ee20000300800 */
[----:B0-----:R-:W-:-:S03]  /*40cd0*/  IMAD.WIDE R28, R32, 0x2, R60 ;  /* 0x00000002201c7825 */ /* 0x001fc600078e023c */
[----:B------:R-:W2:Y:S04]  /*40ce0*/  LDL.LU R35, [R1+0x1478] ;  /* 0x0014780001237983 */ /* 0x000ea80000300800 */
[----:B------:R0:W-:Y:S02]  /*40cf0*/  @P0 STG.E.U16 [R28.64], R40 ;  /* 0x000000281c000986 */ /* 0x0001e4000c101504 */
[----:B0-----:R-:W-:Y:S02]  /*40d00*/  PRMT R29, R37, 0x7632, R29 ;  /* 0x00007632251d7816 */ /* 0x001fe4000000001d */
[----:B------:R-:W4:Y:S04]  /*40d10*/  LDL.LU R37, [R1+0x147c] ;  /* 0x00147c0001257983 */ /* 0x000f280000300800 */
[----:B------:R-:W4:Y:S01]  /*40d20*/  LDL.LU R34, [R1+0x1480] ;  /* 0x0014800001227983 */ /* 0x000f220000300800 */
[----:B------:R-:W-:-:S02]  /*40d30*/  ISETP.LT.AND P1, PT, R38, c[0x0][0x178], !P5 ;  /* 0x00005e0026007a0c */ /* 0x000fc40006f21270 */
[C---:B------:R-:W-:Y:S02]  /*40d40*/  ISETP.LT.AND P5, PT, R55.reuse, c[0x0][0x178], !P5 ;  /* 0x00005e0037007a0c */ /* 0x040fe40006fa1270 */
[----:B------:R-:W-:Y:S02]  /*40d50*/  IADD3 R30, R32, c[0x0][0x198], RZ ;  /* 0x00006600201e7a10 */ /* 0x000fe40007ffe0ff */
[----:B------:R-:W-:Y:S02]  /*40d60*/  ISETP.LT.AND P6, PT, R38, c[0x0][0x178], !P4 ;  /* 0x00005e0026007a0c */ /* 0x000fe400067c1270 */
[C---:B------:R-:W-:Y:S01]  /*40d70*/  IADD3 R28, R30.reuse, c[0x0][0x198], RZ ;  /* 0x000066001e1c7a10 */ /* 0x040fe20007ffe0ff */
[----:B------:R-:W-:Y:S01]  /*40d80*/  IMAD.WIDE R32, R30, 0x2, R2 ;  /* 0x000000021e207825 */ /* 0x000fe200078e0202 */
[----:B------:R-:W-:Y:S02]  /*40d90*/  ISETP.LT.AND P4, PT, R55, c[0x0][0x178], !P4 ;  /* 0x00005e0037007a0c */ /* 0x000fe40006781270 */
[----:B------:R-:W-:Y:S01]  /*40da0*/  PRMT R40, R40, 0x7632, R40 ;  /* 0x0000763228287816 */ /* 0x000fe20000000028 */
[----:B------:R-:W-:Y:S01]  /*40db0*/  IMAD.WIDE R30, R30, 0x2, R60 ;  /* 0x000000021e1e7825 */ /* 0x000fe200078e023c */
[----:B------:R0:W-:Y:S04]  /*40dc0*/  @P1 STG.E.U16 [R32.64], R29 ;  /* 0x0000001d20001986 */ /* 0x0001e8000c101504 */
[----:B------:R1:W-:Y:S01]  /*40dd0*/  @P5 STG.E.U16 [R30.64], R40 ;  /* 0x000000281e005986 */ /* 0x0003e2000c101504 */
[----:B------:R-:W-:Y:S01]  /*40de0*/  ISETP.LT.AND P5, PT, R38, c[0x0][0x178], !P2 ;  /* 0x00005e0026007a0c */ /* 0x000fe200057a1270 */
[----:B0-----:R-:W-:-:S04]  /*40df0*/  IMAD.WIDE R32, R28, 0x2, R2 ;  /* 0x000000021c207825 */ /* 0x001fc800078e0202 */
[C---:B-1----:R-:W-:Y:S01]  /*40e00*/  IMAD.WIDE R30, R28.reuse, 0x2, R60 ;  /* 0x000000021c1e7825 */ /* 0x042fe200078e023c */
[----:B------:R-:W-:Y:S01]  /*40e10*/  IADD3 R28, R28, c[0x0][0x198], RZ ;  /* 0x000066001c1c7a10 */ /* 0x000fe20007ffe0ff */
[----:B------:R0:W-:Y:S04]  /*40e20*/  @P6 STG.E.U16 [R32.64], R12 ;  /* 0x0000000c20006986 */ /* 0x0001e8000c101504 */
[----:B------:R1:W-:Y:S01]  /*40e30*/  @P4 STG.E.U16 [R30.64], R24 ;  /* 0x000000181e004986 */ /* 0x0003e2000c101504 */
[----:B0-----:R-:W-:Y:S01]  /*40e40*/  PRMT R32, R12, 0x7632, R32 ;  /* 0x000076320c207816 */ /* 0x001fe20000000020 */
[----:B-1----:R-:W-:-:S05]  /*40e50*/  IMAD.WIDE R30, R28, 0x2, R2 ;  /* 0x000000021c1e7825 */ /* 0x002fca00078e0202 */
[----:B------:R0:W-:Y:S01]  /*40e60*/  @P5 STG.E.U16 [R30.64], R32 ;  /* 0x000000201e005986 */ /* 0x0001e2000c101504 */
[----:B---3--:R-:W-:-:S03]  /*40e70*/  ISETP.GE.AND P0, PT, R36, c[0x0][0x17c], PT ;  /* 0x00005f0024007a0c */ /* 0x008fc60003f06270 */
[----:B------:R-:W3:Y:S01]  /*40e80*/  LDL.LU R36, [R1+0x1484] ;  /* 0x0014840001247983 */ /* 0x000ee20000300800 */
[----:B--2---:R-:W-:-:S03]  /*40e90*/  ISETP.GE.AND P1, PT, R35, c[0x0][0x17c], PT ;  /* 0x00005f0023007a0c */ /* 0x004fc60003f26270 */
[----:B------:R-:W2:Y:S01]  /*40ea0*/  LDL.LU R35, [R1+0x1488] ;  /* 0x0014880001237983 */ /* 0x000ea20000300800 */
[----:B----4-:R-:W-:-:S03]  /*40eb0*/  ISETP.GE.AND P5, PT, R34, c[0x0][0x17c], PT ;  /* 0x00005f0022007a0c */ /* 0x010fc60003fa6270 */
[----:B------:R-:W4:Y:S04]  /*40ec0*/  LDL.LU R34, [R1+0x148c] ;  /* 0x00148c0001227983 */ /* 0x000f280000300800 */
[----:B0-----:R-:W3:Y:S01]  /*40ed0*/  LDL.LU R32, [R1+0x1490] ;  /* 0x0014900001207983 */ /* 0x001ee20000300800 */
[----:B------:R-:W-:Y:S02]  /*40ee0*/  ISETP.LT.AND P2, PT, R55, c[0x0][0x178], !P2 ;  /* 0x00005e0037007a0c */ /* 0x000fe40005741270 */
[----:B------:R-:W-:Y:S02]  /*40ef0*/  ISETP.GE.AND P3, PT, R39, c[0x0][0x17c], PT ;  /* 0x00005f0027007a0c */ /* 0x000fe40003f66270 */
[C---:B------:R-:W-:Y:S01]  /*40f00*/  IADD3 R12, R28.reuse, c[0x0][0x198], RZ ;  /* 0x000066001c0c7a10 */ /* 0x040fe20007ffe0ff */
[----:B------:R-:W-:Y:S01]  /*40f10*/  IMAD.WIDE R28, R28, 0x2, R60 ;  /* 0x000000021c1c7825 */ /* 0x000fe200078e023c */
[----:B------:R-:W-:-:S02]  /*40f20*/  ISETP.LT.AND P6, PT, R38, c[0x0][0x178], !P3 ;  /* 0x00005e0026007a0c */ /* 0x000fc40005fc1270 */
[----:B------:R-:W-:Y:S02]  /*40f30*/  PRMT R24, R24, 0x7632, R24 ;  /* 0x0000763218187816 */ /* 0x000fe40000000018 */
[----:B------:R-:W-:-:S03]  /*40f40*/  ISETP.LT.AND P3, PT, R55, c[0x0][0x178], !P3 ;  /* 0x00005e0037007a0c */ /* 0x000fc60005f61270 */
[----:B------:R0:W-:Y:S01]  /*40f50*/  @P2 STG.E.U16 [R28.64], R24 ;  /* 0x000000181c002986 */ /* 0x0001e2000c101504 */
[----:B------:R-:W-:Y:S01]  /*40f60*/  ISETP.LT.AND P2, PT, R38, c[0x0][0x178], !P0 ;  /* 0x00005e0026007a0c */ /* 0x000fe20004741270 */
[C---:B------:R-:W-:Y:S01]  /*40f70*/  IMAD.WIDE R30, R12.reuse, 0x2, R2 ;  /* 0x000000020c1e7825 */ /* 0x040fe200078e0202 */
[----:B------:R-:W-:Y:S02]  /*40f80*/  ISETP.LT.AND P0, PT, R55, c[0x0][0x178], !P0 ;  /* 0x00005e0037007a0c */ /* 0x000fe40004701270 */
[----:B------:R-:W-:Y:S02]  /*40f90*/  ISETP.GE.AND P4, PT, R37, c[0x0][0x17c], PT ;  /* 0x00005f0025007a0c */ /* 0x000fe40003f86270 */
[----:B------:R-:W4:Y:S01]  /*40fa0*/  LDL.LU R37, [R1+0x24] ;  /* 0x0000240001257983 */ /* 0x000f220000300800 */
[C---:B0-----:R-:W-:Y:S01]  /*40fb0*/  IMAD.WIDE R28, R12.reuse, 0x2, R60 ;  /* 0x000000020c1c7825 */ /* 0x041fe200078e023c */
[----:B------:R-:W-:Y:S02]  /*40fc0*/  IADD3 R12, R12, c[0x0][0x198], RZ ;  /* 0x000066000c0c7a10 */ /* 0x000fe40007ffe0ff */
[----:B------:R0:W-:Y:S01]  /*40fd0*/  @P6 STG.E.U16 [R30.64], R8 ;  /* 0x000000081e006986 */ /* 0x0001e2000c101504 */
[----:B------:R-:W-:-:S03]  /*40fe0*/  PRMT R24, R8, 0x7632, R24 ;  /* 0x0000763208187816 */ /* 0x000fc60000000018 */
[----:B------:R1:W-:Y:S01]  /*40ff0*/  @P3 STG.E.U16 [R28.64], R20 ;  /* 0x000000141c003986 */ /* 0x0003e2000c101504 */
[----:B------:R-:W-:-:S03]  /*41000*/  ISETP.LT.AND P3, PT, R38, c[0x0][0x178], !P1 ;  /* 0x00005e0026007a0c */ /* 0x000fc60004f61270 */
[----:B------:R-:W4:Y:S01]  /*41010*/  LDL.LU R33, [R1+0x1494] ;  /* 0x0014940001217983 */ /* 0x000f220000300800 */
[C---:B0-----:R-:W-:Y:S01]  /*41020*/  IMAD.WIDE R30, R12.reuse, 0x2, R2 ;  /* 0x000000020c1e7825 */ /* 0x041fe200078e0202 */
[----:B------:R-:W-:Y:S02]  /*41030*/  IADD3 R8, R12, c[0x0][0x198], RZ ;  /* 0x000066000c087a10 */ /* 0x000fe40007ffe0ff */
[----:B-1----:R-:W-:Y:S01]  /*41040*/  PRMT R20, R20, 0x7632, R20 ;  /* 0x0000763214147816 */ /* 0x002fe20000000014 */
[----:B------:R-:W-:Y:S01]  /*41050*/  IMAD.WIDE R28, R12, 0x2, R60 ;  /* 0x000000020c1c7825 */ /* 0x000fe200078e023c */
[----:B------:R0:W-:Y:S01]  /*41060*/  @P2 STG.E.U16 [R30.64], R24 ;  /* 0x000000181e002986 */ /* 0x0001e2000c101504 */
[----:B------:R-:W-:-:S03]  /*41070*/  ISETP.LT.AND P1, PT, R55, c[0x0][0x178], !P1 ;  /* 0x00005e0037007a0c */ /* 0x000fc60004f21270 */
[----:B------:R1:W-:Y:S01]  /*41080*/  @P0 STG.E.U16 [R28.64], R20 ;  /* 0x000000141c000986 */ /* 0x0003e2000c101504 */
[----:B------:R-:W-:Y:S01]  /*41090*/  ISETP.LT.AND P0, PT, R38, c[0x0][0x178], !P4 ;  /* 0x00005e0026007a0c */ /* 0x000fe20006701270 */
[C---:B0-----:R-:W-:Y:S02]  /*410a0*/  IMAD.WIDE R30, R8.reuse, 0x2, R2 ;  /* 0x00000002081e7825 */ /* 0x041fe400078e0202 */
[----:B------:R-:W4:Y:S02]  /*410b0*/  LDL.LU R24, [R1+0x1498] ;  /* 0x0014980001187983 */ /* 0x000f240000300800 */
[C---:B-1----:R-:W-:Y:S01]  /*410c0*/  IMAD.WIDE R28, R8.reuse, 0x2, R60 ;  /* 0x00000002081c7825 */ /* 0x042fe200078e023c */
[----:B------:R-:W-:Y:S01]  /*410d0*/  IADD3 R8, R8, c[0x0][0x198], RZ ;  /* 0x0000660008087a10 */ /* 0x000fe20007ffe0ff */
[----:B------:R0:W-:Y:S01]  /*410e0*/  @P3 STG.E.U16 [R30.64], R4 ;  /* 0x000000041e003986 */ /* 0x0001e2000c101504 */
[----:B------:R-:W-:-:S03]  /*410f0*/  PRMT R12, R4, 0x7632, R12 ;  /* 0x00007632040c7816 */ /* 0x000fc6000000000c */
[----:B------:R1:W-:Y:S01]  /*41100*/  @P1 STG.E.U16 [R28.64], R16 ;  /* 0x000000101c001986 */ /* 0x0003e2000c101504 */
[----:B0-----:R-:W-:-:S05]  /*41110*/  IMAD.WIDE R30, R8, 0x2, R2 ;  /* 0x00000002081e7825 */ /* 0x001fca00078e0202 */
[----:B------:R0:W-:Y:S01]  /*41120*/  @P0 STG.E.U16 [R30.64], R12 ;  /* 0x0000000c1e000986 */ /* 0x0001e2000c101504 */
[----:B--2---:R-:W-:-:S03]  /*41130*/  ISETP.GE.AND P2, PT, R35, c[0x0][0x17c], PT ;  /* 0x00005f0023007a0c */ /* 0x004fc60003f46270 */
[----:B------:R-:W2:Y:S01]  /*41140*/  LDL.LU R35, [R1+0x149c] ;  /* 0x00149c0001237983 */ /* 0x000ea20000300800 */
[----:B---3--:R-:W-:-:S03]  /*41150*/  ISETP.GE.AND P0, PT, R32, c[0x0][0x17c], PT ;  /* 0x00005f0020007a0c */ /* 0x008fc60003f06270 */
[----:B------:R-:W3:Y:S01]  /*41160*/  LDL.LU R32, [R1+0x14a0] ;  /* 0x0014a00001207983 */ /* 0x000ee20000300800 */
[C---:B------:R-:W-:Y:S02]  /*41170*/  ISETP.LT.AND P4, PT, R55.reuse, c[0x0][0x178], !P4 ;  /* 0x00005e0037007a0c */ /* 0x040fe40006781270 */
[----:B------:R-:W-:Y:S02]  /*41180*/  ISETP.LT.AND P3, PT, R38, c[0x0][0x178], !P5 ;  /* 0x00005e0026007a0c */ /* 0x000fe40006f61270 */
[C---:B------:R-:W-:Y:S01]  /*41190*/  IADD3 R4, R8.reuse, c[0x0][0x198], RZ ;  /* 0x0000660008047a10 */ /* 0x040fe20007ffe0ff */
[----:B-1----:R-:W-:Y:S01]  /*411a0*/  IMAD.WIDE R28, R8, 0x2, R60 ;  /* 0x00000002081c7825 */ /* 0x002fe200078e023c */
[----:B------:R-:W-:Y:S02]  /*411b0*/  ISETP.LT.AND P5, PT, R55, c[0x0][0x178], !P5 ;  /* 0x00005e0037007a0c */ /* 0x000fe40006fa1270 */
[----:B------:R-:W-:Y:S01]  /*411c0*/  PRMT R16, R16, 0x7632, R16 ;  /* 0x0000763210107816 */ /* 0x000fe20000000010 */
[----:B0-----:R-:W-:Y:S01]  /*411d0*/  IMAD.WIDE R30, R4, 0x2, R2 ;  /* 0x00000002041e7825 */ /* 0x001fe200078e0202 */
[----:B------:R-:W-:-:S03]  /*411e0*/  ISETP.GE.AND P6, PT, R36, c[0x0][0x17c], PT ;  /* 0x00005f0024007a0c */ /* 0x000fc60003fc6270 */
[----:B------:R0:W-:Y:S01]  /*411f0*/  @P4 STG.E.U16 [R28.64], R16 ;  /* 0x000000101c004986 */ /* 0x0001e2000c101504 */
[----:B------:R-:W-:Y:S02]  /*41200*/  ISETP.LT.AND P4, PT, R38, c[0x0][0x178], !P6 ;  /* 0x00005e0026007a0c */ /* 0x000fe40007781270 */
[----:B------:R-:W-:Y:S01]  /*41210*/  ISETP.LT.AND P6, PT, R55, c[0x0][0x178], !P6 ;  /* 0x00005e0037007a0c */ /* 0x000fe200077c1270 */
[----:B----4-:R1:W-:Y:S01]  /*41220*/  @P3 STG.E.U16 [R30.64], R37 ;  /* 0x000000251e003986 */ /* 0x0103e2000c101504 */
[----:B------:R-:W-:Y:S01]  /*41230*/  PRMT R8, R37, 0x7632, R8 ;  /* 0x0000763225087816 */ /* 0x000fe20000000008 */
[C---:B0-----:R-:W-:Y:S01]  /*41240*/  IMAD.WIDE R28, R4.reuse, 0x2, R60 ;  /* 0x00000002041c7825 */ /* 0x041fe200078e023c */
[----:B-1----:R-:W-:-:S04]  /*41250*/  IADD3 R30, R4, c[0x0][0x198], RZ ;  /* 0x00006600041e7a10 */ /* 0x002fc80007ffe0ff */
[----:B------:R0:W-:Y:S01]  /*41260*/  @P5 STG.E.U16 [R28.64], R41 ;  /* 0x000000291c005986 */ /* 0x0001e2000c101504 */
[----:B------:R-:W-:Y:S02]  /*41270*/  ISETP.LT.AND P3, PT, R38, c[0x0][0x178], !P2 ;  /* 0x00005e0026007a0c */ /* 0x000fe40005761270 */
[----:B------:R-:W-:Y:S02]  /*41280*/  IADD3 R4, R30, c[0x0][0x198], RZ ;  /* 0x000066001e047a10 */ /* 0x000fe40007ffe0ff */
[----:B------:R-:W-:Y:S01]  /*41290*/  ISETP.GE.AND P1, PT, R34, c[0x0][0x17c], PT ;  /* 0x00005f0022007a0c */ /* 0x000fe20003f26270 */
[C---:B0-----:R-:W-:Y:S01]  /*412a0*/  IMAD.WIDE R28, R30.reuse, 0x2, R2 ;  /* 0x000000021e1c7825 */ /* 0x041fe200078e0202 */
[----:B------:R-:W-:Y:S01]  /*412b0*/  PRMT R41, R41, 0x7632, R41 ;  /* 0x0000763229297816 */ /* 0x000fe20000000029 */
[----:B------:R-:W4:Y:S02]  /*412c0*/  LDL.LU R34, [R1+0x14ac] ;  /* 0x0014ac0001227983 */ /* 0x000f240000300800 */
[----:B------:R-:W-:Y:S01]  /*412d0*/  IMAD.WIDE R30, R30, 0x2, R60 ;  /* 0x000000021e1e7825 */ /* 0x000fe200078e023c */
[----:B------:R-:W-:Y:S01]  /*412e0*/  ISETP.LT.AND P2, PT, R55, c[0x0][0x178], !P2 ;  /* 0x00005e0037007a0c */ /* 0x000fe20005741270 */
[----:B------:R0:W-:Y:S04]  /*412f0*/  @P4 STG.E.U16 [R28.64], R8 ;  /* 0x000000081c004986 */ /* 0x0001e8000c101504 */
[----:B------:R1:W-:Y:S01]  /*41300*/  @P6 STG.E.U16 [R30.64], R41 ;  /* 0x000000291e006986 */ /* 0x0003e2000c101504 */
[----:B------:R-:W-:-:S02]  /*41310*/  ISETP.LT.AND P6, PT, R38, c[0x0][0x178], !P1 ;  /* 0x00005e0026007a0c */ /* 0x000fc40004fc1270 */
[----:B------:R-:W-:Y:S02]  /*41320*/  ISETP.GE.AND P4, PT, R24, c[0x0][0x17c], PT ;  /* 0x00005f0018007a0c */ /* 0x000fe40003f86270 */
[C---:B------:R-:W-:Y:S01]  /*41330*/  IADD3 R24, R4.reuse, c[0x0][0x198], RZ ;  /* 0x0000660004187a10 */ /* 0x040fe20007ffe0ff */
[----:B0-----:R-:W-:Y:S01]  /*41340*/  IMAD.WIDE R28, R4, 0x2, R2 ;  /* 0x00000002041c7825 */ /* 0x001fe200078e0202 */
[----:B------:R-:W-:-:S03]  /*41350*/  PRMT R16, R13, 0x7632, R16 ;  /* 0x000076320d107816 */ /* 0x000fc60000000010 */
[----:B-1----:R-:W-:Y:S01]  /*41360*/  IMAD.WIDE R30, R4, 0x2, R60 ;  /* 0x00000002041e7825 */ /* 0x002fe200078e023c */
[----:B------:R0:W-:Y:S01]  /*41370*/  @P3 STG.E.U16 [R28.64], R13 ;  /* 0x0000000d1c003986 */ /* 0x0001e2000c101504 */
[----:B------:R-:W-:-:S03]  /*41380*/  ISETP.GE.AND P5, PT, R33, c[0x0][0x17c], PT ;  /* 0x00005f0021007a0c */ /* 0x000fc60003fa6270 */
[----:B------:R1:W-:Y:S04]  /*41390*/  @P2 STG.E.U16 [R30.64], R25 ;  /* 0x000000191e002986 */ /* 0x0003e8000c101504 */
[----:B------:R-:W4:Y:S01]  /*413a0*/  LDL.LU R33, [R1+0x14b0] ;  /* 0x0014b00001217983 */ /* 0x000f220000300800 */
[----:B0-----:R-:W-:-:S05]  /*413b0*/  IMAD.WIDE R12, R24, 0x2, R2 ;  /* 0x00000002180c7825 */ /* 0x001fca00078e0202 */
[----:B------:R0:W-:Y:S01]  /*413c0*/  @P6 STG.E.U16 [R12.64], R16 ;  /* 0x000000100c006986 */ /* 0x0001e2000c101504 */
[----:B---3--:R-:W-:-:S03]  /*413d0*/  ISETP.GE.AND P6, PT, R32, c[0x0][0x17c], PT ;  /* 0x00005f0020007a0c */ /* 0x008fc60003fc6270 */
[----:B------:R-:W3:Y:S04]  /*413e0*/  LDL.LU R32, [R1+0x14bc] ;  /* 0x0014bc0001207983 */ /* 0x000ee80000300800 */
[----:B-1----:R-:W3:Y:S04]  /*413f0*/  LDL.LU R31, [R1+0x14c0] ;  /* 0x0014c000011f7983 */ /* 0x002ee80000300800 */
[----:B------:R-:W3:Y:S01]  /*41400*/  LDL.LU R37, [R1+0x28] ;  /* 0x0000280001257983 */ /* 0x000ee20000300800 */
[C---:B------:R-:W-:Y:S02]  /*41410*/  ISETP.LT.AND P1, PT, R55.reuse, c[0x0][0x178], !P1 ;  /* 0x00005e0037007a0c */ /* 0x040fe40004f21270 */
[----:B------:R-:W-:Y:S01]  /*41420*/  ISETP.LT.AND P2, PT, R38, c[0x0][0x178], !P0 ;  /* 0x00005e0026007a0c */ /* 0x000fe20004741270 */
[----:B------:R-:W3:Y:S01]  /*41430*/  LDL.LU R29, [R1+0x14c4] ;  /* 0x0014c400011d7983 */ /* 0x000ee20000300800 */
[----:B------:R-:W-:-:S02]  /*41440*/  ISETP.LT.AND P3, PT, R55, c[0x0][0x178], !P0 ;  /* 0x00005e0037007a0c */ /* 0x000fc40004761270 */
[C---:B------:R-:W-:Y:S01]  /*41450*/  IADD3 R4, R24.reuse, c[0x0][0x198], RZ ;  /* 0x0000660018047a10 */ /* 0x040fe20007ffe0ff */
[----:B------:R-:W3:Y:S01]  /*41460*/  LDL.LU R28, [R1+0x14c8] ;  /* 0x0014c800011c7983 */ /* 0x000ee20000300800 */
[----:B------:R-:W-:Y:S01]  /*41470*/  PRMT R8, R25, 0x7632, R8 ;  /* 0x0000763219087816 */ /* 0x000fe20000000008 */
[----:B------:R-:W-:-:S04]  /*41480*/  IMAD.WIDE R24, R24, 0x2, R60 ;  /* 0x0000000218187825 */ /* 0x000fc800078e023c */
[----:B0-----:R-:W-:Y:S01]  /*41490*/  IMAD.WIDE R12, R4, 0x2, R2 ;  /* 0x00000002040c7825 */ /* 0x001fe200078e0202 */
[----:B------:R0:W-:Y:S01]  /*414a0*/  @P1 STG.E.U16 [R24.64], R8 ;  /* 0x0000000818001986 */ /* 0x0001e2000c101504 */
[----:B------:R-:W-:Y:S02]  /*414b0*/  ISETP.LT.AND P1, PT, R38, c[0x0][0x178], !P5 ;  /* 0x00005e0026007a0c */ /* 0x000fe40006f21270 */
[----:B------:R-:W-:Y:S01]  /*414c0*/  ISETP.LT.AND P5, PT, R55, c[0x0][0x178], !P5 ;  /* 0x00005e0037007a0c */ /* 0x000fe20006fa1270 */
[----:B------:R1:W-:Y:S01]  /*414d0*/  @P2 STG.E.U16 [R12.64], R9 ;  /* 0x000000090c002986 */ /* 0x0003e2000c101504 */
[----:B------:R-:W-:Y:S01]  /*414e0*/  PRMT R16, R9, 0x7632, R16 ;  /* 0x0000763209107816 */ /* 0x000fe20000000010 */
[C---:B0-----:R-:W-:Y:S01]  /*414f0*/  IMAD.WIDE R24, R4.reuse, 0x2, R60 ;  /* 0x0000000204187825 */ /* 0x041fe200078e023c */
[----:B-1----:R-:W-:-:S04]  /*41500*/  IADD3 R12, R4, c[0x0][0x198], RZ ;  /* 0x00006600040c7a10 */ /* 0x002fc80007ffe0ff */
[----:B------:R0:W-:Y:S01]  /*41510*/  @P3 STG.E.U16 [R24.64], R21 ;  /* 0x0000001518003986 */ /* 0x0001e2000c101504 */
[----:B------:R-:W-:Y:S02]  /*41520*/  ISETP.LT.AND P3, PT, R38, c[0x0][0x178], !P4 ;  /* 0x00005e0026007a0c */ /* 0x000fe40006761270 */
[C---:B------:R-:W-:Y:S01]  /*41530*/  IADD3 R4, R12.reuse, c[0x0][0x198], RZ ;  /* 0x000066000c047a10 */ /* 0x040fe20007ffe0ff */
[----:B------:R-:W-:Y:S01]  /*41540*/  IMAD.WIDE R8, R12, 0x2, R2 ;  /* 0x000000020c087825 */ /* 0x000fe200078e0202 */
[----:B------:R-:W-:-:S03]  /*41550*/  ISETP.LT.AND P4, PT, R55, c[0x0][0x178], !P4 ;  /* 0x00005e0037007a0c */ /* 0x000fc60006781270 */
[----:B------:R-:W-:Y:S01]  /*41560*/  IMAD.WIDE R12, R12, 0x2, R60 ;  /* 0x000000020c0c7825 */ /* 0x000fe200078e023c */
[----:B--2---:R-:W-:Y:S01]  /*41570*/  ISETP.GE.AND P0, PT, R35, c[0x0][0x17c], PT ;  /* 0x00005f0023007a0c */ /* 0x004fe20003f06270 */
[----:B------:R1:W-:Y:S01]  /*41580*/  @P1 STG.E.U16 [R8.64], R16 ;  /* 0x0000001008001986 */ /* 0x0003e2000c101504 */
[----:B0-----:R-:W-:Y:S02]  /*41590*/  PRMT R21, R21, 0x7632, R21 ;  /* 0x0000763215157816 */ /* 0x001fe40000000015 */
[----:B----4-:R-:W-:Y:S01]  /*415a0*/  ISETP.GE.AND P2, PT, R34, c[0x0][0x17c], PT ;  /* 0x00005f0022007a0c */ /* 0x010fe20003f46270 */
[----:B------:R-:W2:Y:S04]  /*415b0*/  LDL.LU R25, [R1+0x14cc] ;  /* 0x0014cc0001197983 */ /* 0x000ea80000300800 */
[----:B------:R0:W-:Y:S01]  /*415c0*/  @P5 STG.E.U16 [R12.64], R21 ;  /* 0x000000150c005986 */ /* 0x0001e2000c101504 */
[----:B-1----:R-:W-:Y:S01]  /*415d0*/  IMAD.WIDE R8, R4, 0x2, R2 ;  /* 0x0000000204087825 */ /* 0x002fe200078e0202 */
[----:B------:R-:W-:-:S02]  /*415e0*/  ISETP.LT.AND P5, PT, R38, c[0x0][0x178], !P0 ;  /* 0x00005e0026007a0c */ /* 0x000fc400047a1270 */
[----:B------:R-:W4:Y:S01]  /*415f0*/  LDL.LU R24, [R1+0x14d0] ;  /* 0x0014d00001187983 */ /* 0x000f220000300800 */
[----:B------:R-:W-:-:S03]  /*41600*/  ISETP.LT.AND P0, PT, R55, c[0x0][0x178], !P0 ;  /* 0x00005e0037007a0c */ /* 0x000fc60004701270 */
[----:B------:R1:W-:Y:S01]  /*41610*/  @P3 STG.E.U16 [R8.64], R5 ;  /* 0x0000000508003986 */ /* 0x0003e2000c101504 */
[----:B0-----:R-:W-:Y:S01]  /*41620*/  IMAD.WIDE R12, R4, 0x2, R60 ;  /* 0x00000002040c7825 */ /* 0x001fe200078e023c */
[----:B------:R-:W-:Y:S02]  /*41630*/  ISETP.LT.AND P3, PT, R38, c[0x0][0x178], !P6 ;  /* 0x00005e0026007a0c */ /* 0x000fe40007761270 */
[----:B------:R-:W2:Y:S04]  /*41640*/  LDL.LU R21, [R1+0x14d4] ;  /* 0x0014d40001157983 */ /* 0x000ea80000300800 */
[----:B------:R0:W-:Y:S01]  /*41650*/  @P4 STG.E.U16 [R12.64], R17 ;  /* 0x000000110c004986 */ /* 0x0001e2000c101504 */
[----:B-1----:R-:W-:Y:S02]  /*41660*/  IADD3 R8, R4, c[0x0][0x198], RZ ;  /* 0x0000660004087a10 */ /* 0x002fe40007ffe0ff */
[----:B------:R-:W-:-:S02]  /*41670*/  ISETP.LT.AND P6, PT, R55, c[0x0][0x178], !P6 ;  /* 0x00005e0037007a0c */ /* 0x000fc400077c1270 */
[----:B0-----:R-:W-:Y:S01]  /*41680*/  PRMT R13, R5, 0x7632, R13 ;  /* 0x00007632050d7816 */ /* 0x001fe2000000000d */
[C---:B------:R-:W-:Y:S01]  /*41690*/  IMAD.WIDE R4, R8.reuse, 0x2, R2 ;  /* 0x0000000208047825 */ /* 0x040fe200078e0202 */
[C---:B------:R-:W-:Y:S02]  /*416a0*/  IADD3 R12, R8.reuse, c[0x0][0x198], RZ ;  /* 0x00006600080c7a10 */ /* 0x040fe40007ffe0ff */
[----:B------:R-:W-:Y:S01]  /*416b0*/  PRMT R17, R17, 0x7632, R17 ;  /* 0x0000763211117816 */ /* 0x000fe20000000011 */
[----:B------:R-:W-:Y:S01]  /*416c0*/  IMAD.WIDE R8, R8, 0x2, R60 ;  /* 0x0000000208087825 */ /* 0x000fe200078e023c */
[----:B------:R0:W-:Y:S04]  /*416d0*/  @P5 STG.E.U16 [R4.64], R13 ;  /* 0x0000000d04005986 */ /* 0x0001e8000c101504 */
[----:B------:R1:W-:Y:S01]  /*416e0*/  @P0 STG.E.U16 [R8.64], R17 ;  /* 0x0000001108000986 */ /* 0x0003e2000c101504 */
[----:B------:R-:W-:Y:S01]  /*416f0*/  ISETP.LT.AND P0, PT, R38, c[0x0][0x178], !P2 ;  /* 0x00005e0026007a0c */ /* 0x000fe20005701270 */
[C---:B0-----:R-:W-:Y:S01]  /*41700*/  IMAD.WIDE R4, R12.reuse, 0x2, R2 ;  /* 0x000000020c047825 */ /* 0x041fe200078e0202 */
[----:B------:R-:W-:-:S03]  /*41710*/  IADD3 R13, R12, c[0x0][0x198], RZ ;  /* 0x000066000c0d7a10 */ /* 0x000fc60007ffe0ff */
[----:B-1----:R-:W-:Y:S01]  /*41720*/  IMAD.WIDE R8, R12, 0x2, R60 ;  /* 0x000000020c087825 */ /* 0x002fe200078e023c */
[----:B------:R-:W2:Y:S04]  /*41730*/  LDL.LU R17, [R1+0x14d8] ;  /* 0x0014d80001117983 */ /* 0x000ea80000300800 */
[----:B---3--:R0:W-:Y:S01]  /*41740*/  @P3 STG.E.U16 [R4.64], R37 ;  /* 0x0000002504003986 */ /* 0x0081e2000c101504 */
[----:B------:R-:W-:-:S03]  /*41750*/  PRMT R16, R37, 0x7632, R16 ;  /* 0x0000763225107816 */ /* 0x000fc60000000010 */
[----:B------:R-:W-:Y:S01]  /*41760*/  @P6 STG.E.U16 [R8.64], R42 ;  /* 0x0000002a08006986 */ /* 0x000fe2000c101504 */
[----:B0-----:R-:W-:-:S05]  /*41770*/  IMAD.WIDE R4, R13, 0x2, R2 ;  /* 0x000000020d047825 */ /* 0x001fca00078e0202 */
[----:B------:R0:W-:Y:S04]  /*41780*/  @P0 STG.E.U16 [R4.64], R16 ;  /* 0x0000001004000986 */ /* 0x0001e8000c101504 */
[----:B0-----:R-:W3:Y:S01]  /*41790*/  LDL.LU R16, [R1+0x14dc] ;  /* 0x0014dc0001107983 */ /* 0x001ee20000300800 */
[----:B------:R-:W-:Y:S02]  /*417a0*/  ISETP.LT.AND P2, PT, R55, c[0x0][0x178], !P2 ;  /* 0x00005e0037007a0c */ /* 0x000fe40005741270 */
[----:B------:R-:W-:Y:S01]  /*417b0*/  ISETP.GE.AND P1, PT, R33, c[0x0][0x17c], PT ;  /* 0x00005f0021007a0c */ /* 0x000fe20003f26270 */
[----:B------:R-:W-:Y:S01]  /*417c0*/  IMAD.WIDE R8, R13, 0x2, R60 ;  /* 0x000000020d087825 */ /* 0x000fe200078e023c */
[----:B------:R-:W-:Y:S02]  /*417d0*/  PRMT R42, R42, 0x7632, R42 ;  /* 0x000076322a2a7816 */ /* 0x000fe4000000002a */
[----:B------:R-:W-:-:S02]  /*417e0*/  ISETP.LT.AND P3, PT, R38, c[0x0][0x178], !P1 ;  /* 0x00005e0026007a0c */ /* 0x000fc40004f61270 */
[----:B------:R-:W-:Y:S02]  /*417f0*/  ISETP.LT.AND P6, PT, R55, c[0x0][0x178], !P1 ;  /* 0x00005e0037007a0c */ /* 0x000fe40004fc1270 */
[----:B------:R-:W-:Y:S02]  /*41800*/  ISETP.GE.AND P4, PT, R32, c[0x0][0x17c], PT ;  /* 0x00005f0020007a0c */ /* 0x000fe40003f86270 */
[----:B------:R-:W-:Y:S01]  /*41810*/  IADD3 R12, R13, c[0x0][0x198], RZ ;  /* 0x000066000d0c7a10 */ /* 0x000fe20007ffe0ff */
[----:B------:R0:W-:Y:S01]  /*41820*/  @P2 STG.E.U16 [R8.64], R42 ;  /* 0x0000002a08002986 */ /* 0x0001e2000c101504 */
[----:B------:R-:W-:Y:S02]  /*41830*/  ISETP.LT.AND P2, PT, R38, c[0x0][0x178], !P4 ;  /* 0x00005e0026007a0c */ /* 0x000fe40006741270 */
[----:B------:R-:W-:Y:S01]  /*41840*/  ISETP.LT.AND P4, PT, R55, c[0x0][0x178], !P4 ;  /* 0x00005e0037007a0c */ /* 0x000fe20006781270 */
[----:B------:R-:W-:Y:S01]  /*41850*/  IMAD.WIDE R4, R12, 0x2, R2 ;  /* 0x000000020c047825 */ /* 0x000fe200078e0202 */
[----:B------:R-:W-:-:S02]  /*41860*/  ISETP.GE.AND P5, PT, R31, c[0x0][0x17c], PT ;  /* 0x00005f001f007a0c */ /* 0x000fc40003fa6270 */
[C---:B------:R-:W-:Y:S02]  /*41870*/  IADD3 R13, R12.reuse, c[0x0][0x198], RZ ;  /* 0x000066000c0d7a10 */ /* 0x040fe40007ffe0ff */
[----:B------:R1:W-:Y:S01]  /*41880*/  @P3 STG.E.U16 [R4.64], R14 ;  /* 0x0000000e04003986 */ /* 0x0003e2000c101504 */
[----:B0-----:R-:W-:Y:S01]  /*41890*/  IMAD.WIDE R8, R12, 0x2, R60 ;  /* 0x000000020c087825 */ /* 0x001fe200078e023c */
[----:B------:R-:W-:Y:S02]  /*418a0*/  ISETP.LT.AND P3, PT, R38, c[0x0][0x178], !P5 ;  /* 0x00005e0026007a0c */ /* 0x000fe40006f61270 */
[----:B------:R-:W-:Y:S02]  /*418b0*/  IADD3 R12, R13, c[0x0][0x198], RZ ;  /* 0x000066000d0c7a10 */ /* 0x000fe40007ffe0ff */
[----:B------:R0:W-:Y:S01]  /*418c0*/  @P6 STG.E.U16 [R8.64], R26 ;  /* 0x0000001a08006986 */ /* 0x0001e2000c101504 */
[----:B------:R-:W-:Y:S02]  /*418d0*/  ISETP.GE.AND P1, PT, R29, c[0x0][0x17c], PT ;  /* 0x00005f001d007a0c */ /* 0x000fe40003f26270 */
[----:B-1----:R-:W-:Y:S01]  /*418e0*/  PRMT R14, R14, 0x7632, R14 ;  /* 0x000076320e0e7816 */ /* 0x002fe2000000000e */
[----:B------:R-:W-:Y:S01]  /*418f0*/  IMAD.WIDE R4, R13, 0x2, R2 ;  /* 0x000000020d047825 */ /* 0x000fe200078e0202 */
[----:B------:R-:W-:-:S02]  /*41900*/  ISETP.LT.AND P5, PT, R55, c[0x0][0x178], !P5 ;  /* 0x00005e0037007a0c */ /* 0x000fc40006fa1270 */
[----:B0-----:R-:W-:Y:S01]  /*41910*/  PRMT R26, R26, 0x7632, R26 ;  /* 0x000076321a1a7816 */ /* 0x001fe2000000001a */
[----:B------:R-:W-:Y:S01]  /*41920*/  IMAD.WIDE R8, R13, 0x2, R60 ;  /* 0x000000020d087825 */ /* 0x000fe200078e023c */
[----:B------:R0:W-:Y:S01]  /*41930*/  @P2 STG.E.U16 [R4.64], R14 ;  /* 0x0000000e04002986 */ /* 0x0001e2000c101504 */
[----:B------:R-:W-:-:S03]  /*41940*/  ISETP.GE.AND P0, PT, R28, c[0x0][0x17c], PT ;  /* 0x00005f001c007a0c */ /* 0x000fc60003f06270 */
[----:B------:R1:W-:Y:S01]  /*41950*/  @P4 STG.E.U16 [R8.64], R26 ;  /* 0x0000001a08004986 */ /* 0x0003e2000c101504 */
[----:B------:R-:W-:Y:S02]  /*41960*/  ISETP.LT.AND P4, PT, R38, c[0x0][0x178], !P1 ;  /* 0x00005e0026007a0c */ /* 0x000fe40004f81270 */
[----:B------:R-:W-:Y:S01]  /*41970*/  ISETP.LT.AND P1, PT, R55, c[0x0][0x178], !P1 ;  /* 0x00005e0037007a0c */ /* 0x000fe20004f21270 */
[C---:B0-----:R-:W-:Y:S01]  /*41980*/  IMAD.WIDE R4, R12.reuse, 0x2, R2 ;  /* 0x000000020c047825 */ /* 0x041fe200078e0202 */
[----:B------:R-:W4:Y:S03]  /*41990*/  LDL.LU R14, [R1+0x14e0] ;  /* 0x0014e000010e7983 */ /* 0x000f260000300800 */
[C---:B-1----:R-:W-:Y:S01]  /*419a0*/  IMAD.WIDE R8, R12.reuse, 0x2, R60 ;  /* 0x000000020c087825 */ /* 0x042fe200078e023c */
[----:B------:R-:W-:Y:S01]  /*419b0*/  IADD3 R12, R12, c[0x0][0x198], RZ ;  /* 0x000066000c0c7a10 */ /* 0x000fe20007ffe0ff */
[----:B------:R-:W4:Y:S01]  /*419c0*/  LDL.LU R37, [R1+0x2c] ;  /* 0x00002c0001257983 */ /* 0x000f220000300800 */
[----:B------:R-:W-:-:S03]  /*419d0*/  PRMT R13, R10, 0x7632, R13 ;  /* 0x000076320a0d7816 */ /* 0x000fc6000000000d */
[----:B------:R0:W-:Y:S01]  /*419e0*/  @P3 STG.E.U16 [R4.64], R10 ;  /* 0x0000000a04003986 */ /* 0x0001e2000c101504 */
[----:B------:R-:W-:-:S03]  /*419f0*/  ISETP.LT.AND P3, PT, R38, c[0x0][0x178], !P0 ;  /* 0x00005e0026007a0c */ /* 0x000fc60004761270 */
[----:B------:R1:W-:Y:S01]  /*41a00*/  @P5 STG.E.U16 [R8.64], R22 ;  /* 0x0000001608005986 */ /* 0x0003e2000c101504 */
[C---:B0-----:R-:W-:Y:S01]  /*41a10*/  IMAD.WIDE R4, R12.reuse, 0x2, R2 ;  /* 0x000000020c047825 */ /* 0x041fe200078e0202 */
[----:B------:R-:W-:-:S03]  /*41a20*/  IADD3 R10, R12, c[0x0][0x198], RZ ;  /* 0x000066000c0a7a10 */ /* 0x000fc60007ffe0ff */
[----:B-1----:R-:W-:Y:S01]  /*41a30*/  IMAD.WIDE R8, R12, 0x2, R60 ;  /* 0x000000020c087825 */ /* 0x002fe200078e023c */
[----:B------:R-:W-:Y:S01]  /*41a40*/  PRMT R22, R22, 0x7632, R22 ;  /* 0x0000763216167816 */ /* 0x000fe20000000016 */
[----:B------:R0:W-:Y:S04]  /*41a50*/  @P4 STG.E.U16 [R4.64], R13 ;  /* 0x0000000d04004986 */ /* 0x0001e8000c101504 */
[----:B------:R-:W4:Y:S01]  /*41a60*/  LDL.LU R12, [R1+0x14b8] ;  /* 0x0014b800010c7983 */ /* 0x000f220000300800 */
[----:B--2---:R-:W-:-:S03]  /*41a70*/  ISETP.GE.AND P4, PT, R17, c[0x0][0x17c], PT ;  /* 0x00005f0011007a0c */ /* 0x004fc60003f86270 */
[----:B------:R1:W-:Y:S01]  /*41a80*/  @P1 STG.E.U16 [R8.64], R22 ;  /* 0x0000001608001986 */ /* 0x0003e2000c101504 */
[----:B0-----:R-:W-:-:S03]  /*41a90*/  IMAD.WIDE R4, R10, 0x2, R2 ;  /* 0x000000020a047825 */ /* 0x001fc600078e0202 */
[----:B------:R-:W2:Y:S04]  /*41aa0*/  LDL.LU R17, [R1+0x14b4] ;  /* 0x0014b40001117983 */ /* 0x000ea80000300800 */
[----:B------:R0:W-:Y:S01]  /*41ab0*/  @P3 STG.E.U16 [R4.64], R6 ;  /* 0x0000000604003986 */ /* 0x0001e2000c101504 */
[----:B---3--:R-:W-:-:S03]  /*41ac0*/  ISETP.GE.AND P3, PT, R16, c[0x0][0x17c], PT ;  /* 0x00005f0010007a0c */ /* 0x008fc60003f66270 */
[----:B------:R-:W3:Y:S01]  /*41ad0*/  LDL.LU R16, [R1+0x14a8] ;  /* 0x0014a80001107983 */ /* 0x000ee20000300800 */
[----:B------:R-:W-:Y:S02]  /*41ae0*/  ISETP.LT.AND P5, PT, R55, c[0x0][0x178], !P0 ;  /* 0x00005e0037007a0c */ /* 0x000fe400047a1270 */
[----:B------:R-:W-:Y:S01]  /*41af0*/  ISETP.GE.AND P6, PT, R25, c[0x0][0x17c], PT ;  /* 0x00005f0019007a0c */ /* 0x000fe20003fc6270 */
[----:B-1----:R-:W-:Y:S01]  /*41b00*/  IMAD.WIDE R8, R10, 0x2, R60 ;  /* 0x000000020a087825 */ /* 0x002fe200078e023c */
[----:B----4-:R-:W-:Y:S02]  /*41b10*/  ISETP.GE.AND P2, PT, R24, c[0x0][0x17c], PT ;  /* 0x00005f0018007a0c */ /* 0x010fe40003f46270 */
[----:B------:R-:W-:Y:S02]  /*41b20*/  ISETP.LT.AND P1, PT, R38, c[0x0][0x178], !P6 ;  /* 0x00005e0026007a0c */ /* 0x000fe40007721270 */
[----:B------:R-:W-:Y:S02]  /*41b30*/  IADD3 R10, R10, c[0x0][0x198], RZ ;  /* 0x000066000a0a7a10 */ /* 0x000fe40007ffe0ff */
[----:B------:R-:W-:-:S03]  /*41b40*/  ISETP.LT.AND P6, PT, R55, c[0x0][0x178], !P6 ;  /* 0x00005e0037007a0c */ /* 0x000fc600077c1270 */
[----:B------:R1:W-:Y:S01]  /*41b50*/  @P5 STG.E.U16 [R8.64], R18 ;  /* 0x0000001208005986 */ /* 0x0003e2000c101504 */
[----:B------:R-:W-:Y:S01]  /*41b60*/  ISETP.LT.AND P5, PT, R38, c[0x0][0x178], !P2 ;  /* 0x00005e0026007a0c */ /* 0x000fe200057a1270 */
[----:B0-----:R-:W-:Y:S01]  /*41b70*/  IMAD.WIDE R4, R10, 0x2, R2 ;  /* 0x000000020a047825 */ /* 0x001fe200078e0202 */
[----:B------:R-:W-:Y:S02]  /*41b80*/  PRMT R6, R6, 0x7632, R6 ;  /* 0x0000763206067816 */ /* 0x000fe40000000006 */
[----:B------:R-:W-:Y:S01]  /*41b90*/  ISETP.LT.AND P2, PT, R55, c[0x0][0x178], !P2 ;  /* 0x00005e0037007a0c */ /* 0x000fe20005741270 */
[C---:B-1----:R-:W-:Y:S01]  /*41ba0*/  IMAD.WIDE R8, R10.reuse, 0x2, R60 ;  /* 0x000000020a087825 */ /* 0x042fe200078e023c */
[----:B------:R-:W-:Y:S01]  /*41bb0*/  IADD3 R10, R10, c[0x0][0x198], RZ ;  /* 0x000066000a0a7a10 */ /* 0x000fe20007ffe0ff */
[----:B------:R0:W-:Y:S01]  /*41bc0*/  @P1 STG.E.U16 [R4.64], R6 ;  /* 0x0000000604001986 */ /* 0x0001e2000c101504 */
[----:B------:R-:W-:Y:S02]  /*41bd0*/  PRMT R18, R18, 0x7632, R18 ;  /* 0x0000763212127816 */ /* 0x000fe40000000012 */
[----:B------:R-:W-:-:S03]  /*41be0*/  ISETP.GE.AND P0, PT, R21, c[0x0][0x17c], PT ;  /* 0x00005f0015007a0c */ /* 0x000fc60003f06270 */
[----:B------:R1:W-:Y:S01]  /*41bf0*/  @P6 STG.E.U16 [R8.64], R18 ;  /* 0x0000001208006986 */ /* 0x0003e2000c101504 */
[----:B------:R-:W-:Y:S01]  /*41c00*/  ISETP.LT.AND P6, PT, R38, c[0x0][0x178], !P0 ;  /* 0x00005e0026007a0c */ /* 0x000fe200047c1270 */
[----:B0-----:R-:W-:Y:S01]  /*41c10*/  IMAD.WIDE R4, R10, 0x2, R2 ;  /* 0x000000020a047825 */ /* 0x001fe200078e0202 */
[----:B------:R-:W-:-:S03]  /*41c20*/  ISETP.LT.AND P0, PT, R55, c[0x0][0x178], !P0 ;  /* 0x00005e0037007a0c */ /* 0x000fc60004701270 */
[----:B-1----:R-:W-:Y:S01]  /*41c30*/  IMAD.WIDE R8, R10, 0x2, R60 ;  /* 0x000000020a087825 */ /* 0x002fe200078e023c */
[----:B------:R-:W4:Y:S01]  /*41c40*/  LDL.LU R18, [R1+0x14a4] ;  /* 0x0014a40001127983 */ /* 0x000f220000300800 */
[----:B------:R-:W-:-:S03]  /*41c50*/  ISETP.GE.AND P1, PT, R14, c[0x0][0x17c], PT ;  /* 0x00005f000e007a0c */ /* 0x000fc60003f26270 */
[----:B------:R0:W-:Y:S01]  /*41c60*/  @P5 STG.E.U16 [R4.64], R37 ;  /* 0x0000002504005986 */ /* 0x0001e2000c101504 */
[----:B------:R-:W-:Y:S02]  /*41c70*/  ISETP.LT.AND P5, PT, R38, c[0x0][0x178], !P4 ;  /* 0x00005e0026007a0c */ /* 0x000fe400067a1270 */
[----:B------:R-:W-:Y:S01]  /*41c80*/  PRMT R6, R37, 0x7632, R6 ;  /* 0x0000763225067816 */ /* 0x000fe20000000006 */
[----:B------:R1:W-:Y:S01]  /*41c90*/  @P2 STG.E.U16 [R8.64], R43 ;  /* 0x0000002b08002986 */ /* 0x0003e2000c101504 */
[----:B0-----:R-:W-:-:S04]  /*41ca0*/  IADD3 R4, R10, c[0x0][0x198], RZ ;  /* 0x000066000a047a10 */ /* 0x001fc80007ffe0ff */
[C---:B------:R-:W-:Y:S01]  /*41cb0*/  IADD3 R14, R4.reuse, c[0x0][0x198], RZ ;  /* 0x00006600040e7a10 */ /* 0x040fe20007ffe0ff */
[----:B-1----:R-:W-:Y:S01]  /*41cc0*/  IMAD.WIDE R8, R4, 0x2, R2 ;  /* 0x0000000204087825 */ /* 0x002fe200078e0202 */
[----:B------:R-:W-:-:S03]  /*41cd0*/  PRMT R10, R43, 0x7632, R10 ;  /* 0x000076322b0a7816 */ /* 0x000fc6000000000a */
[----:B------:R-:W-:Y:S01]  /*41ce0*/  IMAD.WIDE R4, R4, 0x2, R60 ;  /* 0x0000000204047825 */ /* 0x000fe200078e023c */
[----:B------:R-:W-:Y:S01]  /*41cf0*/  @P6 STG.E.U16 [R8.64], R6 ;  /* 0x0000000608006986 */ /* 0x000fe2000c101504 */
[----:B------:R-:W-:Y:S02]  /*41d00*/  ISETP.GE.AND P2, PT, R12, c[0x0][0x17c], PT ;  /* 0x00005f000c007a0c */ /* 0x000fe40003f46270 */
[----:B------:R-:W-:Y:S01]  /*41d10*/  IMAD.WIDE R12, R14, 0x2, R2 ;  /* 0x000000020e0c7825 */ /* 0x000fe200078e0202 */
[----:B------:R0:W-:Y:S01]  /*41d20*/  @P0 STG.E.U16 [R4.64], R10 ;  /* 0x0000000a04000986 */ /* 0x0001e2000c101504 */
[----:B------:R-:W-:-:S03]  /*41d30*/  ISETP.LT.AND P6, PT, R38, c[0x0][0x178], !P3 ;  /* 0x00005e0026007a0c */ /* 0x000fc60005fc1270 */
[----:B------:R1:W-:Y:S01]  /*41d40*/  @P5 STG.E.U16 [R12.64], R15 ;  /* 0x0000000f0c005986 */ /* 0x0003e2000c101504 */
[----:B------:R-:W-:Y:S02]  /*41d50*/  ISETP.LT.AND P5, PT, R55, c[0x0][0x178], !P3 ;  /* 0x00005e0037007a0c */ /* 0x000fe40005fa1270 */
[----:B--2---:R-:W-:Y:S02]  /*41d60*/  ISETP.GE.AND P0, PT, R17, c[0x0][0x17c], PT ;  /* 0x00005f0011007a0c */ /* 0x004fe40003f06270 */
[----:B------:R-:W2:Y:S01]  /*41d70*/  LDL.LU R17, [R1+0x14ec] ;  /* 0x0014ec0001117983 */ /* 0x000ea20000300800 */
[----:B---3--:R-:W-:-:S03]  /*41d80*/  ISETP.GE.AND P3, PT, R16, c[0x0][0x17c], PT ;  /* 0x00005f0010007a0c */ /* 0x008fc60003f66270 */
[----:B------:R-:W3:Y:S04]  /*41d90*/  LDL.LU R16, [R1+0x14e8] ;  /* 0x0014e80001107983 */ /* 0x000ee80000300800 */
[----:B------:R-:W3:Y:S04]  /*41da0*/  LDL.LU R25, [R1+0x14f8] ;  /* 0x0014f80001197983 */ /* 0x000ee80000300800 */
[----:B------:R-:W3:Y:S04]  /*41db0*/  LDL.LU R21, [R1+0x14f4] ;  /* 0x0014f40001157983 */ /* 0x000ee80000300800 */
[----:B------:R-:W3:Y:S04]  /*41dc0*/  LDL.LU R24, [R1+0x1500] ;  /* 0x0015000001187983 */ /* 0x000ee80000300800 */
[----:B------:R-:W3:Y:S04]  /*41dd0*/  LDL.LU R22, [R1+0x14fc] ;  /* 0x0014fc0001167983 */ /* 0x000ee80000300800 */
[----:B------:R-:W3:Y:S04]  /*41de0*/  LDL.LU R29, [R1+0x1518] ;  /* 0x00151800011d7983 */ /* 0x000ee80000300800 */
[----:B------:R-:W3:Y:S01]  /*41df0*/  LDL.LU R28, [R1+0x1514] ;  /* 0x00151400011c7983 */ /* 0x000ee20000300800 */
[----:B------:R-:W-:-:S03]  /*41e00*/  ISETP.LT.AND P4, PT, R55, c[0x0][0x178], !P4 ;  /* 0x00005e0037007a0c */ /* 0x000fc60006781270 */
[----:B------:R-:W4:Y:S01]  /*41e10*/  S2R R37, SR_TID.X ;  /* 0x0000000000257919 */ /* 0x000f220000002100 */
[C---:B0-----:R-:W-:Y:S01]  /*41e20*/  IMAD.WIDE R4, R14.reuse, 0x2, R60 ;  /* 0x000000020e047825 */ /* 0x041fe200078e023c */
[----:B------:R-:W-:Y:S02]  /*41e30*/  IADD3 R6, R14, c[0x0][0x198], RZ ;  /* 0x000066000e067a10 */ /* 0x000fe40007ffe0ff */
[----:B-1----:R-:W-:Y:S01]  /*41e40*/  PRMT R15, R15, 0x7632, R15 ;  /* 0x000076320f0f7816 */ /* 0x002fe2000000000f */
[----:B------:R-:W3:Y:S01]  /*41e50*/  LDL.LU R32, [R1+0x1520] ;  /* 0x0015200001207983 */ /* 0x000ee20000300800 */
[----:B------:R-:W-:Y:S01]  /*41e60*/  PRMT R10, R27, 0x7632, R10 ;  /* 0x000076321b0a7816 */ /* 0x000fe2000000000a */
[----:B------:R-:W-:-:S03]  /*41e70*/  IMAD.WIDE R8, R6, 0x2, R2 ;  /* 0x0000000206087825 */ /* 0x000fc600078e0202 */
[----:B------:R0:W-:Y:S01]  /*41e80*/  @P4 STG.E.U16 [R4.64], R27 ;  /* 0x0000001b04004986 */ /* 0x0001e2000c101504 */
[----:B------:R-:W-:Y:S02]  /*41e90*/  ISETP.LT.AND P4, PT, R38, c[0x0][0x178], !P1 ;  /* 0x00005e0026007a0c */ /* 0x000fe40004f81270 */
[C---:B------:R-:W-:Y:S01]  /*41ea0*/  IADD3 R12, R6.reuse, c[0x0][0x198], RZ ;  /* 0x00006600060c7a10 */ /* 0x040fe20007ffe0ff */
[----:B------:R1:W-:Y:S01]  /*41eb0*/  @P6 STG.E.U16 [R8.64], R15 ;  /* 0x0000000f08006986 */ /* 0x0003e2000c101504 */
[----:B------:R-:W-:Y:S02]  /*41ec0*/  ISETP.LT.AND P1, PT, R55, c[0x0][0x178], !P1 ;  /* 0x00005e0037007a0c */ /* 0x000fe40004f21270 */
[----:B------:R-:W-:Y:S01]  /*41ed0*/  PRMT R20, R19, 0x7632, R20 ;  /* 0x0000763213147816 */ /* 0x000fe20000000014 */
[----:B------:R-:W3:Y:S01]  /*41ee0*/  LDL.LU R31, [R1+0x151c] ;  /* 0x00151c00011f7983 */ /* 0x000ee20000300800 */
[----:B0-----:R-:W-:Y:S01]  /*41ef0*/  IMAD.WIDE R4, R6, 0x2, R60 ;  /* 0x0000000206047825 */ /* 0x001fe200078e023c */
[----:B----4-:R-:W-:-:S03]  /*41f00*/  LOP3.LUT R39, R37, 0x1f, RZ, 0xc0, !PT ;  /* 0x0000001f25277812 */ /* 0x010fc600078ec0ff */
[----:B------:R-:W-:Y:S01]  /*41f10*/  IMAD.SHL.U32 R37, R37, 0x100, RZ ;  /* 0x0000010025257824 */ /* 0x000fe200078e00ff */
[----:B------:R0:W-:Y:S01]  /*41f20*/  @P5 STG.E.U16 [R4.64], R10 ;  /* 0x0000000a04005986 */ /* 0x0001e2000c101504 */
[----:B------:R-:W-:Y:S01]  /*41f30*/  ISETP.LT.AND P5, PT, R38, c[0x0][0x178], !P2 ;  /* 0x00005e0026007a0c */ /* 0x000fe200057a1270 */
[C---:B-1----:R-:W-:Y:S01]  /*41f40*/  IMAD.WIDE R8, R12.reuse, 0x2, R60 ;  /* 0x000000020c087825 */ /* 0x042fe200078e023c */
[----:B------:R-:W-:Y:S02]  /*41f50*/  ISETP.LT.AND P2, PT, R55, c[0x0][0x178], !P2 ;  /* 0x00005e0037007a0c */ /* 0x000fe40005741270 */
[----:B------:R-:W-:Y:S01]  /*41f60*/  LOP3.LUT R37, R37, 0x600, RZ, 0xc0, !PT ;  /* 0x0000060025257812 */ /* 0x000fe200078ec0ff */
[C---:B0-----:R-:W-:Y:S01]  /*41f70*/  IMAD.WIDE R4, R12.reuse, 0x2, R2 ;  /* 0x000000020c047825 */ /* 0x041fe200078e0202 */
[----:B------:R-:W-:Y:S02]  /*41f80*/  IADD3 R10, R12, c[0x0][0x198], RZ ;  /* 0x000066000c0a7a10 */ /* 0x000fe40007ffe0ff */
[----:B------:R-:W0:Y:S01]  /*41f90*/  LDS.128 R12, [R0] ;  /* 0x00000000000c7984 */ /* 0x000e220000000c00 */
[----:B------:R-:W-:-:S03]  /*41fa0*/  PRMT R6, R11, 0x7632, R6 ;  /* 0x000076320b067816 */ /* 0x000fc60000000006 */
[----:B------:R1:W-:Y:S01]  /*41fb0*/  @P4 STG.E.U16 [R4.64], R11 ;  /* 0x0000000b04004986 */ /* 0x0003e2000c101504 */
[----:B------:R-:W-:Y:S01]  /*41fc0*/  ISETP.LT.AND P4, PT, R38, c[0x0][0x178], !P0 ;  /* 0x00005e0026007a0c */ /* 0x000fe20004781270 */
[----:B------:R-:W-:Y:S02]  /*41fd0*/  IMAD R37, R39, 0x10, R37 ;  /* 0x0000001027257824 */ /* 0x000fe400078e0225 */
[----:B------:R4:W-:Y:S01]  /*41fe0*/  @P1 STG.E.U16 [R8.64], R23 ;  /* 0x0000001708001986 */ /* 0x0009e2000c101504 */
[----:B------:R-:W-:Y:S01]  /*41ff0*/  ISETP.LT.AND P0, PT, R55, c[0x0][0x178], !P0 ;  /* 0x00005e0037007a0c */ /* 0x000fe20004701270 */
[C---:B-1----:R-:W-:Y:S01]  /*42000*/  IMAD.WIDE R4, R10.reuse, 0x2, R2 ;  /* 0x000000020a047825 */ /* 0x042fe200078e0202 */
[C---:B------:R-:W-:Y:S02]  /*42010*/  IADD3 R11, R10.reuse, c[0x0][0x198], RZ ;  /* 0x000066000a0b7a10 */ /* 0x040fe40007ffe0ff */
[----:B----4-:R-:W-:Y:S01]  /*42020*/  PRMT R23, R23, 0x7632, R23 ;  /* 0x0000763217177816 */ /* 0x010fe20000000017 */
[----:B------:R-:W-:Y:S01]  /*42030*/  IMAD.WIDE R8, R10, 0x2, R60 ;  /* 0x000000020a087825 */ /* 0x000fe200078e023c */
[----:B------:R1:W-:Y:S01]  /*42040*/  @P5 STG.E.U16 [R4.64], R6 ;  /* 0x0000000604005986 */ /* 0x0003e2000c101504 */
[----:B------:R-:W-:-:S02]  /*42050*/  LOP3.LUT R37, R37, 0x20, RZ, 0x3c, !PT ;  /* 0x0000002025257812 */ /* 0x000fc400078e3cff */
[----:B------:R-:W-:Y:S01]  /*42060*/  PRMT R0, R7, 0x7632, R0 ;  /* 0x0000763207007816 */ /* 0x000fe20000000000 */
[----:B------:R4:W-:Y:S01]  /*42070*/  @P2 STG.E.U16 [R8.64], R23 ;  /* 0x0000001708002986 */ /* 0x0009e2000c101504 */
[----:B------:R-:W-:Y:S01]  /*42080*/  ISETP.GE.AND P6, PT, R18, c[0x0][0x17c], PT ;  /* 0x00005f0012007a0c */ /* 0x000fe20003fc6270 */
[----:B-1----:R-:W-:Y:S01]  /*42090*/  IMAD.WIDE R4, R11, 0x2, R2 ;  /* 0x000000020b047825 */ /* 0x002fe200078e0202 */
[----:B------:R-:W-:-:S04]  /*420a0*/  ISETP.LT.AND P2, PT, R38, c[0x0][0x178], !P3 ;  /* 0x00005e0026007a0c */ /* 0x000fc80005f41270 */
[----:B------:R-:W-:Y:S01]  /*420b0*/  @P4 STG.E.U16 [R4.64], R7 ;  /* 0x0000000704004986 */ /* 0x000fe2000c101504 */
[----:B------:R-:W-:-:S03]  /*420c0*/  ISETP.LT.AND P3, PT, R55, c[0x0][0x178], !P3 ;  /* 0x00005e0037007a0c */ /* 0x000fc60005f61270 */
[----:B------:R-:W1:Y:S01]  /*420d0*/  LDS.128 R4, [R37] ;  /* 0x0000000025047984 */ /* 0x000e620000000c00 */
[C---:B------:R-:W-:Y:S01]  /*420e0*/  IADD3 R10, R11.reuse, c[0x0][0x198], RZ ;  /* 0x000066000b0a7a10 */ /* 0x040fe20007ffe0ff */
[----:B----4-:R-:W-:Y:S01]  /*420f0*/  IMAD.WIDE R8, R11, 0x2, R60 ;  /* 0x000000020b087825 */ /* 0x010fe200078e023c */
[----:B------:R-:W-:Y:S02]  /*42100*/  ISETP.LT.AND P4, PT, R38, c[0x0][0x178], !P6 ;  /* 0x00005e0026007a0c */ /* 0x000fe40007781270 */
[C---:B------:R-:W-:Y:S02]  /*42110*/  IADD3 R18, R10.reuse, c[0x0][0x198], RZ ;  /* 0x000066000a127a10 */ /* 0x040fe40007ffe0ff */
[----:B------:R4:W-:Y:S01]  /*42120*/  @P0 STG.E.U16 [R8.64], R19 ;  /* 0x0000001308000986 */ /* 0x0009e2000c101504 */
[----:B------:R-:W-:Y:S02]  /*42130*/  ISETP.LT.AND P6, PT, R55, c[0x0][0x178], !P6 ;  /* 0x00005e0037007a0c */ /* 0x000fe400077c1270 */
[----:B--2---:R-:W-:Y:S01]  /*42140*/  ISETP.GE.AND P1, PT, R17, c[0x0][0x17c], PT ;  /* 0x00005f0011007a0c */ /* 0x004fe20003f26270 */
[----:B----4-:R-:W-:-:S04]  /*42150*/  IMAD.WIDE R8, R10, 0x2, R2 ;  /* 0x000000020a087825 */ /* 0x010fc800078e0202 */
[----:B------:R-:W-:Y:S01]  /*42160*/  IMAD.WIDE R10, R10, 0x2, R60 ;  /* 0x000000020a0a7825 */ /* 0x000fe200078e023c */
[----:B------:R-:W-:Y:S04]  /*42170*/  @P2 STG.E.U16 [R8.64], R0 ;  /* 0x0000000008002986 */ /* 0x000fe8000c101504 */
[----:B------:R-:W-:Y:S01]  /*42180*/  @P3 STG.E.U16 [R10.64], R20 ;  /* 0x000000140a003986 */ /* 0x000fe2000c101504 */
[----:B------:R-:W-:Y:S02]  /*42190*/  ISETP.LT.AND P3, PT, R38, c[0x0][0x178], !P1 ;  /* 0x00005e0026007a0c */ /* 0x000fe40004f61270 */
[----:B------:R-:W-:Y:S02]  /*421a0*/  ISETP.LT.AND P1, PT, R55, c[0x0][0x178], !P1 ;  /* 0x00005e0037007a0c */ /* 0x000fe40004f21270 */
[----:B---3--:R-:W-:Y:S01]  /*421b0*/  ISETP.GE.AND P5, PT, R16, c[0x0][0x17c], PT ;  /* 0x00005f0010007a0c */ /* 0x008fe20003fa6270 */
[----:B------:R-:W-:-:S05]  /*421c0*/  IMAD.WIDE R16, R18, 0x2, R2 ;  /* 0x0000000212107825 */ /* 0x000fca00078e0202 */
[----:B------:R2:W-:Y:S01]  /*421d0*/  @P4 STG.E.U16 [R16.64], R44 ;  /* 0x0000002c10004986 */ /* 0x0005e2000c101504 */
[----:B------:R-:W-:Y:S02]  /*421e0*/  ISETP.LT.AND P4, PT, R38, c[0x0][0x178], !P5 ;  /* 0x00005e0026007a0c */ /* 0x000fe40006f81270 */
[----:B------:R-:W-:Y:S01]  /*421f0*/  ISETP.GE.AND P0, PT, R25, c[0x0][0x17c], PT ;  /* 0x00005f0019007a0c */ /* 0x000fe20003f06270 */
[C---:B--2---:R-:W-:Y:S01]  /*42200*/  IMAD.WIDE R16, R18.reuse, 0x2, R60 ;  /* 0x0000000212107825 */ /* 0x044fe200078e023c */
[----:B------:R-:W-:Y:S02]  /*42210*/  IADD3 R18, R18, c[0x0][0x198], RZ ;  /* 0x0000660012127a10 */ /* 0x000fe40007ffe0ff */
[----:B------:R-:W-:Y:S02]  /*42220*/  PRMT R44, R44, 0x7632, R44 ;  /* 0x000076322c2c7816 */ /* 0x000fe4000000002c */
[----:B0-----:R0:W-:Y:S01]  /*42230*/  @P6 STG.E.U16 [R16.64], R12 ;  /* 0x0000000c10006986 */ /* 0x0011e2000c101504 */
[----:B------:R-:W-:-:S02]  /*42240*/  IADD3 R0, R18, c[0x0][0x198], RZ ;  /* 0x0000660012007a10 */ /* 0x000fc40007ffe0ff */
[----:B------:R-:W-:Y:S02]  /*42250*/  ISETP.LT.AND P5, PT, R55, c[0x0][0x178], !P5 ;  /* 0x00005e0037007a0c */ /* 0x000fe40006fa1270 */
[----:B------:R-:W-:Y:S01]  /*42260*/  ISETP.GE.AND P2, PT, R21, c[0x0][0x17c], PT ;  /* 0x00005f0015007a0c */ /* 0x000fe20003f46270 */
[----:B0-----:R-:W-:Y:S01]  /*42270*/  IMAD.WIDE R16, R18, 0x2, R2 ;  /* 0x0000000212107825 */ /* 0x001fe200078e0202 */
[----:B------:R-:W-:-:S03]  /*42280*/  PRMT R12, R12, 0x7632, R12 ;  /* 0x000076320c0c7816 */ /* 0x000fc6000000000c */
[----:B------:R-:W-:Y:S01]  /*42290*/  IMAD.WIDE R18, R18, 0x2, R60 ;  /* 0x0000000212127825 */ /* 0x000fe200078e023c */
[----:B------:R-:W-:Y:S01]  /*422a0*/  @P3 STG.E.U16 [R16.64], R44 ;  /* 0x0000002c10003986 */ /* 0x000fe2000c101504 */
[----:B------:R-:W-:-:S03]  /*422b0*/  ISETP.GE.AND P6, PT, R24, c[0x0][0x17c], PT ;  /* 0x00005f0018007a0c */ /* 0x000fc60003fc6270 */
[----:B------:R0:W-:Y:S01]  /*422c0*/  @P1 STG.E.U16 [R18.64], R12 ;  /* 0x0000000c12001986 */ /* 0x0001e2000c101504 */
[----:B------:R-:W-:Y:S01]  /*422d0*/  ISETP.LT.AND P1, PT, R38, c[0x0][0x178], !P0 ;  /* 0x00005e0026007a0c */ /* 0x000fe20004721270 */
[C-C-:B------:R-:W-:Y:S01]  /*422e0*/  IMAD.WIDE R20, R0.reuse, 0x2, R2.reuse ;  /* 0x0000000200147825 */ /* 0x140fe200078e0202 */
[----:B------:R-:W-:Y:S02]  /*422f0*/  ISETP.LT.AND P0, PT, R55, c[0x0][0x178], !P0 ;  /* 0x00005e0037007a0c */ /* 0x000fe40004701270 */
[----:B------:R-:W-:Y:S02]  /*42300*/  IADD3 R24, R0, c[0x0][0x198], RZ ;  /* 0x0000660000187a10 */ /* 0x000fe40007ffe0ff */
[----:B------:R2:W-:Y:S01]  /*42310*/  @P4 STG.E.U16 [R20.64], R48 ;  /* 0x0000003014004986 */ /* 0x0005e2000c101504 */
[----:B------:R-:W-:Y:S02]  /*42320*/  ISETP.GE.AND P3, PT, R22, c[0x0][0x17c], PT ;  /* 0x00005f0016007a0c */ /* 0x000fe40003f66270 */
[C---:B------:R-:W-:Y:S01]  /*42330*/  IMAD.WIDE R22, R24.reuse, 0x2, R2 ;  /* 0x0000000218167825 */ /* 0x040fe200078e0202 */
[----:B0-----:R-:W-:-:S03]  /*42340*/  IADD3 R12, R24, c[0x0][0x198], RZ ;  /* 0x00006600180c7a10 */ /* 0x001fc60007ffe0ff */
[----:B------:R-:W-:-:S04]  /*42350*/  IMAD.WIDE R24, R24, 0x2, R60 ;  /* 0x0000000218187825 */ /* 0x000fc800078e023c */
[----:B--2---:R-:W-:Y:S01]  /*42360*/  IMAD.WIDE R20, R0, 0x2, R60 ;  /* 0x0000000200147825 */ /* 0x004fe200078e023c */
[----:B------:R-:W-:Y:S02]  /*42370*/  PRMT R48, R48, 0x7632, R48 ;  /* 0x0000763230307816 */ /* 0x000fe40000000030 */
[----:B-1----:R-:W-:Y:S02]  /*42380*/  PRMT R0, R4, 0x7632, R0 ;  /* 0x0000763204007816 */ /* 0x002fe40000000000 */
[----:B------:R-:W-:Y:S01]  /*42390*/  @P5 STG.E.U16 [R20.64], R4 ;  /* 0x0000000414005986 */ /* 0x000fe2000c101504 */
[----:B------:R-:W-:-:S03]  /*423a0*/  ISETP.GE.AND P5, PT, R29, c[0x0][0x17c], PT ;  /* 0x00005f001d007a0c */ /* 0x000fc60003fa6270 */
[----:B------:R-:W-:Y:S04]  /*423b0*/  @P1 STG.E.U16 [R22.64], R48 ;  /* 0x0000003016001986 */ /* 0x000fe8000c101504 */
[----:B------:R-:W-:Y:S01]  /*423c0*/  @P0 STG.E.U16 [R24.64], R0 ;  /* 0x0000000018000986 */ /* 0x000fe2000c101504 */
[----:B------:R-:W-:-:S03]  /*423d0*/  ISETP.GE.AND P0, PT, R28, c[0x0][0x17c], PT ;  /* 0x00005f001c007a0c */ /* 0x000fc60003f06270 */
[----:B------:R-:W2:Y:S04]  /*423e0*/  LDL.LU R29, [R1+0x152c] ;  /* 0x00152c00011d7983 */ /* 0x000ea80000300800 */
[----:B------:R-:W3:Y:S04]  /*423f0*/  LDL.LU R28, [R1+0x1528] ;  /* 0x00152800011c7983 */ /* 0x000ee80000300800 */
[----:B------:R-:W0:Y:S01]  /*42400*/  S2R R37, SR_TID.X ;  /* 0x0000000000257919 */ /* 0x000e220000002100 */
[----:B------:R-:W-:Y:S01]  /*42410*/  ISETP.LT.AND P4, PT, R38, c[0x0][0x178], !P2 ;  /* 0x00005e0026007a0c */ /* 0x000fe20005781270 */
[----:B------:R-:W-:Y:S01]  /*42420*/  IMAD.WIDE R26, R12, 0x2, R2 ;  /* 0x000000020c1a7825 */ /* 0x000fe200078e0202 */
[----:B------:R-:W-:Y:S01]  /*42430*/  ISETP.LT.AND P1, PT, R38, c[0x0][0x178], !P6 ;  /* 0x00005e0026007a0c */ /* 0x000fe20007721270 */
[----:B------:R-:W4:Y:S01]  /*42440*/  LDL.LU R33, [R1+0x153c] ;  /* 0x00153c0001217983 */ /* 0x000f220000300800 */
[C---:B0-----:R-:W-:Y:S01]  /*42450*/  LOP3.LUT R39, R37.reuse, 0x1f, RZ, 0xc0, !PT ;  /* 0x0000001f25277812 */ /* 0x041fe200078ec0ff */
[----:B------:R-:W-:-:S05]  /*42460*/  IMAD.SHL.U32 R37, R37, 0x100, RZ ;  /* 0x0000010025257824 */ /* 0x000fca00078e00ff */
[----:B------:R-:W-:-:S05]  /*42470*/  LOP3.LUT R37, R37, 0x600, RZ, 0xc0, !PT ;  /* 0x0000060025257812 */ /* 0x000fca00078ec0ff */
[----:B------:R-:W-:-:S05]  /*42480*/  IMAD R37, R39, 0x10, R37 ;  /* 0x0000001027257824 */ /* 0x000fca00078e0225 */
[----:B------:R-:W-:-:S05]  /*42490*/  LOP3.LUT R37, R37, 0x40, RZ, 0x3c, !PT ;  /* 0x0000004025257812 */ /* 0x000fca00078e3cff */
[----:B------:R0:W1:Y:S04]  /*424a0*/  LDS.128 R8, [R37] ;  /* 0x0000000025087984 */ /* 0x0000680000000c00 */
[----:B0-----:R-:W0:Y:S02]  /*424b0*/  S2R R37, SR_TID.X ;  /* 0x0000000000257919 */ /* 0x001e240000002100 */
[C---:B0-----:R-:W-:Y:S01]  /*424c0*/  LOP3.LUT R39, R37.reuse, 0x1f, RZ, 0xc0, !PT ;  /* 0x0000001f25277812 */ /* 0x041fe200078ec0ff */
[----:B------:R-:W-:-:S05]  /*424d0*/  IMAD.SHL.U32 R37, R37, 0x100, RZ ;  /* 0x0000010025257824 */ /* 0x000fca00078e00ff */
[----:B------:R-:W-:-:S05]  /*424e0*/  LOP3.LUT R37, R37, 0x600, RZ, 0xc0, !PT ;  /* 0x0000060025257812 */ /* 0x000fca00078ec0ff */
[----:B------:R-:W-:-:S05]  /*424f0*/  IMAD R37, R39, 0x10, R37 ;  /* 0x0000001027257824 */ /* 0x000fca00078e0225 */
[----:B------:R-:W-:-:S05]  /*42500*/  LOP3.LUT R37, R37, 0x60, RZ, 0x3c, !PT ;  /* 0x0000006025257812 */ /* 0x000fca00078e3cff */
[----:B------:R-:W0:Y:S01]  /*42510*/  LDS.128 R16, [R37] ;  /* 0x0000000025107984 */ /* 0x000e220000000c00 */
[C---:B------:R-:W-:Y:S02]  /*42520*/  ISETP.LT.AND P2, PT, R55.reuse, c[0x0][0x178], !P2 ;  /* 0x00005e0037007a0c */ /* 0x040fe40005741270 */
[----:B------:R-:W-:Y:S01]  /*42530*/  ISETP.LT.AND P6, PT, R55, c[0x0][0x178], !P6 ;  /* 0x00005e0037007a0c */ /* 0x000fe200077c1270 */
[----:B------:R1:W-:Y:S01]  /*42540*/  @P4 STG.E.U16 [R26.64], R56 ;  /* 0x000000381a004986 */ /* 0x0003e2000c101504 */
[----:B------:R-:W-:Y:S02]  /*42550*/  IADD3 R24, R12, c[0x0][0x198], RZ ;  /* 0x000066000c187a10 */ /* 0x000fe40007ffe0ff */
[----:B------:R-:W-:Y:S02]  /*42560*/  ISETP.LT.AND P4, PT, R38, c[0x0][0x178], !P3 ;  /* 0x00005e0026007a0c */ /* 0x000fe40005f81270 */
[----:B------:R-:W-:Y:S01]  /*42570*/  IADD3 R0, R24, c[0x0][0x198], RZ ;  /* 0x0000660018007a10 */ /* 0x000fe20007ffe0ff */
[----:B------:R-:W-:Y:S01]  /*42580*/  IMAD.WIDE R20, R12, 0x2, R60 ;  /* 0x000000020c147825 */ /* 0x000fe200078e023c */
[----:B-1----:R-:W-:Y:S01]  /*42590*/  PRMT R4, R8, 0x7632, R4 ;  /* 0x0000763208047816 */ /* 0x002fe20000000004 */
[----:B------:R-:W4:Y:S02]  /*425a0*/  LDL.LU R12, [R1+0x1538] ;  /* 0x00153800010c7983 */ /* 0x000f240000300800 */
[----:B------:R-:W-:Y:S01]  /*425b0*/  IMAD.WIDE R22, R24, 0x2, R2 ;  /* 0x0000000218167825 */ /* 0x000fe200078e0202 */
[----:B------:R-:W-:-:S03]  /*425c0*/  PRMT R56, R56, 0x7632, R56 ;  /* 0x0000763238387816 */ /* 0x000fc60000000038 */
[----:B------:R-:W-:Y:S01]  /*425d0*/  IMAD.WIDE R24, R24, 0x2, R60 ;  /* 0x0000000218187825 */ /* 0x000fe200078e023c */
[----:B------:R1:W-:Y:S03]  /*425e0*/  @P2 STG.E.U16 [R20.64], R8 ;  /* 0x0000000814002986 */ /* 0x0003e6000c101504 */
[----:B------:R-:W-:Y:S01]  /*425f0*/  IMAD.WIDE R26, R0, 0x2, R2 ;  /* 0x00000002001a7825 */ /* 0x000fe200078e0202 */
[----:B------:R-:W-:Y:S01]  /*42600*/  @P1 STG.E.U16 [R22.64], R56 ;  /* 0x0000003816001986 */ /* 0x000fe2000c101504 */
[----:B------:R-:W-:-:S03]  /*42610*/  ISETP.LT.AND P3, PT, R55, c[0x0][0x178], !P3 ;  /* 0x00005e0037007a0c */ /* 0x000fc60005f61270 */
[----:B------:R0:W-:Y:S04]  /*42620*/  @P6 STG.E.U16 [R24.64], R4 ;  /* 0x0000000418006986 */ /* 0x0001e8000c101504 */
[----:B------:R0:W-:Y:S01]  /*42630*/  @P4 STG.E.U16 [R26.64], R52 ;  /* 0x000000341a004986 */ /* 0x0001e2000c101504 */
[----:B------:R-:W-:Y:S02]  /*42640*/  ISETP.LT.AND P4, PT, R38, c[0x0][0x178], !P5 ;  /* 0x00005e0026007a0c */ /* 0x000fe40006f81270 */
[----:B------:R-:W-:Y:S01]  /*42650*/  ISETP.LT.AND P5, PT, R55, c[0x0][0x178], !P5 ;  /* 0x00005e0037007a0c */ /* 0x000fe20006fa1270 */
[C---:B-1----:R-:W-:Y:S01]  /*42660*/  IMAD.WIDE R20, R0.reuse, 0x2, R60 ;  /* 0x0000000200147825 */ /* 0x042fe200078e023c */
[----:B0-----:R-:W-:Y:S02]  /*42670*/  IADD3 R24, R0, c[0x0][0x198], RZ ;  /* 0x0000660000187a10 */ /* 0x001fe40007ffe0ff */
[----:B------:R-:W-:-:S02]  /*42680*/  PRMT R0, R16, 0x7632, R0 ;  /* 0x0000763210007816 */ /* 0x000fc40000000000 */
[----:B------:R-:W-:Y:S01]  /*42690*/  PRMT R52, R52, 0x7632, R52 ;  /* 0x0000763234347816 */ /* 0x000fe20000000034 */
[C---:B------:R-:W-:Y:S01]  /*426a0*/  IMAD.WIDE R22, R24.reuse, 0x2, R2 ;  /* 0x0000000218167825 */ /* 0x040fe200078e0202 */
[----:B------:R-:W-:-:S03]  /*426b0*/  IADD3 R4, R24, c[0x0][0x198], RZ ;  /* 0x0000660018047a10 */ /* 0x000fc60007ffe0ff */
[----:B------:R-:W-:Y:S01]  /*426c0*/  IMAD.WIDE R24, R24, 0x2, R60 ;  /* 0x0000000218187825 */ /* 0x000fe200078e023c */
[----:B------:R-:W-:Y:S01]  /*426d0*/  ISETP.GE.AND P2, PT, R32, c[0x0][0x17c], PT ;  /* 0x00005f0020007a0c */ /* 0x000fe20003f46270 */
[----:B------:R0:W-:Y:S04]  /*426e0*/  @P3 STG.E.U16 [R20.64], R16 ;  /* 0x0000001014003986 */ /* 0x0001e8000c101504 */
[----:B------:R-:W-:Y:S01]  /*426f0*/  @P4 STG.E.U16 [R22.64], R52 ;  /* 0x0000003416004986 */ /* 0x000fe2000c101504 */
[----:B------:R-:W-:-:S03]  /*42700*/  ISETP.LT.AND P4, PT, R55, c[0x0][0x178], !P2 ;  /* 0x00005e0037007a0c */ /* 0x000fc60005781270 */
[----:B------:R1:W-:Y:S01]  /*42710*/  @P5 STG.E.U16 [R24.64], R0 ;  /* 0x0000000018005986 */ /* 0x0003e2000c101504 */
[----:B------:R-:W-:-:S03]  /*42720*/  ISETP.LT.AND P5, PT, R38, c[0x0][0x178], !P2 ;  /* 0x00005e0026007a0c */ /* 0x000fc600057a1270 */
[----:B------:R-:W4:Y:S01]  /*42730*/  LDL.LU R32, [R1+0x154c] ;  /* 0x00154c0001207983 */ /* 0x000f220000300800 */
[----:B---3--:R-:W-:-:S03]  /*42740*/  ISETP.GE.AND P2, PT, R28, c[0x0][0x17c], PT ;  /* 0x00005f001c007a0c */ /* 0x008fc60003f46270 */
[----:B------:R-:W3:Y:S01]  /*42750*/  LDL.LU R28, [R1+0x1548] ;  /* 0x00154800011c7983 */ /* 0x000ee20000300800 */
[----:B------:R-:W-:Y:S01]  /*42760*/  ISETP.LT.AND P6, PT, R38, c[0x0][0x178], !P0 ;  /* 0x00005e0026007a0c */ /* 0x000fe200047c1270 */
[C---:B------:R-:W-:Y:S01]  /*42770*/  IMAD.WIDE R26, R4.reuse, 0x2, R2 ;  /* 0x00000002041a7825 */ /* 0x040fe200078e0202 */
[----:B------:R-:W-:Y:S01]  /*42780*/  ISETP.GE.AND P1, PT, R31, c[0x0][0x17c], PT ;  /* 0x00005f001f007a0c */ /* 0x000fe20003f26270 */
[----:B------:R-:W3:Y:S01]  /*42790*/  LDL.LU R34, [R1+0x155c] ;  /* 0x00155c0001227983 */ /* 0x000ee20000300800 */
[----:B------:R-:W-:Y:S02]  /*427a0*/  ISETP.LT.AND P0, PT, R55, c[0x0][0x178], !P0 ;  /* 0x00005e0037007a0c */ /* 0x000fe40004701270 */
[----:B------:R-:W-:Y:S02]  /*427b0*/  IADD3 R31, R4, c[0x0][0x198], RZ ;  /* 0x00006600041f7a10 */ /* 0x000fe40007ffe0ff */
[----:B--2---:R-:W-:-:S05]  /*427c0*/  ISETP.GE.AND P3, PT, R29, c[0x0][0x17c], PT ;  /* 0x00005f001d007a0c */ /* 0x004fca0003f66270 */
[----:B------:R2:W-:Y:S01]  /*427d0*/  @P6 STG.E.U16 [R26.64], R45 ;  /* 0x0000002d1a006986 */ /* 0x0005e2000c101504 */
[----:B------:R-:W-:Y:S02]  /*427e0*/  ISETP.LT.AND P6, PT, R38, c[0x0][0x178], !P1 ;  /* 0x00005e0026007a0c */ /* 0x000fe40004fc1270 */
[----:B------:R-:W-:Y:S01]  /*427f0*/  IADD3 R29, R31, c[0x0][0x198], RZ ;  /* 0x000066001f1d7a10 */ /* 0x000fe20007ffe0ff */
[----:B0-----:R-:W-:Y:S01]  /*42800*/  IMAD.WIDE R20, R4, 0x2, R60 ;  /* 0x0000000204147825 */ /* 0x001fe200078e023c */
[----:B------:R-:W-:Y:S02]  /*42810*/  PRMT R8, R45, 0x7632, R8 ;  /* 0x000076322d087816 */ /* 0x000fe40000000008 */
[----:B-1----:R-:W-:Y:S01]  /*42820*/  PRMT R0, R13, 0x7632, R0 ;  /* 0x000076320d007816 */ /* 0x002fe20000000000 */
[C---:B------:R-:W-:Y:S01]  /*42830*/  IMAD.WIDE R22, R31.reuse, 0x2, R2 ;  /* 0x000000021f167825 */ /* 0x040fe200078e0202 */
[----:B------:R-:W-:Y:S03]  /*42840*/  @P0 STG.E.U16 [R20.64], R13 ;  /* 0x0000000d14000986 */ /* 0x000fe6000c101504 */
[----:B------:R-:W-:Y:S01]  /*42850*/  IMAD.WIDE R24, R31, 0x2, R60 ;  /* 0x000000021f187825 */ /* 0x000fe200078e023c */
[----:B------:R-:W-:Y:S03]  /*42860*/  @P5 STG.E.U16 [R22.64], R8 ;  /* 0x0000000816005986 */ /* 0x000fe6000c101504 */
[----:B--2---:R-:W-:Y:S01]  /*42870*/  IMAD.WIDE R26, R29, 0x2, R2 ;  /* 0x000000021d1a7825 */ /* 0x004fe200078e0202 */
[----:B------:R-:W-:Y:S04]  /*42880*/  @P4 STG.E.U16 [R24.64], R0 ;  /* 0x0000000018004986 */ /* 0x000fe8000c101504 */
[----:B------:R0:W-:Y:S01]  /*42890*/  @P6 STG.E.U16 [R26.64], R49 ;  /* 0x000000311a006986 */ /* 0x0001e2000c101504 */
[----:B------:R-:W-:-:S02]  /*428a0*/  ISETP.LT.AND P1, PT, R55, c[0x0][0x178], !P1 ;  /* 0x00005e0037007a0c */ /* 0x000fc40004f21270 */
[----:B------:R-:W-:Y:S02]  /*428b0*/  ISETP.LT.AND P5, PT, R38, c[0x0][0x178], !P3 ;  /* 0x00005e0026007a0c */ /* 0x000fe40005fa1270 */
[----:B------:R-:W-:Y:S01]  /*428c0*/  ISETP.LT.AND P4, PT, R55, c[0x0][0x178], !P3 ;  /* 0x00005e0037007a0c */ /* 0x000fe20005f81270 */
[----:B0-----:R-:W2:Y:S01]  /*428d0*/  LDL.LU R26, [R1+0x1558] ;  /* 0x00155800011a7983 */ /* 0x001ea20000300800 */
[----:B------:R-:W-:Y:S02]  /*428e0*/  IADD3 R31, R29, c[0x0][0x198], RZ ;  /* 0x000066001d1f7a10 */ /* 0x000fe40007ffe0ff */
[----:B------:R-:W-:Y:S02]  /*428f0*/  PRMT R4, R49, 0x7632, R4 ;  /* 0x0000763231047816 */ /* 0x000fe40000000004 */
[----:B------:R-:W-:Y:S01]  /*42900*/  PRMT R0, R5, 0x7632, R0 ;  /* 0x0000763205007816 */ /* 0x000fe20000000000 */
[----:B------:R-:W-:Y:S01]  /*42910*/  IMAD.WIDE R20, R31, 0x2, R2 ;  /* 0x000000021f147825 */ /* 0x000fe200078e0202 */
[----:B----4-:R-:W-:-:S03]  /*42920*/  ISETP.GE.AND P0, PT, R33, c[0x0][0x17c], PT ;  /* 0x00005f0021007a0c */ /* 0x010fc60003f06270 */
[----:B------:R-:W-:Y:S01]  /*42930*/  IMAD.WIDE R22, R31, 0x2, R60 ;  /* 0x000000021f167825 */ /* 0x000fe200078e023c */
[----:B------:R-:W-:-:S03]  /*42940*/  ISETP.GE.AND P3, PT, R12, c[0x0][0x17c], PT ;  /* 0x00005f000c007a0c */ /* 0x000fc60003f66270 */
[----:B------:R-:W-:-:S05]  /*42950*/  IMAD.WIDE R12, R29, 0x2, R60 ;  /* 0x000000021d0c7825 */ /* 0x000fca00078e023c */
[----:B------:R-:W-:Y:S04]  /*42960*/  @P1 STG.E.U16 [R12.64], R5 ;  /* 0x000000050c001986 */ /* 0x000fe8000c101504 */
[----:B------:R0:W-:Y:S01]  /*42970*/  @P5 STG.E.U16 [R20.64], R4 ;  /* 0x0000000414005986 */ /* 0x0001e2000c101504 */
[----:B------:R-:W-:-:S03]  /*42980*/  ISETP.LT.AND P5, PT, R38, c[0x0][0x178], !P0 ;  /* 0x00005e0026007a0c */ /* 0x000fc600047a1270 */
[----:B------:R1:W-:Y:S01]  /*42990*/  @P4 STG.E.U16 [R22.64], R0 ;  /* 0x0000000016004986 */ /* 0x0003e2000c101504 */
[----:B------:R-:W-:Y:S02]  /*429a0*/  ISETP.LT.AND P4, PT, R55, c[0x0][0x178], !P0 ;  /* 0x00005e0037007a0c */ /* 0x000fe40004781270 */
[----:B------:R-:W-:Y:S02]  /*429b0*/  ISETP.GE.AND P1, PT, R32, c[0x0][0x17c], PT ;  /* 0x00005f0020007a0c */ /* 0x000fe40003f26270 */
[----:B------:R-:W4:Y:S01]  /*429c0*/  LDL.LU R32, [R1+0x1554] ;  /* 0x0015540001207983 */ /* 0x000f220000300800 */
[----:B---3--:R-:W-:-:S03]  /*429d0*/  ISETP.GE.AND P0, PT, R28, c[0x0][0x17c], PT ;  /* 0x00005f001c007a0c */ /* 0x008fc60003f06270 */
[----:B------:R-:W3:Y:S01]  /*429e0*/  LDL.LU R28, [R1+0x1550] ;  /* 0x00155000011c7983 */ /* 0x000ee20000300800 */
[----:B------:R-:W-:Y:S02]  /*429f0*/  ISETP.LT.AND P6, PT, R38, c[0x0][0x178], !P2 ;  /* 0x00005e0026007a0c */ /* 0x000fe400057c1270 */
[----:B------:R-:W-:Y:S02]  /*42a00*/  IADD3 R33, R31, c[0x0][0x198], RZ ;  /* 0x000066001f217a10 */ /* 0x000fe40007ffe0ff */
[----:B------:R-:W-:Y:S01]  /*42a10*/  ISETP.LT.AND P2, PT, R55, c[0x0][0x178], !P2 ;  /* 0x00005e0037007a0c */ /* 0x000fe20005741270 */
[----:B------:R-:W4:Y:S01]  /*42a20*/  LDL.LU R31, [R1+0x1544] ;  /* 0x00154400011f7983 */ /* 0x000f220000300800 */
[C---:B------:R-:W-:Y:S01]  /*42a30*/  IADD3 R27, R33.reuse, c[0x0][0x198], RZ ;  /* 0x00006600211b7a10 */ /* 0x040fe20007ffe0ff */
[----:B------:R-:W-:Y:S01]  /*42a40*/  IMAD.WIDE R24, R33, 0x2, R2 ;  /* 0x0000000221187825 */ /* 0x000fe200078e0202 */
[----:B------:R-:W-:-:S03]  /*42a50*/  PRMT R8, R57, 0x7632, R8 ;  /* 0x0000763239087816 */ /* 0x000fc60000000008 */
[----:B0-----:R-:W-:Y:S01]  /*42a60*/  IMAD.WIDE R4, R33, 0x2, R60 ;  /* 0x0000000221047825 */ /* 0x001fe200078e023c */
[----:B-1----:R-:W-:-:S03]  /*42a70*/  PRMT R0, R9, 0x7632, R0 ;  /* 0x0000763209007816 */ /* 0x002fc60000000000 */
[C---:B------:R-:W-:Y:S01]  /*42a80*/  IMAD.WIDE R12, R27.reuse, 0x2, R2 ;  /* 0x000000021b0c7825 */ /* 0x040fe200078e0202 */
[----:B------:R0:W-:Y:S03]  /*42a90*/  @P6 STG.E.U16 [R24.64], R57 ;  /* 0x0000003918006986 */ /* 0x0001e6000c101504 */
[----:B------:R-:W-:Y:S01]  /*42aa0*/  IMAD.WIDE R20, R27, 0x2, R60 ;  /* 0x000000021b147825 */ /* 0x000fe200078e023c */
[----:B------:R1:W-:Y:S01]  /*42ab0*/  @P2 STG.E.U16 [R4.64], R9 ;  /* 0x0000000904002986 */ /* 0x0003e2000c101504 */
[----:B------:R-:W-:-:S03]  /*42ac0*/  ISETP.LT.AND P6, PT, R38, c[0x0][0x178], !P3 ;  /* 0x00005e0026007a0c */ /* 0x000fc60005fc1270 */
[----:B------:R0:W-:Y:S01]  /*42ad0*/  @P5 STG.E.U16 [R12.64], R8 ;  /* 0x000000080c005986 */ /* 0x0001e2000c101504 */
[----:B------:R-:W-:-:S03]  /*42ae0*/  ISETP.LT.AND P5, PT, R38, c[0x0][0x178], !P1 ;  /* 0x00005e0026007a0c */ /* 0x000fc60004fa1270 */
[----:B------:R0:W-:Y:S01]  /*42af0*/  @P4 STG.E.U16 [R20.64], R0 ;  /* 0x0000000014004986 */ /* 0x0001e2000c101504 */
[----:B------:R-:W-:Y:S02]  /*42b00*/  ISETP.LT.AND P4, PT, R55, c[0x0][0x178], !P1 ;  /* 0x00005e0037007a0c */ /* 0x000fe40004f81270 */
[----:B------:R-:W-:Y:S02]  /*42b10*/  IADD3 R29, R27, c[0x0][0x198], RZ ;  /* 0x000066001b1d7a10 */ /* 0x000fe40007ffe0ff */
[----:B------:R-:W-:-:S03]  /*42b20*/  ISETP.LT.AND P3, PT, R55, c[0x0][0x178], !P3 ;  /* 0x00005e0037007a0c */ /* 0x000fc60005f61270 */
[C---:B------:R-:W-:Y:S01]  /*42b30*/  IMAD.WIDE R22, R29.reuse, 0x2, R2 ;  /* 0x000000021d167825 */ /* 0x040fe200078e0202 */
[----:B--2---:R-:W-:Y:S02]  /*42b40*/  ISETP.GE.AND P1, PT, R26, c[0x0][0x17c], PT ;  /* 0x00005f001a007a0c */ /* 0x004fe40003f26270 */
[----:B------:R-:W2:Y:S01]  /*42b50*/  LDL.LU R26, [R1+0x1540] ;  /* 0x00154000011a7983 */ /* 0x000ea20000300800 */
[----:B0-----:R-:W-:-:S03]  /*42b60*/  IADD3 R25, R29, c[0x0][0x198], RZ ;  /* 0x000066001d197a10 */ /* 0x001fc60007ffe0ff */
[----:B------:R-:W-:Y:S01]  /*42b70*/  @P6 STG.E.U16 [R22.64], R53 ;  /* 0x0000003516006986 */ /* 0x000fe2000c101504 */
[----:B------:R-:W-:Y:S01]  /*42b80*/  ISETP.LT.AND P6, PT, R38, c[0x0][0x178], !P0 ;  /* 0x00005e0026007a0c */ /* 0x000fe200047c1270 */
[----:B-1----:R-:W-:Y:S01]  /*42b90*/  IMAD.WIDE R4, R29, 0x2, R60 ;  /* 0x000000021d047825 */ /* 0x002fe200078e023c */
[----:B------:R-:W-:Y:S01]  /*42ba0*/  IADD3 R27, R25, c[0x0][0x198], RZ ;  /* 0x00006600191b7a10 */ /* 0x000fe20007ffe0ff */
[----:B------:R-:W2:Y:S01]  /*42bb0*/  LDL.LU R24, [R1+0x1534] ;  /* 0x0015340001187983 */ /* 0x000ea20000300800 */
[----:B------:R-:W-:Y:S01]  /*42bc0*/  PRMT R16, R53, 0x7632, R16 ;  /* 0x0000763235107816 */ /* 0x000fe20000000010 */
[----:B------:R-:W-:Y:S01]  /*42bd0*/  IMAD.WIDE R8, R25, 0x2, R2 ;  /* 0x0000000219087825 */ /* 0x000fe200078e0202 */
[----:B------:R-:W-:-:S03]  /*42be0*/  PRMT R0, R17, 0x7632, R0 ;  /* 0x0000763211007816 */ /* 0x000fc60000000000 */
[----:B------:R-:W-:Y:S01]  /*42bf0*/  IMAD.WIDE R12, R25, 0x2, R60 ;  /* 0x00000002190c7825 */ /* 0x000fe200078e023c */
[----:B------:R-:W-:Y:S01]  /*42c00*/  ISETP.GE.AND P2, PT, R34, c[0x0][0x17c], PT ;  /* 0x00005f0022007a0c */ /* 0x000fe20003f46270 */
[----:B------:R-:W-:Y:S02]  /*42c10*/  @P3 STG.E.U16 [R4.64], R17 ;  /* 0x0000001104003986 */ /* 0x000fe4000c101504 */
[----:B------:R-:W-:Y:S02]  /*42c20*/  IMAD.WIDE R20, R27, 0x2, R2 ;  /* 0x000000021b147825 */ /* 0x000fe400078e0202 */
[----:B------:R-:W-:Y:S01]  /*42c30*/  @P5 STG.E.U16 [R8.64], R16 ;  /* 0x0000001008005986 */ /* 0x000fe2000c101504 */
[----:B------:R-:W-:-:S03]  /*42c40*/  ISETP.LT.AND P5, PT, R38, c[0x0][0x178], !P2 ;  /* 0x00005e0026007a0c */ /* 0x000fc600057a1270 */
[----:B------:R-:W-:Y:S01]  /*42c50*/  @P4 STG.E.U16 [R12.64], R0 ;  /* 0x000000000c004986 */ /* 0x000fe2000c101504 */
[----:B------:R-:W-:-:S03]  /*42c60*/  ISETP.LT.AND P4, PT, R55, c[0x0][0x178], !P2 ;  /* 0x00005e0037007a0c */ /* 0x000fc60005781270 */
[----:B------:R0:W-:Y:S01]  /*42c70*/  @P6 STG.E.U16 [R20.64], R46 ;  /* 0x0000002e14006986 */ /* 0x0001e2000c101504 */
[----:B---3--:R-:W-:-:S03]  /*42c80*/  ISETP.GE.AND P2, PT, R28, c[0x0][0x17c], PT ;  /* 0x00005f001c007a0c */ /* 0x008fc60003f46270 */
[----:B------:R-:W3:Y:S04]  /*42c90*/  LDL.LU R28, [R1+0x1530] ;  /* 0x00153000011c7983 */ /* 0x000ee80000300800 */
[----:B0-----:R-:W3:Y:S01]  /*42ca0*/  LDL.LU R20, [R1+0x1524] ;  /* 0x0015240001147983 */ /* 0x001ee20000300800 */
[----:B------:R-:W-:Y:S02]  /*42cb0*/  ISETP.LT.AND P0, PT, R55, c[0x0][0x178], !P0 ;  /* 0x00005e0037007a0c */ /* 0x000fe40004701270 */
[----:B------:R-:W-:Y:S02]  /*42cc0*/  IADD3 R23, R27, c[0x0][0x198], RZ ;  /* 0x000066001b177a10 */ /* 0x000fe40007ffe0ff */
[----:B------:R-:W-:Y:S02]  /*42cd0*/  ISETP.LT.AND P6, PT, R38, c[0x0][0x178], !P1 ;  /* 0x00005e0026007a0c */ /* 0x000fe40004fc1270 */
[----:B------:R-:W-:Y:S01]  /*42ce0*/  IADD3 R25, R23, c[0x0][0x198], RZ ;  /* 0x0000660017197a10 */ /* 0x000fe20007ffe0ff */
[----:B------:R-:W-:Y:S01]  /*42cf0*/  IMAD.WIDE R4, R27, 0x2, R60 ;  /* 0x000000021b047825 */ /* 0x000fe200078e023c */
[----:B------:R-:W-:-:S02]  /*42d00*/  PRMT R22, R46, 0x7632, R22 ;  /* 0x000076322e167816 */ /* 0x000fc40000000016 */
[----:B------:R-:W-:Y:S01]  /*42d10*/  PRMT R0, R14, 0x7632, R0 ;  /* 0x000076320e007816 */ /* 0x000fe20000000000 */
[----:B------:R-:W-:Y:S01]  /*42d20*/  IMAD.WIDE R8, R23, 0x2, R2 ;  /* 0x0000000217087825 */ /* 0x000fe200078e0202 */
[----:B----4-:R-:W-:-:S03]  /*42d30*/  ISETP.GE.AND P3, PT, R32, c[0x0][0x17c], PT ;  /* 0x00005f0020007a0c */ /* 0x010fc60003f66270 */
[----:B------:R-:W-:Y:S01]  /*42d40*/  IMAD.WIDE R12, R23, 0x2, R60 ;  /* 0x00000002170c7825 */ /* 0x000fe200078e023c */
[----:B------:R0:W-:Y:S03]  /*42d50*/  @P0 STG.E.U16 [R4.64], R14 ;  /* 0x0000000e04000986 */ /* 0x0001e6000c101504 */
[----:B------:R-:W-:Y:S01]  /*42d60*/  IMAD.WIDE R16, R25, 0x2, R2 ;  /* 0x0000000219107825 */ /* 0x000fe200078e0202 */
[----:B------:R1:W-:Y:S01]  /*42d70*/  @P5 STG.E.U16 [R8.64], R22 ;  /* 0x0000001608005986 */ /* 0x0003e2000c101504 */
[C---:B------:R-:W-:Y:S02]  /*42d80*/  ISETP.LT.AND P1, PT, R55.reuse, c[0x0][0x178], !P1 ;  /* 0x00005e0037007a0c */ /* 0x040fe40004f21270 */
[----:B------:R-:W-:Y:S01]  /*42d90*/  ISETP.LT.AND P5, PT, R38, c[0x0][0x178], !P3 ;  /* 0x00005e0026007a0c */ /* 0x000fe20005fa1270 */
[----:B------:R4:W-:Y:S01]  /*42da0*/  @P4 STG.E.U16 [R12.64], R0 ;  /* 0x000000000c004986 */ /* 0x0009e2000c101504 */
[----:B------:R-:W-:-:S02]  /*42db0*/  ISETP.LT.AND P4, PT, R55, c[0x0][0x178], !P3 ;  /* 0x00005e0037007a0c */ /* 0x000fc40005f81270 */
[----:B------:R-:W-:Y:S01]  /*42dc0*/  IADD3 R21, R25, c[0x0][0x198], RZ ;  /* 0x0000660019157a10 */ /* 0x000fe20007ffe0ff */
[----:B------:R1:W-:Y:S01]  /*42dd0*/  @P6 STG.E.U16 [R16.64], R50 ;  /* 0x0000003210006986 */ /* 0x0003e2000c101504 */
[----:B------:R-:W-:Y:S02]  /*42de0*/  ISETP.LT.AND P6, PT, R38, c[0x0][0x178], !P2 ;  /* 0x00005e0026007a0c */ /* 0x000fe400057c1270 */
[----:B------:R-:W-:Y:S01]  /*42df0*/  IADD3 R23, R21, c[0x0][0x198], RZ ;  /* 0x0000660015177a10 */ /* 0x000fe20007ffe0ff */
[----:B0-----:R-:W-:Y:S01]  /*42e00*/  IMAD.WIDE R4, R25, 0x2, R60 ;  /* 0x0000000219047825 */ /* 0x001fe200078e023c */
[----:B------:R-:W-:Y:S02]  /*42e10*/  PRMT R14, R50, 0x7632, R14 ;  /* 0x00007632320e7816 */ /* 0x000fe4000000000e */
[----:B--2---:R-:W-:Y:S02]  /*42e20*/  ISETP.GE.AND P3, PT, R26, c[0x0][0x17c], PT ;  /* 0x00005f001a007a0c */ /* 0x004fe40003f66270 */
[----:B------:R-:W2:Y:S01]  /*42e30*/  LDL.LU R26, [R1+0x1510] ;  /* 0x00151000011a7983 */ /* 0x000ea20000300800 */
[----:B-1----:R-:W-:Y:S01]  /*42e40*/  IMAD.WIDE R8, R21, 0x2, R2 ;  /* 0x0000000215087825 */ /* 0x002fe200078e0202 */
[----:B----4-:R-:W-:-:S02]  /*42e50*/  PRMT R0, R6, 0x7632, R0 ;  /* 0x0000763206007816 */ /* 0x010fc40000000000 */
[----:B------:R-:W-:Y:S01]  /*42e60*/  ISETP.GE.AND P0, PT, R31, c[0x0][0x17c], PT ;  /* 0x00005f001f007a0c */ /* 0x000fe20003f06270 */
[----:B------:R-:W-:Y:S01]  /*42e70*/  IMAD.WIDE R12, R21, 0x2, R60 ;  /* 0x00000002150c7825 */ /* 0x000fe200078e023c */
[----:B------:R-:W-:Y:S01]  /*42e80*/  ISETP.LT.AND P2, PT, R55, c[0x0][0x178], !P2 ;  /* 0x00005e0037007a0c */ /* 0x000fe20005741270 */
[----:B------:R0:W-:Y:S02]  /*42e90*/  @P1 STG.E.U16 [R4.64], R6 ;  /* 0x0000000604001986 */ /* 0x0001e4000c101504 */
[C---:B------:R-:W-:Y:S01]  /*42ea0*/  IMAD.WIDE R16, R23.reuse, 0x2, R2 ;  /* 0x0000000217107825 */ /* 0x040fe200078e0202 */
[----:B------:R-:W-:Y:S01]  /*42eb0*/  ISETP.GE.AND P1, PT, R24, c[0x0][0x17c], PT ;  /* 0x00005f0018007a0c */ /* 0x000fe20003f26270 */
[----:B------:R-:W-:Y:S01]  /*42ec0*/  @P5 STG.E.U16 [R8.64], R14 ;  /* 0x0000000e08005986 */ /* 0x000fe2000c101504 */
[----:B------:R-:W-:Y:S02]  /*42ed0*/  ISETP.LT.AND P5, PT, R38, c[0x0][0x178], !P0 ;  /* 0x00005e0026007a0c */ /* 0x000fe400047a1270 */
[----:B------:R-:W-:Y:S01]  /*42ee0*/  IADD3 R21, R23, c[0x0][0x198], RZ ;  /* 0x0000660017157a10 */ /* 0x000fe20007ffe0ff */
[----:B------:R1:W-:Y:S01]  /*42ef0*/  @P4 STG.E.U16 [R12.64], R0 ;  /* 0x000000000c004986 */ /* 0x0003e2000c101504 */
[----:B------:R-:W-:-:S03]  /*42f00*/  ISETP.LT.AND P4, PT, R55, c[0x0][0x178], !P0 ;  /* 0x00005e0037007a0c */ /* 0x000fc60004781270 */
[----:B------:R-:W4:Y:S04]  /*42f10*/  LDL.LU R24, [R1+0x150c] ;  /* 0x00150c0001187983 */ /* 0x000f280000300800 */
[----:B------:R1:W-:Y:S01]  /*42f20*/  @P6 STG.E.U16 [R16.64], R58 ;  /* 0x0000003a10006986 */ /* 0x0003e2000c101504 */
[----:B------:R-:W-:Y:S02]  /*42f30*/  ISETP.LT.AND P6, PT, R38, c[0x0][0x178], !P3 ;  /* 0x00005e0026007a0c */ /* 0x000fe40005fc1270 */
[----:B------:R-:W-:Y:S01]  /*42f40*/  ISETP.LT.AND P3, PT, R55, c[0x0][0x178], !P3 ;  /* 0x00005e0037007a0c */ /* 0x000fe20005f61270 */
[----:B------:R-:W4:Y:S01]  /*42f50*/  LDL.LU R22, [R1+0x1508] ;  /* 0x0015080001167983 */ /* 0x000f220000300800 */
[----:B------:R-:W-:Y:S01]  /*42f60*/  IADD3 R25, R21, c[0x0][0x198], RZ ;  /* 0x0000660015197a10 */ /* 0x000fe20007ffe0ff */
[----:B0-----:R-:W-:Y:S01]  /*42f70*/  IMAD.WIDE R4, R23, 0x2, R60 ;  /* 0x0000000217047825 */ /* 0x001fe200078e023c */
[----:B------:R-:W-:-:S02]  /*42f80*/  PRMT R6, R58, 0x7632, R6 ;  /* 0x000076323a067816 */ /* 0x000fc40000000006 */
[----:B-1----:R-:W-:Y:S01]  /*42f90*/  PRMT R0, R10, 0x7632, R0 ;  /* 0x000076320a007816 */ /* 0x002fe20000000000 */
[C---:B------:R-:W-:Y:S01]  /*42fa0*/  IMAD.WIDE R8, R21.reuse, 0x2, R2 ;  /* 0x0000000215087825 */ /* 0x040fe200078e0202 */
[----:B------:R0:W-:Y:S03]  /*42fb0*/  @P2 STG.E.U16 [R4.64], R10 ;  /* 0x0000000a04002986 */ /* 0x0001e6000c101504 */
[----:B------:R-:W-:Y:S01]  /*42fc0*/  IMAD.WIDE R12, R21, 0x2, R60 ;  /* 0x00000002150c7825 */ /* 0x000fe200078e023c */
[----:B------:R1:W-:Y:S03]  /*42fd0*/  @P5 STG.E.U16 [R8.64], R6 ;  /* 0x0000000608005986 */ /* 0x0003e6000c101504 */
[C---:B------:R-:W-:Y:S01]  /*42fe0*/  IMAD.WIDE R16, R25.reuse, 0x2, R2 ;  /* 0x0000000219107825 */ /* 0x040fe200078e0202 */
[----:B------:R-:W-:Y:S03]  /*42ff0*/  @P4 STG.E.U16 [R12.64], R0 ;  /* 0x000000000c004986 */ /* 0x000fe6000c101504 */
[----:B0-----:R-:W-:Y:S01]  /*43000*/  IMAD.WIDE R4, R25, 0x2, R60 ;  /* 0x0000000219047825 */ /* 0x001fe200078e023c */
[----:B------:R-:W-:Y:S01]  /*43010*/  @P6 STG.E.U16 [R16.64], R54 ;  /* 0x0000003610006986 */ /* 0x000fe2000c101504 */
[----:B-1----:R-:W-:-:S03]  /*43020*/  PRMT R6, R18, 0x7632, R6 ;  /* 0x0000763212067816 */ /* 0x002fc60000000006 */
[----:B------:R0:W-:Y:S01]  /*43030*/  @P3 STG.E.U16 [R4.64], R18 ;  /* 0x0000001204003986 */ /* 0x0001e2000c101504 */
[----:B---3--:R-:W-:-:S03]  /*43040*/  ISETP.GE.AND P2, PT, R20, c[0x0][0x17c], PT ;  /* 0x00005f0014007a0c */ /* 0x008fc60003f46270 */
[----:B------:R-:W3:Y:S04]  /*43050*/  LDL.LU R20, [R1+0x1504] ;  /* 0x0015040001147983 */ /* 0x000ee80000300800 */
[----:B------:R-:W3:Y:S04]  /*43060*/  LDL.LU R14, [R1+0x14f0] ;  /* 0x0014f000010e7983 */ /* 0x000ee80000300800 */
[----:B0-----:R-:W3:Y:S01]  /*43070*/  LDL.LU R18, [R1+0x14e4] ;  /* 0x0014e40001127983 */ /* 0x001ee20000300800 */
[----:B------:R-:W-:Y:S02]  /*43080*/  ISETP.GE.AND P0, PT, R28, c[0x0][0x17c], PT ;  /* 0x00005f001c007a0c */ /* 0x000fe40003f06270 */
[----:B------:R-:W-:-:S02]  /*43090*/  ISETP.LT.AND P5, PT, R38, c[0x0][0x178], !P1 ;  /* 0x00005e0026007a0c */ /* 0x000fc40004fa1270 */
[----:B------:R-:W-:Y:S02]  /*430a0*/  ISETP.LT.AND P4, PT, R55, c[0x0][0x178], !P1 ;  /* 0x00005e0037007a0c */ /* 0x000fe40004f81270 */
[----:B------:R-:W-:Y:S02]  /*430b0*/  IADD3 R21, R25, c[0x0][0x198], RZ ;  /* 0x0000660019157a10 */ /* 0x000fe40007ffe0ff */
[----:B------:R-:W-:Y:S02]  /*430c0*/  ISETP.LT.AND P6, PT, R38, c[0x0][0x178], !P0 ;  /* 0x00005e0026007a0c */ /* 0x000fe400047c1270 */
[C---:B------:R-:W-:Y:S01]  /*430d0*/  IADD3 R23, R21.reuse, c[0x0][0x198], RZ ;  /* 0x0000660015177a10 */ /* 0x040fe20007ffe0ff */
[----:B------:R-:W-:Y:S01]  /*430e0*/  IMAD.WIDE R8, R21, 0x2, R2 ;  /* 0x0000000215087825 */ /* 0x000fe200078e0202 */
[----:B------:R-:W-:-:S03]  /*430f0*/  PRMT R10, R54, 0x7632, R10 ;  /* 0x00007632360a7816 */ /* 0x000fc6000000000a */
[----:B------:R-:W-:Y:S01]  /*43100*/  IMAD.WIDE R12, R21, 0x2, R60 ;  /* 0x00000002150c7825 */ /* 0x000fe200078e023c */
[----:B------:R-:W-:-:S03]  /*43110*/  ISETP.LT.AND P0, PT, R55, c[0x0][0x178], !P0 ;  /* 0x00005e0037007a0c */ /* 0x000fc60004701270 */
[C---:B------:R-:W-:Y:S01]  /*43120*/  IMAD.WIDE R16, R23.reuse, 0x2, R2 ;  /* 0x0000000217107825 */ /* 0x040fe200078e0202 */
[----:B------:R-:W-:Y:S01]  /*43130*/  @P5 STG.E.U16 [R8.64], R10 ;  /* 0x0000000a08005986 */ /* 0x000fe2000c101504 */
[----:B------:R-:W-:Y:S02]  /*43140*/  ISETP.LT.AND P5, PT, R38, c[0x0][0x178], !P2 ;  /* 0x00005e0026007a0c */ /* 0x000fe400057a1270 */
[----:B------:R-:W-:Y:S01]  /*43150*/  IADD3 R21, R23, c[0x0][0x198], RZ ;  /* 0x0000660017157a10 */ /* 0x000fe20007ffe0ff */
[----:B------:R0:W-:Y:S01]  /*43160*/  @P4 STG.E.U16 [R12.64], R6 ;  /* 0x000000060c004986 */ /* 0x0001e2000c101504 */
[----:B------:R-:W-:-:S03]  /*43170*/  ISETP.LT.AND P4, PT, R55, c[0x0][0x178], !P2 ;  /* 0x00005e0037007a0c */ /* 0x000fc60005781270 */
[----:B------:R1:W-:Y:S01]  /*43180*/  @P6 STG.E.U16 [R16.64], R47 ;  /* 0x0000002f10006986 */ /* 0x0003e2000c101504 */
[----:B--2---:R-:W-:-:S04]  /*43190*/  ISETP.GE.AND P1, PT, R26, c[0x0][0x17c], PT ;  /* 0x00005f001a007a0c */ /* 0x004fc80003f26270 */
[----:B------:R-:W-:Y:S02]  /*431a0*/  ISETP.LT.AND P6, PT, R38, c[0x0][0x178], !P1 ;  /* 0x00005e0026007a0c */ /* 0x000fe40004fc1270 */
[----:B------:R-:W-:Y:S01]  /*431b0*/  IADD3 R25, R21, c[0x0][0x198], RZ ;  /* 0x0000660015197a10 */ /* 0x000fe20007ffe0ff */
[----:B------:R-:W-:Y:S01]  /*431c0*/  IMAD.WIDE R4, R23, 0x2, R60 ;  /* 0x0000000217047825 */ /* 0x000fe200078e023c */
[----:B------:R-:W-:Y:S02]  /*431d0*/  PRMT R0, R47, 0x7632, R0 ;  /* 0x000076322f007816 */ /* 0x000fe40000000000 */
[----:B0-----:R-:W-:Y:S01]  /*431e0*/  PRMT R6, R15, 0x7632, R6 ;  /* 0x000076320f067816 */ /* 0x001fe20000000006 */
[C---:B------:R-:W-:Y:S01]  /*431f0*/  IMAD.WIDE R8, R21.reuse, 0x2, R2 ;  /* 0x0000000215087825 */ /* 0x040fe200078e0202 */
[----:B------:R0:W-:Y:S03]  /*43200*/  @P0 STG.E.U16 [R4.64], R15 ;  /* 0x0000000f04000986 */ /* 0x0001e6000c101504 */
[----:B------:R-:W-:Y:S01]  /*43210*/  IMAD.WIDE R12, R21, 0x2, R60 ;  /* 0x00000002150c7825 */ /* 0x000fe200078e023c */
[----:B------:R-:W-:-:S02]  /*43220*/  ISETP.LT.AND P1, PT, R55, c[0x0][0x178], !P1 ;  /* 0x00005e0037007a0c */ /* 0x000fc40004f21270 */
[----:B----4-:R-:W-:Y:S01]  /*43230*/  ISETP.GE.AND P3, PT, R24, c[0x0][0x17c], PT ;  /* 0x00005f0018007a0c */ /* 0x010fe20003f66270 */
[C---:B-1----:R-:W-:Y:S01]  /*43240*/  IMAD.WIDE R16, R25.reuse, 0x2, R2 ;  /* 0x0000000219107825 */ /* 0x042fe200078e0202 */
[----:B------:R1:W-:Y:S01]  /*43250*/  @P5 STG.E.U16 [R8.64], R0 ;  /* 0x0000000008005986 */ /* 0x0003e2000c101504 */
[----:B------:R-:W-:Y:S02]  /*43260*/  IADD3 R21, R25, c[0x0][0x198], RZ ;  /* 0x0000660019157a10 */ /* 0x000fe40007ffe0ff */
[----:B------:R-:W-:Y:S01]  /*43270*/  ISETP.LT.AND P5, PT, R38, c[0x0][0x178], !P3 ;  /* 0x00005e0026007a0c */ /* 0x000fe20005fa1270 */
[----:B------:R2:W-:Y:S01]  /*43280*/  @P4 STG.E.U16 [R12.64], R6 ;  /* 0x000000060c004986 */ /* 0x0005e2000c101504 */
[----:B------:R-:W-:-:S03]  /*43290*/  ISETP.GE.AND P2, PT, R22, c[0x0][0x17c], PT ;  /* 0x00005f0016007a0c */ /* 0x000fc60003f46270 */
[----:B------:R4:W-:Y:S01]  /*432a0*/  @P6 STG.E.U16 [R16.64], R51 ;  /* 0x0000003310006986 */ /* 0x0009e2000c101504 */
[----:B------:R-:W-:Y:S02]  /*432b0*/  ISETP.LT.AND P4, PT, R55, c[0x0][0x178], !P3 ;  /* 0x00005e0037007a0c */ /* 0x000fe40005f81270 */
[----:B------:R-:W-:Y:S01]  /*432c0*/  ISETP.LT.AND P6, PT, R38, c[0x0][0x178], !P2 ;  /* 0x00005e0026007a0c */ /* 0x000fe200057c1270 */
[----:B0-----:R-:W-:Y:S01]  /*432d0*/  IMAD.WIDE R4, R25, 0x2, R60 ;  /* 0x0000000219047825 */ /* 0x001fe200078e023c */
[----:B------:R-:W-:Y:S02]  /*432e0*/  IADD3 R23, R21, c[0x0][0x198], RZ ;  /* 0x0000660015177a10 */ /* 0x000fe40007ffe0ff */
[----:B------:R-:W-:Y:S01]  /*432f0*/  PRMT R10, R51, 0x7632, R10 ;  /* 0x00007632330a7816 */ /* 0x000fe2000000000a */
[----:B-1----:R-:W-:Y:S01]  /*43300*/  IMAD.WIDE R8, R21, 0x2, R2 ;  /* 0x0000000215087825 */ /* 0x002fe200078e0202 */
[----:B--2---:R-:W-:Y:S01]  /*43310*/  PRMT R6, R7, 0x7632, R6 ;  /* 0x0000763207067816 */ /* 0x004fe20000000006 */
[----:B------:R0:W-:Y:S02]  /*43320*/  @P1 STG.E.U16 [R4.64], R7 ;  /* 0x0000000704001986 */ /* 0x0001e4000c101504 */
[----:B------:R-:W-:-:S02]  /*43330*/  IMAD.WIDE R12, R21, 0x2, R60 ;  /* 0x00000002150c7825 */ /* 0x000fc400078e023c */
[----:B------:R-:W-:Y:S01]  /*43340*/  @P5 STG.E.U16 [R8.64], R10 ;  /* 0x0000000a08005986 */ /* 0x000fe2000c101504 */
[----:B------:R-:W-:-:S03]  /*43350*/  ISETP.LT.AND P2, PT, R55, c[0x0][0x178], !P2 ;  /* 0x00005e0037007a0c */ /* 0x000fc60005741270 */
[----:B------:R1:W-:Y:S01]  /*43360*/  @P4 STG.E.U16 [R12.64], R6 ;  /* 0x000000060c004986 */ /* 0x0003e2000c101504 */
[----:B---3--:R-:W-:Y:S02]  /*43370*/  ISETP.GE.AND P0, PT, R20, c[0x0][0x17c], PT ;  /* 0x00005f0014007a0c */ /* 0x008fe40003f06270 */
[----:B------:R-:W-:Y:S01]  /*43380*/  ISETP.GE.AND P3, PT, R14, c[0x0][0x17c], PT ;  /* 0x00005f000e007a0c */ /* 0x000fe20003f66270 */
[----:B------:R-:W-:Y:S01]  /*43390*/  IMAD.WIDE R14, R23, 0x2, R2 ;  /* 0x00000002170e7825 */ /* 0x000fe200078e0202 */
[----:B------:R-:W-:-:S04]  /*433a0*/  ISETP.GE.AND P1, PT, R18, c[0x0][0x17c], PT ;  /* 0x00005f0012007a0c */ /* 0x000fc80003f26270 */
[----:B------:R2:W-:Y:S01]  /*433b0*/  @P6 STG.E.U16 [R14.64], R59 ;  /* 0x0000003b0e006986 */ /* 0x0005e2000c101504 */
[C---:B------:R-:W-:Y:S02]  /*433c0*/  ISETP.LT.AND P6, PT, R38.reuse, c[0x0][0x178], !P0 ;  /* 0x00005e0026007a0c */ /* 0x040fe400047c1270 */
[C---:B------:R-:W-:Y:S02]  /*433d0*/  ISETP.LT.AND P4, PT, R38.reuse, c[0x0][0x178], !P1 ;  /* 0x00005e0026007a0c */ /* 0x040fe40004f81270 */
[----:B------:R-:W-:Y:S02]  /*433e0*/  ISETP.LT.AND P5, PT, R38, c[0x0][0x178], !P3 ;  /* 0x00005e0026007a0c */ /* 0x000fe40005fa1270 */
[C---:B------:R-:W-:Y:S02]  /*433f0*/  ISETP.LT.AND P1, PT, R55.reuse, c[0x0][0x178], !P1 ;  /* 0x00005e0037007a0c */ /* 0x040fe40004f21270 */
[C---:B------:R-:W-:Y:S02]  /*43400*/  ISETP.LT.AND P0, PT, R55.reuse, c[0x0][0x178], !P0 ;  /* 0x00005e0037007a0c */ /* 0x040fe40004701270 */
[----:B------:R-:W-:-:S02]  /*43410*/  ISETP.LT.AND P3, PT, R55, c[0x0][0x178], !P3 ;  /* 0x00005e0037007a0c */ /* 0x000fc40005f61270 */
[----:B------:R-:W3:Y:S01]  /*43420*/  LDL.LU R55, [R1+0x1560] ;  /* 0x0015600001377983 */ /* 0x000ee20000300800 */
[C---:B----4-:R-:W-:Y:S01]  /*43430*/  IADD3 R17, R23.reuse, c[0x0][0x198], RZ ;  /* 0x0000660017117a10 */ /* 0x050fe20007ffe0ff */
[----:B0-----:R-:W-:-:S03]  /*43440*/  IMAD.WIDE R4, R23, 0x2, R60 ;  /* 0x0000000217047825 */ /* 0x001fc600078e023c */
[C---:B------:R-:W-:Y:S01]  /*43450*/  IADD3 R21, R17.reuse, c[0x0][0x198], RZ ;  /* 0x0000660011157a10 */ /* 0x040fe20007ffe0ff */
[----:B-1----:R-:W-:Y:S01]  /*43460*/  IMAD.WIDE R6, R17, 0x2, R2 ;  /* 0x0000000211067825 */ /* 0x002fe200078e0202 */
[----:B------:R-:W-:Y:S02]  /*43470*/  PRMT R0, R59, 0x7632, R0 ;  /* 0x000076323b007816 */ /* 0x000fe40000000000 */
[----:B------:R-:W-:Y:S01]  /*43480*/  IADD3 R23, R21, c[0x0][0x198], RZ ;  /* 0x0000660015177a10 */ /* 0x000fe20007ffe0ff */
[----:B------:R-:W-:Y:S01]  /*43490*/  IMAD.WIDE R8, R17, 0x2, R60 ;  /* 0x0000000211087825 */ /* 0x000fe200078e023c */
[----:B------:R-:W-:Y:S01]  /*434a0*/  PRMT R10, R11, 0x7632, R10 ;  /* 0x000076320b0a7816 */ /* 0x000fe2000000000a */
[----:B------:R3:W-:Y:S02]  /*434b0*/  @P2 STG.E.U16 [R4.64], R11 ;  /* 0x0000000b04002986 */ /* 0x0007e4000c101504 */
[C---:B------:R-:W-:Y:S02]  /*434c0*/  IMAD.WIDE R12, R21.reuse, 0x2, R2 ;  /* 0x00000002150c7825 */ /* 0x040fe400078e0202 */
[----:B------:R0:W-:Y:S02]  /*434d0*/  @P6 STG.E.U16 [R6.64], R0 ;  /* 0x0000000006006986 */ /* 0x0001e4000c101504 */
[----:B--2---:R-:W-:-:S02]  /*434e0*/  IMAD.WIDE R14, R21, 0x2, R60 ;  /* 0x00000002150e7825 */ /* 0x004fc400078e023c */
[----:B------:R0:W-:Y:S02]  /*434f0*/  @P0 STG.E.U16 [R8.64], R10 ;  /* 0x0000000a08000986 */ /* 0x0001e4000c101504 */
[----:B------:R-:W-:-:S04]  /*43500*/  IMAD.WIDE R2, R23, 0x2, R2 ;  /* 0x0000000217027825 */ /* 0x000fc800078e0202 */
[----:B------:R-:W-:Y:S01]  /*43510*/  IMAD.WIDE R60, R23, 0x2, R60 ;  /* 0x00000002173c7825 */ /* 0x000fe200078e023c */
[----:B---3--:R-:W-:Y:S01]  /*43520*/  PRMT R5, R55, 0x7632, R5 ;  /* 0x0000763237057816 */ /* 0x008fe20000000005 */
[----:B------:R0:W-:Y:S04]  /*43530*/  @P5 STG.E.U16 [R12.64], R55 ;  /* 0x000000370c005986 */ /* 0x0001e8000c101504 */
[----:B------:R0:W-:Y:S04]  /*43540*/  @P3 STG.E.U16 [R14.64], R19 ;  /* 0x000000130e003986 */ /* 0x0001e8000c101504 */
[----:B------:R0:W-:Y:S01]  /*43550*/  @P4 STG.E.U16 [R2.64], R5 ;  /* 0x0000000502004986 */ /* 0x0001e2000c101504 */
[----:B------:R-:W-:Y:S05]  /*43560*/  @!P1 EXIT ;  /* 0x000000000000994d */ /* 0x000fea0003800000 */
[----:B------:R-:W-:-:S05]  /*43570*/  PRMT R30, R19, 0x7632, R30 ;  /* 0x00007632131e7816 */ /* 0x000fca000000001e */
[----:B------:R-:W-:Y:S01]  /*43580*/  STG.E.U16 [R60.64], R30 ;  /* 0x0000001e3c007986 */ /* 0x000fe2000c101504 */
[----:B------:R-:W-:Y:S05]  /*43590*/  EXIT ;  /* 0x000000000000794d */ /* 0x000fea0003800000 */
.L_x_4:
[----:B------:R-:W-:-:S00]  /*435a0*/  BRA `(.L_x_4) ;  /* 0xfffffff000007947 */ /* 0x000fc0000383ffff */
[----:B------:R-:W-:-:S00]  /*435b0*/  NOP ;  /* 0x0000000000007918 */ /* 0x000fc00000000000 */
        /* <DEDUP_REMOVED lines=12> */
.L_x_5:


//--------------------- .nv.shared.matmul_kernel  --------------------------
	.section	.nv.shared.matmul_kernel,"aw",@nobits
	.sectionflags	@""
	.align	16
